def attn_fwd(
    Q,
    K,
    V,
    Out,
    Lse,
    sm_scale,
    stride_qz,
    stride_qh,
    stride_qm,
    stride_qk,
    stride_kz,
    stride_kh,
    stride_kn,
    stride_kk,
    stride_vz,
    stride_vh,
    stride_vn,
    stride_vk,
    stride_oz,
    stride_oh,
    stride_om,
    stride_ok,
    seqlen_q,
    seqlen_k,
    BLOCK_M: tl.constexpr,
    BLOCK_N: tl.constexpr,
    HEAD_DIM: tl.constexpr,
    CAUSAL: tl.constexpr,
):
    start_m = tl.program_id(0)
    off_hz = tl.program_id(1)
    q_off = off_hz * stride_qh
    k_off = off_hz * stride_kh
    v_off = off_hz * stride_vh
    offs_m = start_m * BLOCK_M + tl.arange(0, BLOCK_M)
    offs_d = tl.arange(0, HEAD_DIM)
    offs_n = tl.arange(0, BLOCK_N)
    q_ptrs = Q + q_off + offs_m[:, None] * stride_qm + offs_d[None, :] * stride_qk
    k_ptrs = K + k_off + offs_d[:, None] * stride_kk + offs_n[None, :] * stride_kn
    v_ptrs = V + v_off + offs_n[:, None] * stride_vn + offs_d[None, :] * stride_vk
    m_i = tl.full([BLOCK_M], float("-inf"), dtype=tl.float32)
    l_i = tl.zeros([BLOCK_M], dtype=tl.float32) + 1.0
    acc = tl.zeros([BLOCK_M, HEAD_DIM], dtype=tl.float32)
    q = tl.load(q_ptrs)
    acc, l_i, m_i = _attn_fwd_inner(
        acc,
        l_i,
        m_i,
        q,
        k_ptrs,
        v_ptrs,
        sm_scale,
        stride_kn,
        stride_vn,
        start_m,
        seqlen_k,
        BLOCK_M,
        BLOCK_N,
        HEAD_DIM,
        CAUSAL,
    )
    acc = acc / l_i[:, None]
    lse = m_i + tl.math.log2(l_i) / 1.4426950408889634
    o_ptrs = (
        Out
        + off_hz * stride_oh
        + offs_m[:, None] * stride_om
        + offs_d[None, :] * stride_ok
    )
    tl.store(o_ptrs, acc.to(Out.dtype.element_ty))
    tl.store(Lse + off_hz * seqlen_q + offs_m, lse)

# config = {"BLOCK_M": 256, "BLOCK_N": 64, "HEAD_DIM": 256, "arch": "sm_100", "causal": false, "dtype": "bf16", "num_stages": 2, "num_warps": 16}
# arch = sm_100


// ===== COMPILED SASS (sm_100a) =====

	.target	sm_100a

	.elftype	@"ET_EXEC"


//--------------------- .note.nv.tkinfo           --------------------------
	.section	.note.nv.tkinfo,"",@"SHT_NOTE"
	.sectionflags	@"SHF_NOTE_NV_TKINFO"
	.tkinfo
        /*0018*/ 	.word	0x00000081
        /*0030*/ 	.string	""
        /*0030*/ 	.string	"ptxas-blackwell"
        /*0030*/ 	.string	"Cuda compilation tools, release 12.9, V12.9.86"
        /*0030*/ 	.string	"Build cuda_12.9.r12.9/compiler.36037853_0"
        /*0030*/ 	.string	"-v  -suppress-debug-info  -lineinfo  -arch sm_100a "



//--------------------- .note.nv.cuver            --------------------------
	.section	.note.nv.cuver,"",@"SHT_NOTE"
	.sectionflags	@"SHF_NOTE_NV_CUVER"
        /*0018*/ 	.short	0x0001
        /*001a*/ 	.short	0x0064
        /*001c*/ 	.short	0x0001
        /*001e*/ 	.short	0x0000
        /*0020*/ 	.short	0x0001
        /*0022*/ 	.short	0x0000


//--------------------- .nv.info                  --------------------------
	.section	.nv.info,"",@"SHT_CUDA_INFO"
	.align	4


	//----- nvinfo : EIATTR_REGCOUNT
	.align		4
        /*0000*/ 	.byte	0x04, 0x2f
        /*0002*/ 	.short	(.L_2 - .L_1)
	.align		4
.L_1:
        /*0004*/ 	.word	index@(attn_fwd)
        /*0008*/ 	.word	0x00000040


	//----- nvinfo : EIATTR_FRAME_SIZE
	.align		4
.L_2:
        /*000c*/ 	.byte	0x04, 0x11
        /*000e*/ 	.short	(.L_4 - .L_3)
	.align		4
.L_3:
        /*0010*/ 	.word	index@(attn_fwd)
        /*0014*/ 	.word	0x00000ba8


	//----- nvinfo : EIATTR_MIN_STACK_SIZE
	.align		4
.L_4:
        /*0018*/ 	.byte	0x04, 0x12
        /*001a*/ 	.short	(.L_6 - .L_5)
	.align		4
.L_5:
        /*001c*/ 	.word	index@(attn_fwd)
        /*0020*/ 	.word	0x00000ba8
.L_6:


//--------------------- .nv.info.attn_fwd         --------------------------
	.section	.nv.info.attn_fwd,"",@"SHT_CUDA_INFO"
	.sectionflags	@""
	.align	4


	//----- nvinfo : EIATTR_CUDA_API_VERSION
	.align		4
        /*0000*/ 	.byte	0x04, 0x37
        /*0002*/ 	.short	(.L_8 - .L_7)
.L_7:
        /*0004*/ 	.word	0x00000081


	//----- nvinfo : EIATTR_KPARAM_INFO
	.align		4
.L_8:
        /*0008*/ 	.byte	0x04, 0x17
        /*000a*/ 	.short	(.L_10 - .L_9)
.L_9:
        /*000c*/ 	.word	0x00000000
        /*0010*/ 	.short	0x0019
        /*0012*/ 	.short	0x0080
        /*0014*/ 	.byte	0x00, 0xf4, 0x21, 0x00


	//----- nvinfo : EIATTR_KPARAM_INFO
	.align		4
.L_10:
        /*0018*/ 	.byte	0x04, 0x17
        /*001a*/ 	.short	(.L_12 - .L_11)
.L_11:
        /*001c*/ 	.word	0x00000000
        /*0020*/ 	.short	0x0018
        /*0022*/ 	.short	0x0078
        /*0024*/ 	.byte	0x00, 0xf4, 0x21, 0x00


	//----- nvinfo : EIATTR_KPARAM_INFO
	.align		4
.L_12:
        /*0028*/ 	.byte	0x04, 0x17
        /*002a*/ 	.short	(.L_14 - .L_13)
.L_13:
        /*002c*/ 	.word	0x00000000
        /*0030*/ 	.short	0x0017
        /*0032*/ 	.short	0x0070
        /*0034*/ 	.byte	0x00, 0xf0, 0x11, 0x00


	//----- nvinfo : EIATTR_KPARAM_INFO
	.align		4
.L_14:
        /*0038*/ 	.byte	0x04, 0x17
        /*003a*/ 	.short	(.L_16 - .L_15)
.L_15:
        /*003c*/ 	.word	0x00000000
        /*0040*/ 	.short	0x0016
        /*0042*/ 	.short	0x006c
        /*0044*/ 	.byte	0x00, 0xf0, 0x11, 0x00


	//----- nvinfo : EIATTR_KPARAM_INFO
	.align		4
.L_16:
        /*0048*/ 	.byte	0x04, 0x17
        /*004a*/ 	.short	(.L_18 - .L_17)
.L_17:
        /*004c*/ 	.word	0x00000000
        /*0050*/ 	.short	0x0015
        /*0052*/ 	.short	0x0068
        /*0054*/ 	.byte	0x00, 0xf0, 0x11, 0x00


	//----- nvinfo : EIATTR_KPARAM_INFO
	.align		4
.L_18:
        /*0058*/ 	.byte	0x04, 0x17
        /*005a*/ 	.short	(.L_20 - .L_19)
.L_19:
        /*005c*/ 	.word	0x00000000
        /*0060*/ 	.short	0x0014
        /*0062*/ 	.short	0x0064
        /*0064*/ 	.byte	0x00, 0xf0, 0x11, 0x00


	//----- nvinfo : EIATTR_KPARAM_INFO
	.align		4
.L_20:
        /*0068*/ 	.byte	0x04, 0x17
        /*006a*/ 	.short	(.L_22 - .L_21)
.L_21:
        /*006c*/ 	.word	0x00000000
        /*0070*/ 	.short	0x0013
        /*0072*/ 	.short	0x0060
        /*0074*/ 	.byte	0x00, 0xf0, 0x11, 0x00


	//----- nvinfo : EIATTR_KPARAM_INFO
	.align		4
.L_22:
        /*0078*/ 	.byte	0x04, 0x17
        /*007a*/ 	.short	(.L_24 - .L_23)
.L_23:
        /*007c*/ 	.word	0x00000000
        /*0080*/ 	.short	0x0012
        /*0082*/ 	.short	0x005c
        /*0084*/ 	.byte	0x00, 0xf0, 0x11, 0x00


	//----- nvinfo : EIATTR_KPARAM_INFO
	.align		4
.L_24:
        /*0088*/ 	.byte	0x04, 0x17
        /*008a*/ 	.short	(.L_26 - .L_25)
.L_25:
        /*008c*/ 	.word	0x00000000
        /*0090*/ 	.short	0x0011
        /*0092*/ 	.short	0x0058
        /*0094*/ 	.byte	0x00, 0xf0, 0x11, 0x00


	//----- nvinfo : EIATTR_KPARAM_INFO
	.align		4
.L_26:
        /*0098*/ 	.byte	0x04, 0x17
        /*009a*/ 	.short	(.L_28 - .L_27)
.L_27:
        /*009c*/ 	.word	0x00000000
        /*00a0*/ 	.short	0x0010
        /*00a2*/ 	.short	0x0054
        /*00a4*/ 	.byte	0x00, 0xf0, 0x11, 0x00


	//----- nvinfo : EIATTR_KPARAM_INFO
	.align		4
.L_28:
        /*00a8*/ 	.byte	0x04, 0x17
        /*00aa*/ 	.short	(.L_30 - .L_29)
.L_29:
        /*00ac*/ 	.word	0x00000000
        /*00b0*/ 	.short	0x000f
        /*00b2*/ 	.short	0x0050
        /*00b4*/ 	.byte	0x00, 0xf0, 0x11, 0x00


	//----- nvinfo : EIATTR_KPARAM_INFO
	.align		4
.L_30:
        /*00b8*/ 	.byte	0x04, 0x17
        /*00ba*/ 	.short	(.L_32 - .L_31)
.L_31:
        /*00bc*/ 	.word	0x00000000
        /*00c0*/ 	.short	0x000e
        /*00c2*/ 	.short	0x004c
        /*00c4*/ 	.byte	0x00, 0xf0, 0x11, 0x00


	//----- nvinfo : EIATTR_KPARAM_INFO
	.align		4
.L_32:
        /*00c8*/ 	.byte	0x04, 0x17
        /*00ca*/ 	.short	(.L_34 - .L_33)
.L_33:
        /*00cc*/ 	.word	0x00000000
        /*00d0*/ 	.short	0x000d
        /*00d2*/ 	.short	0x0048
        /*00d4*/ 	.byte	0x00, 0xf0, 0x11, 0x00


	//----- nvinfo : EIATTR_KPARAM_INFO
	.align		4
.L_34:
        /*00d8*/ 	.byte	0x04, 0x17
        /*00da*/ 	.short	(.L_36 - .L_35)
.L_35:
        /*00dc*/ 	.word	0x00000000
        /*00e0*/ 	.short	0x000c
        /*00e2*/ 	.short	0x0044
        /*00e4*/ 	.byte	0x00, 0xf0, 0x11, 0x00


	//----- nvinfo : EIATTR_KPARAM_INFO
	.align		4
.L_36:
        /*00e8*/ 	.byte	0x04, 0x17
        /*00ea*/ 	.short	(.L_38 - .L_37)
.L_37:
        /*00ec*/ 	.word	0x00000000
        /*00f0*/ 	.short	0x000b
        /*00f2*/ 	.short	0x0040
        /*00f4*/ 	.byte	0x00, 0xf0, 0x11, 0x00


	//----- nvinfo : EIATTR_KPARAM_INFO
	.align		4
.L_38:
        /*00f8*/ 	.byte	0x04, 0x17
        /*00fa*/ 	.short	(.L_40 - .L_39)
.L_39:
        /*00fc*/ 	.word	0x00000000
        /*0100*/ 	.short	0x000a
        /*0102*/ 	.short	0x003c
        /*0104*/ 	.byte	0x00, 0xf0, 0x11, 0x00


	//----- nvinfo : EIATTR_KPARAM_INFO
	.align		4
.L_40:
        /*0108*/ 	.byte	0x04, 0x17
        /*010a*/ 	.short	(.L_42 - .L_41)
.L_41:
        /*010c*/ 	.word	0x00000000
        /*0110*/ 	.short	0x0009
        /*0112*/ 	.short	0x0038
        /*0114*/ 	.byte	0x00, 0xf0, 0x11, 0x00


	//----- nvinfo : EIATTR_KPARAM_INFO
	.align		4
.L_42:
        /*0118*/ 	.byte	0x04, 0x17
        /*011a*/ 	.short	(.L_44 - .L_43)
.L_43:
        /*011c*/ 	.word	0x00000000
        /*0120*/ 	.short	0x0008
        /*0122*/ 	.short	0x0034
        /*0124*/ 	.byte	0x00, 0xf0, 0x11, 0x00


	//----- nvinfo : EIATTR_KPARAM_INFO
	.align		4
.L_44:
        /*0128*/ 	.byte	0x04, 0x17
        /*012a*/ 	.short	(.L_46 - .L_45)
.L_45:
        /*012c*/ 	.word	0x00000000
        /*0130*/ 	.short	0x0007
        /*0132*/ 	.short	0x0030
        /*0134*/ 	.byte	0x00, 0xf0, 0x11, 0x00


	//----- nvinfo : EIATTR_KPARAM_INFO
	.align		4
.L_46:
        /*0138*/ 	.byte	0x04, 0x17
        /*013a*/ 	.short	(.L_48 - .L_47)
.L_47:
        /*013c*/ 	.word	0x00000000
        /*0140*/ 	.short	0x0006
        /*0142*/ 	.short	0x002c
        /*0144*/ 	.byte	0x00, 0xf0, 0x11, 0x00


	//----- nvinfo : EIATTR_KPARAM_INFO
	.align		4
.L_48:
        /*0148*/ 	.byte	0x04, 0x17
        /*014a*/ 	.short	(.L_50 - .L_49)
.L_49:
        /*014c*/ 	.word	0x00000000
        /*0150*/ 	.short	0x0005
        /*0152*/ 	.short	0x0028
        /*0154*/ 	.byte	0x00, 0xf0, 0x11, 0x00


	//----- nvinfo : EIATTR_KPARAM_INFO
	.align		4
.L_50:
        /*0158*/ 	.byte	0x04, 0x17
        /*015a*/ 	.short	(.L_52 - .L_51)
.L_51:
        /*015c*/ 	.word	0x00000000
        /*0160*/ 	.short	0x0004
        /*0162*/ 	.short	0x0020
        /*0164*/ 	.byte	0x00, 0xf4, 0x21, 0x00


	//----- nvinfo : EIATTR_KPARAM_INFO
	.align		4
.L_52:
        /*0168*/ 	.byte	0x04, 0x17
        /*016a*/ 	.short	(.L_54 - .L_53)
.L_53:
        /*016c*/ 	.word	0x00000000
        /*0170*/ 	.short	0x0003
        /*0172*/ 	.short	0x0018
        /*0174*/ 	.byte	0x00, 0xf4, 0x21, 0x00


	//----- nvinfo : EIATTR_KPARAM_INFO
	.align		4
.L_54:
        /*0178*/ 	.byte	0x04, 0x17
        /*017a*/ 	.short	(.L_56 - .L_55)
.L_55:
        /*017c*/ 	.word	0x00000000
        /*0180*/ 	.short	0x0002
        /*0182*/ 	.short	0x0010
        /*0184*/ 	.byte	0x00, 0xf4, 0x21, 0x00


	//----- nvinfo : EIATTR_KPARAM_INFO
	.align		4
.L_56:
        /*0188*/ 	.byte	0x04, 0x17
        /*018a*/ 	.short	(.L_58 - .L_57)
.L_57:
        /*018c*/ 	.word	0x00000000
        /*0190*/ 	.short	0x0001
        /*0192*/ 	.short	0x0008
        /*0194*/ 	.byte	0x00, 0xf4, 0x21, 0x00


	//----- nvinfo : EIATTR_KPARAM_INFO
	.align		4
.L_58:
        /*0198*/ 	.byte	0x04, 0x17
        /*019a*/ 	.short	(.L_60 - .L_59)
.L_59:
        /*019c*/ 	.word	0x00000000
        /*01a0*/ 	.short	0x0000
        /*01a2*/ 	.short	0x0000
        /*01a4*/ 	.byte	0x00, 0xf4, 0x21, 0x00


	//----- nvinfo : EIATTR_SPARSE_MMA_MASK
	.align		4
.L_60:
        /*01a8*/ 	.byte	0x03, 0x50
        /*01aa*/ 	.short	0x0000


	//----- nvinfo : EIATTR_MAXREG_COUNT
	.align		4
        /*01ac*/ 	.byte	0x03, 0x1b
        /*01ae*/ 	.short	0x0080


	//----- nvinfo : EIATTR_NUM_BARRIERS
	.align		4
        /*01b0*/ 	.byte	0x02, 0x4c
        /*01b2*/ 	.byte	0x01
	.zero		1


	//----- nvinfo : EIATTR_ANNOTATIONS
	.align		4
        /*01b4*/ 	.byte	0x04, 0x55
        /*01b6*/ 	.short	(.L_62 - .L_61)


	//   ....[0]....
.L_61:
        /*01b8*/ 	.word	0x00000001
        /*01bc*/ 	.byte	0x10, 0x01, 0x00, 0x00, 0x01, 0x00, 0x00, 0x00, 0x40, 0x01, 0x00, 0x00, 0x01, 0x00, 0x00, 0x00
        /* <DEDUP_REMOVED lines=1051> */
        /*437c*/ 	.byte	0x40, 0x5a, 0x01, 0x00


	//----- nvinfo : EIATTR_COOP_GROUP_MASK_REGIDS
	.align		4
.L_62:
        /*4380*/ 	.byte	0x04, 0x29
        /*4382*/ 	.short	(.L_64 - .L_63)


	//   ....[0]....
.L_63:
        /*4384*/ 	.word	0xffffffff


	//   ....[1]....
        /*4388*/ 	.word	0xffffffff


	//   ....[2]....
        /*438c*/ 	.word	0xffffffff


	//   ....[3]....
        /*4390*/ 	.word	0xffffffff


	//   ....[4]....
        /*4394*/ 	.word	0xffffffff


	//   ....[5]....
        /*4398*/ 	.word	0xffffffff


	//   ....[6]....
        /*439c*/ 	.word	0xffffffff


	//   ....[7]....
        /*43a0*/ 	.word	0xffffffff


	//----- nvinfo : EIATTR_COOP_GROUP_INSTR_OFFSETS
	.align		4
.L_64:
        /*43a4*/ 	.byte	0x04, 0x28
        /*43a6*/ 	.short	(.L_66 - .L_65)


	//   ....[0]....
.L_65:
        /*43a8*/ 	.word	0x00009540


	//   ....[1]....
        /*43ac*/ 	.word	0x000095e0


	//   ....[2]....
        /*43b0*/ 	.word	0x00009610


	//   ....[3]....
        /*43b4*/ 	.word	0x000097b0


	//   ....[4]....
        /*43b8*/ 	.word	0x0000ebb0


	//   ....[5]....
        /*43bc*/ 	.word	0x0000f190


	//   ....[6]....
        /*43c0*/ 	.word	0x0000f1e0


	//   ....[7]....
        /*43c4*/ 	.word	0x0000f2d0


	//----- nvinfo : EIATTR_VRC_CTA_INIT_COUNT
	.align		4
.L_66:
        /*43c8*/ 	.byte	0x02, 0x4a
	.zero		1
	.zero		1


	//----- nvinfo : EIATTR_EXIT_INSTR_OFFSETS
	.align		4
        /*43cc*/ 	.byte	0x04, 0x1c
        /*43ce*/ 	.short	(.L_68 - .L_67)


	//   ....[0]....
.L_67:
        /*43d0*/ 	.word	0x00015a30


	//   ....[1]....
        /*43d4*/ 	.word	0x00015a70


	//----- nvinfo : EIATTR_REQNTID
	.align		4
.L_68:
        /*43d8*/ 	.byte	0x04, 0x10
        /*43da*/ 	.short	(.L_70 - .L_69)
.L_69:
        /*43dc*/ 	.word	0x00000200
        /*43e0*/ 	.word	0x00000001
        /*43e4*/ 	.word	0x00000001


	//----- nvinfo : EIATTR_CBANK_PARAM_SIZE
	.align		4
.L_70:
        /*43e8*/ 	.byte	0x03, 0x19
        /*43ea*/ 	.short	0x0088


	//----- nvinfo : EIATTR_PARAM_CBANK
	.align		4
        /*43ec*/ 	.byte	0x04, 0x0a
        /*43ee*/ 	.short	(.L_72 - .L_71)
	.align		4
.L_71:
        /*43f0*/ 	.word	index@(.nv.constant0.attn_fwd)
        /*43f4*/ 	.short	0x0380
        /*43f6*/ 	.short	0x0088


	//----- nvinfo : EIATTR_SW_WAR
	.align		4
.L_72:
        /*43f8*/ 	.byte	0x04, 0x36
        /*43fa*/ 	.short	(.L_74 - .L_73)
.L_73:
        /*43fc*/ 	.word	0x00000008
.L_74:


//--------------------- .nv.compat                --------------------------
	.section	.nv.compat,"",@"SHT_CUDA_COMPAT_INFO"
	.align	4
        /*0000*/ 	.byte	0x02, 0x02, 0x01, 0x00, 0x02, 0x05, 0x05, 0x00, 0x02, 0x03, 0x00, 0x00, 0x02, 0x06, 0x01, 0x00


//--------------------- .nv.callgraph             --------------------------
	.section	.nv.callgraph,"",@"SHT_CUDA_CALLGRAPH"
	.align	4
	.sectionentsize	8
	.align		4
        /*0000*/ 	.word	0x00000000
	.align		4
        /*0004*/ 	.word	0xffffffff
	.align		4
        /*0008*/ 	.word	0x00000000
	.align		4
        /*000c*/ 	.word	0xfffffffe
	.align		4
        /*0010*/ 	.word	0x00000000
	.align		4
        /*0014*/ 	.word	0xfffffffd
	.align		4
        /*0018*/ 	.word	0x00000000
	.align		4
        /*001c*/ 	.word	0xfffffffc


//--------------------- .nv.constant4             --------------------------
	.section	.nv.constant4,"a",@progbits
	.align	8
	.align		8
.nv.constant4:
        /*0000*/ 	.dword	_$_str


//--------------------- .text.attn_fwd            --------------------------
	.section	.text.attn_fwd,"ax",@progbits
	.align	128
        .global         attn_fwd
        .type           attn_fwd,@function
        .size           attn_fwd,(.L_x_3 - attn_fwd)
        .other          attn_fwd,@"STO_CUDA_ENTRY STV_DEFAULT"
attn_fwd:
.text.attn_fwd:
[----:B------:R-:W0:Y:S01]  /*0000*/  LDC R1, c[0x0][0x37c] ;  /* 0x0000df00ff017b82 */ /* 0x000e220000000800 */
[----:B------:R-:W1:Y:S07]  /*0010*/  S2R R6, SR_TID.X ;  /* 0x0000000000067919 */ /* 0x000e6e0000002100 */
[----:B------:R-:W2:Y:S01]  /*0020*/  LDC R2, c[0x0][0x3b8] ;  /* 0x0000ee00ff027b82 */ /* 0x000ea20000000800 */
[----:B0-----:R-:W-:Y:S01]  /*0030*/  VIADD R1, R1, 0xfffff458 ;  /* 0xfffff45801017836 */ /* 0x001fe20000000000 */
[----:B------:R-:W0:Y:S01]  /*0040*/  LDCU.64 UR4, c[0x0][0x3b0] ;  /* 0x00007600ff0477ac */ /* 0x000e220008000a00 */
[----:B------:R-:W3:Y:S05]  /*0050*/  LDCU.64 UR8, c[0x0][0x358] ;  /* 0x00006b00ff0877ac */ /* 0x000eea0008000a00 */
[----:B------:R-:W0:Y:S01]  /*0060*/  S2UR UR6, SR_CTAID.Y ;  /* 0x00000000000679c3 */ /* 0x000e220000002600 */
[----:B------:R-:W4:Y:S07]  /*0070*/  LDCU UR10, c[0x0][0x3f0] ;  /* 0x00007e00ff0a77ac */ /* 0x000f2e0008000800 */
[----:B------:R-:W5:Y:S01]  /*0080*/  LDC.64 R10, c[0x0][0x380] ;  /* 0x0000e000ff0a7b82 */ /* 0x000f620000000a00 */
[----:B-1----:R-:W-:Y:S01]  /*0090*/  SHF.R.U32.HI R0, RZ, 0x8, R6 ;  /* 0x00000008ff007819 */ /* 0x002fe20000011606 */
[----:B0-----:R-:W-:Y:S01]  /*00a0*/  UIMAD UR4, UR6, UR4, URZ ;  /* 0x00000004060472a4 */ /* 0x001fe2000f8e02ff */
[----:B------:R-:W-:-:S02]  /*00b0*/  LOP3.LUT R58, R6, 0xff, RZ, 0xc0, !PT ;  /* 0x000000ff063a7812 */ /* 0x000fc400078ec0ff */
[----:B------:R-:W-:Y:S01]  /*00c0*/  SGXT.U32 R3, R0, 0x1 ;  /* 0x000000010003781a */ /* 0x000fe20000000000 */
[----:B------:R-:W-:-:S04]  /*00d0*/  USHF.L.U32 UR7, UR4, 0x1, URZ ;  /* 0x0000000104077899 */ /* 0x000fc800080006ff */
[----:B--2---:R-:W-:-:S04]  /*00e0*/  IMAD R4, R3, R2, RZ ;  /* 0x0000000203047224 */ /* 0x004fc800078e02ff */
[----:B------:R-:W-:-:S05]  /*00f0*/  IMAD R34, R2, 0x2, R4 ;  /* 0x0000000202227824 */ /* 0x000fca00078e0204 */
[C---:B------:R-:W-:Y:S01]  /*0100*/  LEA R0, R2.reuse, R34, 0x1 ;  /* 0x0000002202007211 */ /* 0x040fe200078e08ff */
[----:B------:R-:W-:Y:S04]  /*0110*/  STL [R1+0x6ec], R34 ;  /* 0x0006ec2201007387 */ /* 0x000fe80000100800 */
[----:B------:R-:W-:-:S04]  /*0120*/  IMAD R3, R2, 0x2, R0 ;  /* 0x0000000202037824 */ /* 0x000fc800078e0200 */
[C---:B------:R-:W-:Y:S01]  /*0130*/  IMAD R5, R2.reuse, 0x2, R3 ;  /* 0x0000000202057824 */ /* 0x040fe200078e0203 */
[----:B------:R-:W-:Y:S04]  /*0140*/  STL [R1+0x6e0], R3 ;  /* 0x0006e00301007387 */ /* 0x000fe80000100800 */
[----:B------:R-:W-:-:S05]  /*0150*/  LEA R27, R2, R5, 0x1 ;  /* 0x00000005021b7211 */ /* 0x000fca00078e08ff */
[C---:B------:R-:W-:Y:S01]  /*0160*/  IMAD R0, R2.reuse, 0x2, R27 ;  /* 0x0000000202007824 */ /* 0x040fe200078e021b */
[----:B------:R-:W-:Y:S04]  /*0170*/  STL [R1+0x6e8], R27 ;  /* 0x0006e81b01007387 */ /* 0x000fe80000100800 */
[----:B------:R0:W-:Y:S02]  /*0180*/  STL [R1+0x8], R0 ;  /* 0x0000080001007387 */ /* 0x0001e40000100800 */
[----:B0-----:R-:W-:-:S05]  /*0190*/  IMAD R0, R2, 0x2, R0 ;  /* 0x0000000202007824 */ /* 0x001fca00078e0200 */
[----:B------:R-:W-:-:S05]  /*01a0*/  LEA R9, R2, R0, 0x1 ;  /* 0x0000000002097211 */ /* 0x000fca00078e08ff */
[----:B------:R-:W-:-:S04]  /*01b0*/  IMAD R26, R2, 0x2, R9 ;  /* 0x00000002021a7824 */ /* 0x000fc800078e0209 */
[----:B------:R-:W-:-:S05]  /*01c0*/  IMAD R0, R2, 0x2, R26 ;  /* 0x0000000202007824 */ /* 0x000fca00078e021a */
[----:B------:R0:W-:Y:S02]  /*01d0*/  STL [R1+0x4], R0 ;  /* 0x0000040001007387 */ /* 0x0001e40000100800 */
[----:B0-----:R-:W-:-:S05]  /*01e0*/  LEA R0, R2, R0, 0x1 ;  /* 0x0000000002007211 */ /* 0x001fca00078e08ff */
[C---:B------:R-:W-:Y:S01]  /*01f0*/  IMAD R16, R2.reuse, 0x2, R0 ;  /* 0x0000000202107824 */ /* 0x040fe200078e0200 */
[----:B------:R0:W-:Y:S03]  /*0200*/  STL [R1+0x38], R0 ;  /* 0x0000380001007387 */ /* 0x0001e60000100800 */
[----:B------:R-:W-:-:S05]  /*0210*/  IMAD R25, R2, 0x2, R16 ;  /* 0x0000000202197824 */ /* 0x000fca00078e0210 */
[----:B0-----:R-:W-:-:S05]  /*0220*/  LEA R0, R2, R25, 0x1 ;  /* 0x0000001902007211 */ /* 0x001fca00078e08ff */
[----:B------:R0:W-:Y:S02]  /*0230*/  STL [R1+0xc], R0 ;  /* 0x00000c0001007387 */ /* 0x0001e40000100800 */
[----:B0-----:R-:W-:-:S04]  /*0240*/  IMAD R0, R2, 0x2, R0 ;  /* 0x0000000202007824 */ /* 0x001fc800078e0200 */
[C---:B------:R-:W-:Y:S01]  /*0250*/  IMAD R12, R2.reuse, 0x2, R0 ;  /* 0x00000002020c7824 */ /* 0x040fe200078e0200 */
[----:B------:R0:W-:Y:S04]  /*0260*/  STL [R1+0x3c], R0 ;  /* 0x00003c0001007387 */ /* 0x0001e80000100800 */
[----:B------:R-:W-:-:S05]  /*0270*/  LEA R24, R2, R12, 0x1 ;  /* 0x0000000c02187211 */ /* 0x000fca00078e08ff */
[----:B0-----:R-:W-:-:S05]  /*0280*/  IMAD R0, R2, 0x2, R24 ;  /* 0x0000000202007824 */ /* 0x001fca00078e0218 */
[----:B------:R0:W-:Y:S02]  /*0290*/  STL [R1+0x10], R0 ;  /* 0x0000100001007387 */ /* 0x0001e40000100800 */
[----:B0-----:R-:W-:-:S05]  /*02a0*/  IMAD R0, R2, 0x2, R0 ;  /* 0x0000000202007824 */ /* 0x001fca00078e0200 */
[C---:B------:R-:W-:Y:S01]  /*02b0*/  LEA R35, R2.reuse, R0, 0x1 ;  /* 0x0000000002237211 */ /* 0x040fe200078e08ff */
[----:B------:R0:W-:Y:S04]  /*02c0*/  STL [R1+0x40], R0 ;  /* 0x0000400001007387 */ /* 0x0001e80000100800 */
[----:B------:R-:W-:-:S04]  /*02d0*/  IMAD R23, R2, 0x2, R35 ;  /* 0x0000000202177824 */ /* 0x000fc800078e0223 */
[----:B0-----:R-:W-:-:S05]  /*02e0*/  IMAD R0, R2, 0x2, R23 ;  /* 0x0000000202007824 */ /* 0x001fca00078e0217 */
        /* <DEDUP_REMOVED lines=23> */
[C---:B------:R-:W-:Y:S01]  /*0460*/  LEA R3, R2.reuse, R19, 0x1 ;  /* 0x0000001302037211 */ /* 0x040fe200078e08ff */
[----:B0-----:R-:W0:Y:S04]  /*0470*/  S2R R0, SR_CTAID.X ;  /* 0x0000000000007919 */ /* 0x001e280000002500 */
[----:B------:R1:W-:Y:S02]  /*0480*/  STL [R1+0x24], R3 ;  /* 0x0000240301007387 */ /* 0x0003e40000100800 */
[----:B-1----:R-:W-:-:S04]  /*0490*/  IMAD R3, R2, 0x2, R3 ;  /* 0x0000000202037824 */ /* 0x002fc800078e0203 */
[C---:B------:R-:W-:Y:S01]  /*04a0*/  IMAD R14, R2.reuse, 0x2, R3 ;  /* 0x00000002020e7824 */ /* 0x040fe200078e0203 */
[----:B------:R1:W-:Y:S04]  /*04b0*/  STL [R1+0x68], R3 ;  /* 0x0000680301007387 */ /* 0x0003e80000100800 */
[----:B------:R-:W-:-:S05]  /*04c0*/  LEA R42, R2, R14, 0x1 ;  /* 0x0000000e022a7211 */ /* 0x000fca00078e08ff */
[----:B-1----:R-:W-:Y:S02]  /*04d0*/  IMAD R3, R2, 0x2, R42 ;  /* 0x0000000202037824 */ /* 0x002fe400078e022a */
[----:B0-----:R-:W-:Y:S02]  /*04e0*/  IMAD R0, R0, 0x100, R58 ;  /* 0x0000010000007824 */ /* 0x001fe400078e023a */
[----:B------:R-:W-:Y:S02]  /*04f0*/  IMAD R7, R2, 0x2, R3 ;  /* 0x0000000202077824 */ /* 0x000fe400078e0203 */
[----:B------:R-:W-:Y:S01]  /*0500*/  IMAD R0, R0, UR5, RZ ;  /* 0x0000000500007c24 */ /* 0x000fe2000f8e02ff */
[----:B------:R-:W-:Y:S02]  /*0510*/  UIMAD.WIDE UR4, UR4, 0x2, URZ ;  /* 0x00000002040478a5 */ /* 0x000fe4000f8e02ff */
[C---:B------:R-:W-:Y:S01]  /*0520*/  LEA R29, R2.reuse, R7, 0x1 ;  /* 0x00000007021d7211 */ /* 0x040fe200078e08ff */
[----:B------:R0:W-:Y:S04]  /*0530*/  STL [R1+0x6c], R7 ;  /* 0x00006c0701007387 */ /* 0x0001e80000100800 */
[----:B------:R-:W-:-:S05]  /*0540*/  IMAD R43, R2, 0x2, R29 ;  /* 0x00000002022b7824 */ /* 0x000fca00078e021d */
[----:B------:R-:W-:Y:S02]  /*0550*/  LEA R61, R2, R43, 0x1 ;  /* 0x0000002b023d7211 */ /* 0x000fe400078e08ff */
[C---:B0-----:R-:W-:Y:S01]  /*0560*/  SHF.L.U32 R7, R0.reuse, 0x1, RZ ;  /* 0x0000000100077819 */ /* 0x041fe200000006ff */
[----:B------:R-:W-:Y:S02]  /*0570*/  IMAD.HI R0, R0, 0x2, RZ ;  /* 0x0000000200007827 */ /* 0x000fe400078e02ff */
[----:B------:R-:W-:Y:S01]  /*0580*/  STL [R1+0x6e4], R61 ;  /* 0x0006e43d01007387 */ /* 0x000fe20000100800 */
[----:B-----5:R-:W-:Y:S01]  /*0590*/  IADD3 R10, P0, P1, R7, UR7, R10 ;  /* 0x00000007070a7c10 */ /* 0x020fe2000f91e00a */
[----:B------:R-:W-:-:S03]  /*05a0*/  IMAD R6, R2, 0x2, R61 ;  /* 0x0000000202067824 */ /* 0x000fc600078e023d */
[----:B------:R-:W-:Y:S01]  /*05b0*/  IADD3.X R0, PT, PT, R0, UR5, R11, P0, P1 ;  /* 0x0000000500007c10 */ /* 0x000fe200087e240b */
[C---:B------:R-:W-:Y:S01]  /*05c0*/  IMAD R37, R2.reuse, 0x2, R6 ;  /* 0x0000000202257824 */ /* 0x040fe200078e0206 */
[----:B------:R0:W-:Y:S03]  /*05d0*/  STL [R1+0x78], R6 ;  /* 0x0000780601007387 */ /* 0x0001e60000100800 */
[----:B------:R-:W-:-:S04]  /*05e0*/  IMAD R44, R2, 0x2, R37 ;  /* 0x00000002022c7824 */ /* 0x000fc800078e0225 */
[----:B------:R-:W-:Y:S01]  /*05f0*/  IMAD R57, R2, 0x2, R44 ;  /* 0x0000000202397824 */ /* 0x000fe200078e022c */
[----:B0-----:R-:W-:-:S04]  /*0600*/  LEA R6, P0, R4, R10, 0x1 ;  /* 0x0000000a04067211 */ /* 0x001fc800078008ff */
[----:B------:R-:W-:Y:S02]  /*0610*/  LEA R8, R2, R57, 0x1 ;  /* 0x0000003902087211 */ /* 0x000fe400078e08ff */
[----:B------:R-:W-:Y:S02]  /*0620*/  LEA.HI.X.SX32 R7, R4, R0, 0x1, P0 ;  /* 0x0000000004077211 */ /* 0x000fe400000f0eff */
[C---:B------:R-:W-:Y:S01]  /*0630*/  LEA R4, P0, R5.reuse, R10, 0x1 ;  /* 0x0000000a05047211 */ /* 0x040fe200078008ff */
[C---:B------:R-:W-:Y:S01]  /*0640*/  IMAD R30, R2.reuse, 0x2, R8 ;  /* 0x00000002021e7824 */ /* 0x040fe200078e0208 */
[----:B------:R0:W-:Y:S02]  /*0650*/  STL [R1+0x7c], R8 ;  /* 0x00007c0801007387 */ /* 0x0001e40000100800 */
[----:B------:R-:W-:Y:S01]  /*0660*/  LEA.HI.X.SX32 R5, R5, R0, 0x1, P0 ;  /* 0x0000000005057211 */ /* 0x000fe200000f0eff */
[C---:B------:R-:W-:Y:S01]  /*0670*/  IMAD R45, R2.reuse, 0x2, R30 ;  /* 0x00000002022d7824 */ /* 0x040fe200078e021e */
[----:B---3--:R1:W2:Y:S04]  /*0680*/  LDG.E.U16 R34, desc[UR8][R6.64] ;  /* 0x0000000806227981 */ /* 0x0082a8000c1e1500 */
[C---:B------:R-:W-:Y:S01]  /*0690*/  LEA R56, R2.reuse, R45, 0x1 ;  /* 0x0000002d02387211 */ /* 0x040fe200078e08ff */
[----:B------:R3:W5:Y:S04]  /*06a0*/  LDG.E.U16 R27, desc[UR8][R4.64] ;  /* 0x00000008041b7981 */ /* 0x000768000c1e1500 */
[----:B0-----:R-:W-:Y:S01]  /*06b0*/  IMAD R8, R2, 0x2, R56 ;  /* 0x0000000202087824 */ /* 0x001fe200078e0238 */
[----:B-1----:R-:W-:-:S03]  /*06c0*/  LEA R6, P0, R9, R10, 0x1 ;  /* 0x0000000a09067211 */ /* 0x002fc600078008ff */
[----:B------:R-:W-:Y:S01]  /*06d0*/  IMAD R31, R2, 0x2, R8 ;  /* 0x00000002021f7824 */ /* 0x000fe200078e0208 */
[----:B------:R0:W-:Y:S01]  /*06e0*/  STL [R1+0x74], R8 ;  /* 0x0000740801007387 */ /* 0x0001e20000100800 */
[----:B------:R-:W-:-:S03]  /*06f0*/  LEA.HI.X.SX32 R7, R9, R0, 0x1, P0 ;  /* 0x0000000009077211 */ /* 0x000fc600000f0eff */
[C---:B------:R-:W-:Y:S02]  /*0700*/  LEA R46, R2.reuse, R31, 0x1 ;  /* 0x0000001f022e7211 */ /* 0x040fe400078e08ff */
[----:B------:R1:W2:Y:S03]  /*0710*/  LDG.E.U16 R61, desc[UR8][R6.64] ;  /* 0x00000008063d7981 */ /* 0x0002a6000c1e1500 */
[----:B------:R-:W-:Y:S01]  /*0720*/  IMAD R55, R2, 0x2, R46 ;  /* 0x0000000202377824 */ /* 0x000fe200078e022e */
[----:B0-----:R-:W-:-:S03]  /*0730*/  LEA R8, P1, R16, R10, 0x1 ;  /* 0x0000000a10087211 */ /* 0x001fc600078208ff */
[----:B---3--:R-:W-:Y:S01]  /*0740*/  IMAD R4, R2, 0x2, R55 ;  /* 0x0000000202047824 */ /* 0x008fe200078e0237 */
[----:B------:R-:W-:-:S04]  /*0750*/  LEA.HI.X.SX32 R9, R16, R0, 0x1, P1 ;  /* 0x0000000010097211 */ /* 0x000fc800008f0eff */
[C---:B------:R-:W-:Y:S01]  /*0760*/  LEA R41, R2.reuse, R4, 0x1 ;  /* 0x0000000402297211 */ /* 0x040fe200078e08ff */
[----:B------:R0:W-:Y:S04]  /*0770*/  STL [R1+0x80], R4 ;  /* 0x0000800401007387 */ /* 0x0001e80000100800 */
[C---:B------:R-:W-:Y:S01]  /*0780*/  IMAD R47, R2.reuse, 0x2, R41 ;  /* 0x00000002022f7824 */ /* 0x040fe200078e0229 */
[----:B------:R-:W3:Y:S03]  /*0790*/  LDG.E.U16 R8, desc[UR8][R8.64] ;  /* 0x0000000808087981 */ /* 0x000ee6000c1e1500 */
[----:B------:R-:W-:-:S05]  /*07a0*/  IMAD R54, R2, 0x2, R47 ;  /* 0x0000000202367824 */ /* 0x000fca00078e022f */
[----:B0-----:R-:W-:-:S05]  /*07b0*/  LEA R4, R2, R54, 0x1 ;  /* 0x0000003602047211 */ /* 0x001fca00078e08ff */
[C---:B------:R-:W-:Y:S01]  /*07c0*/  IMAD R40, R2.reuse, 0x2, R4 ;  /* 0x0000000202287824 */ /* 0x040fe200078e0204 */
[----:B------:R0:W-:Y:S03]  /*07d0*/  STL [R1+0x88], R4 ;  /* 0x0000880401007387 */ /* 0x0001e60000100800 */
[----:B------:R-:W-:-:S05]  /*07e0*/  IMAD R48, R2, 0x2, R40 ;  /* 0x0000000202307824 */ /* 0x000fca00078e0228 */
[----:B------:R-:W-:-:S05]  /*07f0*/  LEA R53, R2, R48, 0x1 ;  /* 0x0000003002357211 */ /* 0x000fca00078e08ff */
[----:B0-----:R-:W-:-:S04]  /*0800*/  IMAD R4, R2, 0x2, R53 ;  /* 0x0000000202047824 */ /* 0x001fc800078e0235 */
[C---:B------:R-:W-:Y:S01]  /*0810*/  IMAD R32, R2.reuse, 0x2, R4 ;  /* 0x0000000202207824 */ /* 0x040fe200078e0204 */
[----:B------:R0:W-:Y:S04]  /*0820*/  STL [R1+0x8c], R4 ;  /* 0x00008c0401007387 */ /* 0x0001e80000100800 */
[----:B------:R-:W-:-:S05]  /*0830*/  LEA R49, R2, R32, 0x1 ;  /* 0x0000002002317211 */ /* 0x000fca00078e08ff */
[----:B------:R-:W-:-:S04]  /*0840*/  IMAD R52, R2, 0x2, R49 ;  /* 0x0000000202347824 */ /* 0x000fc800078e0231 */
[----:B0-----:R-:W-:-:S05]  /*0850*/  IMAD R4, R2, 0x2, R52 ;  /* 0x0000000202047824 */ /* 0x001fca00078e0234 */
[C---:B------:R-:W-:Y:S01]  /*0860*/  LEA R33, R2.reuse, R4, 0x1 ;  /* 0x0000000402217211 */ /* 0x040fe200078e08ff */
[----:B------:R0:W-:Y:S04]  /*0870*/  STL [R1+0x94], R4 ;  /* 0x0000940401007387 */ /* 0x0001e80000100800 */
[----:B------:R-:W-:-:S04]  /*0880*/  IMAD R50, R2, 0x2, R33 ;  /* 0x0000000202327824 */ /* 0x000fc800078e0221 */
        /* <DEDUP_REMOVED lines=10> */
[----:B------:R-:W-:Y:S01]  /*0930*/  IMAD R60, R2, 0x2, R17 ;  /* 0x00000002023c7824 */ /* 0x000fe200078e0211 */
[----:B0-----:R-:W-:-:S04]  /*0940*/  LEA R4, P0, R12, R10, 0x1 ;  /* 0x0000000a0c047211 */ /* 0x001fc800078008ff */
[----:B------:R-:W-:Y:S02]  /*0950*/  LEA.HI.X.SX32 R5, R12, R0, 0x1, P0 ;  /* 0x000000000c057211 */ /* 0x000fe400000f0eff */
[----:B-1----:R-:W-:-:S04]  /*0960*/  LEA R6, P0, R35, R10, 0x1 ;  /* 0x0000000a23067211 */ /* 0x002fc800078008ff */
[----:B------:R-:W-:Y:S02]  /*0970*/  LEA.HI.X.SX32 R7, R35, R0, 0x1, P0 ;  /* 0x0000000023077211 */ /* 0x000fe400000f0eff */
[----:B------:R0:W2:Y:S04]  /*0980*/  LDG.E.U16 R35, desc[UR8][R4.64] ;  /* 0x0000000804237981 */ /* 0x0000a8000c1e1500 */
[----:B------:R1:W4:Y:S01]  /*0990*/  LDG.E.U16 R7, desc[UR8][R6.64] ;  /* 0x0000000806077981 */ /* 0x000322000c1e1500 */
[----:B------:R-:W-:-:S05]  /*09a0*/  IMAD R38, R2, 0x2, R60 ;  /* 0x0000000202267824 */ /* 0x000fca00078e023c */
[----:B------:R0:W-:Y:S01]  /*09b0*/  STL [R1+0x9c], R38 ;  /* 0x00009c2601007387 */ /* 0x0001e20000100800 */
[C---:B------:R-:W-:Y:S02]  /*09c0*/  LEA R12, P1, R13.reuse, R10, 0x1 ;  /* 0x0000000a0d0c7211 */ /* 0x040fe400078208ff */
[----:B0-----:R-:W-:Y:S02]  /*09d0*/  LEA R38, R2, R38, 0x1 ;  /* 0x0000002602267211 */ /* 0x001fe400078e08ff */
[----:B------:R-:W-:-:S03]  /*09e0*/  LEA.HI.X.SX32 R13, R13, R0, 0x1, P1 ;  /* 0x000000000d0d7211 */ /* 0x000fc600008f0eff */
[----:B------:R-:W-:Y:S01]  /*09f0*/  IMAD R16, R2, 0x2, R38 ;  /* 0x0000000202107824 */ /* 0x000fe200078e0226 */
[----:B------:R-:W-:-:S03]  /*0a00*/  LEA R4, P0, R15, R10, 0x1 ;  /* 0x0000000a0f047211 */ /* 0x000fc600078008ff */
[----:B------:R-:W-:Y:S01]  /*0a10*/  IMAD R9, R2, 0x2, R16 ;  /* 0x0000000202097824 */ /* 0x000fe200078e0210 */
[----:B------:R-:W-:Y:S02]  /*0a20*/  LEA.HI.X.SX32 R5, R15, R0, 0x1, P0 ;  /* 0x000000000f057211 */ /* 0x000fe400000f0eff */
[----:B------:R0:W5:Y:S01]  /*0a30*/  LDG.E.U16 R15, desc[UR8][R12.64] ;  /* 0x000000080c0f7981 */ /* 0x000162000c1e1500 */
[----:B-1----:R-:W-:-:S03]  /*0a40*/  LEA R6, P0, R28, R10, 0x1 ;  /* 0x0000000a1c067211 */ /* 0x002fc600078008ff */
[----:B---3--:R1:W-:Y:S02]  /*0a50*/  STL [R1+0x19c], R8 ;  /* 0x00019c0801007387 */ /* 0x0083e40000100800 */
[----:B-1----:R-:W-:-:S05]  /*0a60*/  LEA R8, R2, R9, 0x1 ;  /* 0x0000000902087211 */ /* 0x002fca00078e08ff */
[----:B------:R-:W-:Y:S04]  /*0a70*/  STL [R1+0x90], R8 ;  /* 0x0000900801007387 */ /* 0x000fe80000100800 */
[----:B--2---:R-:W-:Y:S04]  /*0a80*/  STL [R1+0x198], R35 ;  /* 0x0001982301007387 */ /* 0x004fe80000100800 */
[----:B----4-:R1:W-:Y:S02]  /*0a90*/  STL [R1+0x194], R7 ;  /* 0x0001940701007387 */ /* 0x0103e40000100800 */
[----:B-1----:R-:W-:-:S02]  /*0aa0*/  LEA.HI.X.SX32 R7, R28, R0, 0x1, P0 ;  /* 0x000000001c077211 */ /* 0x002fc400000f0eff */
[----:B------:R1:W2:Y:S04]  /*0ab0*/  LDG.E.U16 R28, desc[UR8][R4.64] ;  /* 0x00000008041c7981 */ /* 0x0002a8000c1e1500 */
[----:B------:R-:W3:Y:S01]  /*0ac0*/  LDG.E.U16 R6, desc[UR8][R6.64] ;  /* 0x0000000806067981 */ /* 0x000ee2000c1e1500 */
[----:B------:R-:W-:Y:S01]  /*0ad0*/  IMAD R35, R2, 0x2, R8 ;  /* 0x0000000202237824 */ /* 0x000fe200078e0208 */
[C---:B0-----:R-:W-:Y:S02]  /*0ae0*/  LEA R12, P1, R36.reuse, R10, 0x1 ;  /* 0x0000000a240c7211 */ /* 0x041fe400078208ff */
[----:B-----5:R0:W-:Y:S02]  /*0af0*/  STL [R1+0x190], R15 ;  /* 0x0001900f01007387 */ /* 0x0201e40000100800 */
[----:B------:R-:W-:-:S02]  /*0b00*/  LEA.HI.X.SX32 R13, R36, R0, 0x1, P1 ;  /* 0x00000000240d7211 */ /* 0x000fc400008f0eff */
[----:B-1----:R-:W-:-:S03]  /*0b10*/  LEA R4, P0, R14, R10, 0x1 ;  /* 0x0000000a0e047211 */ /* 0x002fc600078008ff */
[----:B------:R1:W4:Y:S01]  /*0b20*/  LDG.E.U16 R7, desc[UR8][R12.64] ;  /* 0x000000080c077981 */ /* 0x000322000c1e1500 */
[----:B0-----:R-:W-:-:S05]  /*0b30*/  IMAD R15, R2, 0x2, R35 ;  /* 0x00000002020f7824 */ /* 0x001fca00078e0223 */
[----:B------:R-:W-:Y:S02]  /*0b40*/  LEA R8, R2, R15, 0x1 ;  /* 0x0000000f02087211 */ /* 0x000fe400078e08ff */
[----:B------:R-:W-:Y:S02]  /*0b50*/  LEA.HI.X.SX32 R5, R14, R0, 0x1, P0 ;  /* 0x000000000e057211 */ /* 0x000fe400000f0eff */
[----:B-1----:R-:W-:-:S04]  /*0b60*/  LEA R12, P0, R29, R10, 0x1 ;  /* 0x0000000a1d0c7211 */ /* 0x002fc800078008ff */
[----:B------:R-:W-:-:S06]  /*0b70*/  LEA.HI.X.SX32 R13, R29, R0, 0x1, P0 ;  /* 0x000000001d0d7211 */ /* 0x000fcc00000f0eff */
[----:B------:R-:W5:Y:S04]  /*0b80*/  LDG.E.U16 R13, desc[UR8][R12.64] ;  /* 0x000000080c0d7981 */ /* 0x000f68000c1e1500 */
[----:B--2---:R0:W-:Y:S02]  /*0b90*/  STL [R1+0x18c], R28 ;  /* 0x00018c1c01007387 */ /* 0x0041e40000100800 */
[----:B0-----:R-:W-:-:S04]  /*0ba0*/  IMAD R28, R2, 0x2, R8 ;  /* 0x00000002021c7824 */ /* 0x001fc800078e0208 */
[----:B------:R-:W-:Y:S01]  /*0bb0*/  IMAD R36, R2, 0x2, R28 ;  /* 0x0000000202247824 */ /* 0x000fe200078e021c */
[----:B------:R0:W-:Y:S04]  /*0bc0*/  STL [R1+0x84], R28 ;  /* 0x0000841c01007387 */ /* 0x0001e80000100800 */
[----:B---3--:R1:W-:Y:S01]  /*0bd0*/  STL [R1+0x188], R6 ;  /* 0x0001880601007387 */ /* 0x0083e20000100800 */
[----:B0-----:R-:W-:-:S03]  /*0be0*/  LEA R28, P1, R37, R10, 0x1 ;  /* 0x0000000a251c7211 */ /* 0x001fc600078208ff */
[----:B-1----:R0:W2:Y:S01]  /*0bf0*/  LDG.E.U16 R6, desc[UR8][R4.64] ;  /* 0x0000000804067981 */ /* 0x0020a2000c1e1500 */
[----:B------:R-:W-:-:S05]  /*0c00*/  LEA.HI.X.SX32 R29, R37, R0, 0x1, P1 ;  /* 0x00000000251d7211 */ /* 0x000fca00008f0eff */
[----:B------:R1:W3:Y:S01]  /*0c10*/  LDG.E.U16 R12, desc[UR8][R28.64] ;  /* 0x000000081c0c7981 */ /* 0x0002e2000c1e1500 */
[----:B------:R-:W-:-:S03]  /*0c20*/  LEA R14, R2, R36, 0x1 ;  /* 0x00000024020e7211 */ /* 0x000fc600078e08ff */
[----:B----4-:R4:W-:Y:S01]  /*0c30*/  STL [R1+0x184], R7 ;  /* 0x0001840701007387 */ /* 0x0109e20000100800 */
[----:B0-----:R-:W-:Y:S01]  /*0c40*/  LEA R4, P0, R30, R10, 0x1 ;  /* 0x0000000a1e047211 */ /* 0x001fe200078008ff */
[----:B----4-:R-:W-:-:S03]  /*0c50*/  IMAD R7, R2, 0x2, R14 ;  /* 0x0000000202077824 */ /* 0x010fc600078e020e */
[----:B------:R-:W-:Y:S02]  /*0c60*/  LEA.HI.X.SX32 R5, R30, R0, 0x1, P0 ;  /* 0x000000001e057211 */ /* 0x000fe400000f0eff */
[-C--:B-1----:R-:W-:Y:S02]  /*0c70*/  LEA R28, P0, R31, R10.reuse, 0x1 ;  /* 0x0000000a1f1c7211 */ /* 0x082fe400078008ff */
[----:B------:R-:W-:Y:S02]  /*0c80*/  LEA R30, P1, R41, R10, 0x1 ;  /* 0x0000000a291e7211 */ /* 0x000fe400078208ff */
[-C--:B------:R-:W-:Y:S02]  /*0c90*/  LEA.HI.X.SX32 R29, R31, R0.reuse, 0x1, P0 ;  /* 0x000000001f1d7211 */ /* 0x080fe400000f0eff */
[----:B------:R-:W-:-:S04]  /*0ca0*/  LEA.HI.X.SX32 R31, R41, R0, 0x1, P1 ;  /* 0x00000000291f7211 */ /* 0x000fc800008f0eff */
[----:B------:R-:W4:Y:S04]  /*0cb0*/  LDG.E.U16 R29, desc[UR8][R28.64] ;  /* 0x000000081c1d7981 */ /* 0x000f28000c1e1500 */
[----:B------:R-:W4:Y:S04]  /*0cc0*/  LDG.E.U16 R41, desc[UR8][R30.64] ;  /* 0x000000081e297981 */ /* 0x000f28000c1e1500 */
[----:B--2---:R0:W-:Y:S02]  /*0cd0*/  STL [R1+0x180], R6 ;  /* 0x0001800601007387 */ /* 0x0041e40000100800 */
[----:B0-----:R-:W-:-:S05]  /*0ce0*/  IMAD R6, R2, 0x2, R7 ;  /* 0x0000000202067824 */ /* 0x001fca00078e0207 */
[----:B------:R-:W-:Y:S04]  /*0cf0*/  STL [R1+0x70], R6 ;  /* 0x0000700601007387 */ /* 0x000fe80000100800 */
[----:B-----5:R-:W-:Y:S04]  /*0d00*/  STL [R1+0x17c], R13 ;  /* 0x00017c0d01007387 */ /* 0x020fe80000100800 */
[----:B---3--:R0:W-:Y:S04]  /*0d10*/  STL [R1+0x178], R12 ;  /* 0x0001780c01007387 */ /* 0x0081e80000100800 */
[----:B0-----:R0:W2:Y:S01]  /*0d20*/  LDG.E.U16 R12, desc[UR8][R4.64] ;  /* 0x00000008040c7981 */ /* 0x0010a2000c1e1500 */
[----:B------:R-:W-:-:S05]  /*0d30*/  LEA R37, R2, R6, 0x1 ;  /* 0x0000000602257211 */ /* 0x000fca00078e08ff */
[----:B------:R-:W-:-:S04]  /*0d40*/  IMAD R13, R2, 0x2, R37 ;  /* 0x00000002020d7824 */ /* 0x000fc800078e0225 */
[----:B------:R-:W-:Y:S01]  /*0d50*/  IMAD R6, R2, 0x2, R13 ;  /* 0x0000000202067824 */ /* 0x000fe200078e020d */
[----:B0-----:R-:W-:-:S04]  /*0d60*/  LEA R4, P0, R40, R10, 0x1 ;  /* 0x0000000a28047211 */ /* 0x001fc800078008ff */
[----:B------:R-:W-:Y:S02]  /*0d70*/  LEA.HI.X.SX32 R5, R40, R0, 0x1, P0 ;  /* 0x0000000028057211 */ /* 0x000fe400000f0eff */
[----:B------:R-:W-:Y:S01]  /*0d80*/  LEA R28, P0, R32, R10, 0x1 ;  /* 0x0000000a201c7211 */ /* 0x000fe200078008ff */
[----:B--2---:R0:W-:Y:S02]  /*0d90*/  STL [R1+0x174], R12 ;  /* 0x0001740c01007387 */ /* 0x0041e40000100800 */
[----:B0-----:R-:W-:-:S05]  /*0da0*/  LEA R12, R2, R6, 0x1 ;  /* 0x00000006020c7211 */ /* 0x001fca00078e08ff */
[----:B------:R-:W-:Y:S04]  /*0db0*/  STL [R1+0x64], R12 ;  /* 0x0000640c01007387 */ /* 0x000fe80000100800 */
[----:B----4-:R0:W-:Y:S04]  /*0dc0*/  STL [R1+0x170], R29 ;  /* 0x0001701d01007387 */ /* 0x0101e80000100800 */
[----:B------:R1:W-:Y:S01]  /*0dd0*/  STL [R1+0x16c], R41 ;  /* 0x00016c2901007387 */ /* 0x0003e20000100800 */
[----:B0-----:R-:W-:-:S03]  /*0de0*/  LEA.HI.X.SX32 R29, R32, R0, 0x1, P0 ;  /* 0x00000000201d7211 */ /* 0x001fc600000f0eff */
[----:B-1----:R0:W2:Y:S04]  /*0df0*/  LDG.E.U16 R41, desc[UR8][R4.64] ;  /* 0x0000000804297981 */ /* 0x0020a8000c1e1500 */
[----:B------:R1:W3:Y:S01]  /*0e00*/  LDG.E.U16 R29, desc[UR8][R28.64] ;  /* 0x000000081c1d7981 */ /* 0x0002e2000c1e1500 */
[----:B------:R-:W-:-:S04]  /*0e10*/  IMAD R40, R2, 0x2, R12 ;  /* 0x0000000202287824 */ /* 0x000fc800078e020c */
[----:B------:R-:W-:Y:S01]  /*0e20*/  IMAD R12, R2, 0x2, R40 ;  /* 0x00000002020c7824 */ /* 0x000fe200078e0228 */
[----:B------:R-:W-:-:S04]  /*0e30*/  LEA R30, P1, R33, R10, 0x1 ;  /* 0x0000000a211e7211 */ /* 0x000fc800078208ff */
[----:B0-----:R-:W-:Y:S02]  /*0e40*/  LEA R5, R2, R12, 0x1 ;  /* 0x0000000c02057211 */ /* 0x001fe400078e08ff */
[----:B------:R-:W-:-:S03]  /*0e50*/  LEA R32, P0, R11, R10, 0x1 ;  /* 0x0000000a0b207211 */ /* 0x000fc600078008ff */
[----:B------:R-:W-:Y:S01]  /*0e60*/  IMAD R4, R2, 0x2, R5 ;  /* 0x0000000202047824 */ /* 0x000fe200078e0205 */
[-C--:B------:R-:W-:Y:S02]  /*0e70*/  LEA.HI.X.SX32 R31, R33, R0.reuse, 0x1, P1 ;  /* 0x00000000211f7211 */ /* 0x080fe400008f0eff */
[----:B------:R-:W-:Y:S02]  /*0e80*/  LEA.HI.X.SX32 R33, R11, R0, 0x1, P0 ;  /* 0x000000000b217211 */ /* 0x000fe400000f0eff */
[C---:B-1----:R-:W-:Y:S01]  /*0e90*/  LEA R28, P0, R39.reuse, R10, 0x1 ;  /* 0x0000000a271c7211 */ /* 0x042fe200078008ff */
[----:B------:R-:W-:Y:S04]  /*0ea0*/  STL [R1+0x58], R4 ;  /* 0x0000580401007387 */ /* 0x000fe80000100800 */
[----:B------:R0:W4:Y:S04]  /*0eb0*/  LDG.E.U16 R11, desc[UR8][R30.64] ;  /* 0x000000081e0b7981 */ /* 0x000128000c1e1500 */
[----:B--2---:R-:W-:Y:S04]  /*0ec0*/  STL [R1+0x168], R41 ;  /* 0x0001682901007387 */ /* 0x004fe80000100800 */
[----:B---3--:R1:W-:Y:S02]  /*0ed0*/  STL [R1+0x164], R29 ;  /* 0x0001641d01007387 */ /* 0x0083e40000100800 */
[----:B-1----:R-:W-:-:S02]  /*0ee0*/  LEA.HI.X.SX32 R29, R39, R0, 0x1, P0 ;  /* 0x00000000271d7211 */ /* 0x002fc400000f0eff */
[----:B------:R-:W2:Y:S01]  /*0ef0*/  LDG.E.U16 R39, desc[UR8][R32.64] ;  /* 0x0000000820277981 */ /* 0x000ea2000c1e1500 */
[----:B0-----:R-:W-:-:S03]  /*0f00*/  LEA R30, P1, R38, R10, 0x1 ;  /* 0x0000000a261e7211 */ /* 0x001fc600078208ff */
[----:B------:R0:W3:Y:S01]  /*0f10*/  LDG.E.U16 R29, desc[UR8][R28.64] ;  /* 0x000000081c1d7981 */ /* 0x0000e2000c1e1500 */
[----:B------:R-:W-:-:S03]  /*0f20*/  LEA.HI.X.SX32 R31, R38, R0, 0x1, P1 ;  /* 0x00000000261f7211 */ /* 0x000fc600008f0eff */
[----:B----4-:R-:W-:Y:S01]  /*0f30*/  STL [R1+0x160], R11 ;  /* 0x0001600b01007387 */ /* 0x010fe20000100800 */
[----:B------:R-:W-:-:S03]  /*0f40*/  IMAD R41, R2, 0x2, R4 ;  /* 0x0000000202297824 */ /* 0x000fc600078e0204 */
[----:B--2---:R1:W-:Y:S04]  /*0f50*/  STL [R1+0x15c], R39 ;  /* 0x00015c2701007387 */ /* 0x0043e80000100800 */
[----:B-1----:R1:W2:Y:S01]  /*0f60*/  LDG.E.U16 R39, desc[UR8][R30.64] ;  /* 0x000000081e277981 */ /* 0x0022a2000c1e1500 */
[----:B------:R-:W-:Y:S02]  /*0f70*/  LEA R11, R2, R41, 0x1 ;  /* 0x00000029020b7211 */ /* 0x000fe400078e08ff */
[----:B------:R-:W-:-:S03]  /*0f80*/  LEA R32, P0, R35, R10, 0x1 ;  /* 0x0000000a23207211 */ /* 0x000fc600078008ff */
[----:B------:R-:W-:Y:S01]  /*0f90*/  IMAD R4, R2, 0x2, R11 ;  /* 0x0000000202047824 */ /* 0x000fe200078e020b */
[----:B------:R-:W-:-:S03]  /*0fa0*/  LEA.HI.X.SX32 R33, R35, R0, 0x1, P0 ;  /* 0x0000000023217211 */ /* 0x000fc600000f0eff */
[----:B------:R-:W-:Y:S01]  /*0fb0*/  IMAD R38, R2, 0x2, R4 ;  /* 0x0000000202267824 */ /* 0x000fe200078e0204 */
[-C--:B0-----:R-:W-:Y:S02]  /*0fc0*/  LEA R28, P0, R36, R10.reuse, 0x1 ;  /* 0x0000000a241c7211 */ /* 0x081fe400078008ff */
[C---:B-1----:R-:W-:Y:S02]  /*0fd0*/  LEA R30, P1, R37.reuse, R10, 0x1 ;  /* 0x0000000a251e7211 */ /* 0x042fe400078208ff */
[----:B------:R-:W-:Y:S04]  /*0fe0*/  STL [R1+0x50], R38 ;  /* 0x0000502601007387 */ /* 0x000fe80000100800 */
[----:B---3--:R0:W-:Y:S01]  /*0ff0*/  STL [R1+0x158], R29 ;  /* 0x0001581d01007387 */ /* 0x0081e20000100800 */
[----:B------:R-:W-:-:S02]  /*1000*/  LEA.HI.X.SX32 R31, R37, R0, 0x1, P1 ;  /* 0x00000000251f7211 */ /* 0x000fc400008f0eff */
[----:B0-----:R-:W-:-:S06]  /*1010*/  LEA.HI.X.SX32 R29, R36, R0, 0x1, P0 ;  /* 0x00000000241d7211 */ /* 0x001fcc00000f0eff */
[----:B------:R-:W3:Y:S04]  /*1020*/  LDG.E.U16 R29, desc[UR8][R28.64] ;  /* 0x000000081c1d7981 */ /* 0x000ee8000c1e1500 */
[----:B--2---:R0:W-:Y:S04]  /*1030*/  STL [R1+0x154], R39 ;  /* 0x0001542701007387 */ /* 0x0041e80000100800 */
[----:B0-----:R0:W2:Y:S02]  /*1040*/  LDG.E.U16 R39, desc[UR8][R32.64] ;  /* 0x0000000820277981 */ /* 0x0010a4000c1e1500 */
[----:B0-----:R-:W-:-:S04]  /*1050*/  LEA R32, P0, R40, R10, 0x1 ;  /* 0x0000000a28207211 */ /* 0x001fc800078008ff */
[----:B------:R-:W-:Y:S02]  /*1060*/  LEA.HI.X.SX32 R33, R40, R0, 0x1, P0 ;  /* 0x0000000028217211 */ /* 0x000fe400000f0eff */
[----:B------:R0:W4:Y:S01]  /*1070*/  LDG.E.U16 R40, desc[UR8][R30.64] ;  /* 0x000000081e287981 */ /* 0x000122000c1e1500 */
[----:B------:R-:W-:-:S05]  /*1080*/  LEA R38, R2, R38, 0x1 ;  /* 0x0000002602267211 */ /* 0x000fca00078e08ff */
[----:B------:R-:W-:-:S04]  /*1090*/  IMAD R35, R2, 0x2, R38 ;  /* 0x0000000202237824 */ /* 0x000fc800078e0226 */
[----:B------:R-:W-:-:S05]  /*10a0*/  IMAD R36, R2, 0x2, R35 ;  /* 0x0000000202247824 */ /* 0x000fca00078e0223 */
[----:B------:R-:W-:-:S05]  /*10b0*/  LEA R37, R2, R36, 0x1 ;  /* 0x0000002402257211 */ /* 0x000fca00078e08ff */
[----:B------:R-:W-:Y:S01]  /*10c0*/  STL [R1+0x2c], R37 ;  /* 0x00002c2501007387 */ /* 0x000fe20000100800 */
[CC--:B0-----:R-:W-:Y:S02]  /*10d0*/  LEA R30, P0, R41.reuse, R10.reuse, 0x1 ;  /* 0x0000000a291e7211 */ /* 0x0c1fe400078008ff */
[----:B------:R-:W-:Y:S02]  /*10e0*/  LEA R28, P1, R38, R10, 0x1 ;  /* 0x0000000a261c7211 */ /* 0x000fe400078208ff */
[----:B------:R-:W-:-:S05]  /*10f0*/  LEA.HI.X.SX32 R31, R41, R0, 0x1, P0 ;  /* 0x00000000291f7211 */ /* 0x000fca00000f0eff */
[----:B------:R-:W5:Y:S04]  /*1100*/  LDG.E.U16 R41, desc[UR8][R30.64] ;  /* 0x000000081e297981 */ /* 0x000f68000c1e1500 */
[----:B--2---:R-:W-:Y:S04]  /*1110*/  STL [R1+0x150], R39 ;  /* 0x0001502701007387 */ /* 0x004fe80000100800 */
[----:B---3--:R-:W-:Y:S04]  /*1120*/  STL [R1+0x14c], R29 ;  /* 0x00014c1d01007387 */ /* 0x008fe80000100800 */
[----:B----4-:R0:W-:Y:S04]  /*1130*/  STL [R1+0x148], R40 ;  /* 0x0001482801007387 */ /* 0x0101e80000100800 */
[----:B0-----:R0:W2:Y:S01]  /*1140*/  LDG.E.U16 R40, desc[UR8][R32.64] ;  /* 0x0000000820287981 */ /* 0x0010a2000c1e1500 */
[----:B------:R-:W-:-:S05]  /*1150*/  LEA.HI.X.SX32 R29, R38, R0, 0x1, P1 ;  /* 0x00000000261d7211 */ /* 0x000fca00008f0eff */
[----:B------:R1:W3:Y:S01]  /*1160*/  LDG.E.U16 R30, desc[UR8][R28.64] ;  /* 0x000000081c1e7981 */ /* 0x0002e2000c1e1500 */
[----:B------:R-:W-:-:S04]  /*1170*/  IMAD R39, R2, 0x2, R37 ;  /* 0x0000000202277824 */ /* 0x000fc800078e0225 */
[----:B------:R-:W-:-:S05]  /*1180*/  IMAD R37, R2, 0x2, R39 ;  /* 0x0000000202257824 */ /* 0x000fca00078e0227 */
[----:B------:R-:W-:Y:S02]  /*1190*/  LEA R38, R2, R37, 0x1 ;  /* 0x0000002502267211 */ /* 0x000fe400078e08ff */
[----:B0-----:R-:W-:-:S04]  /*11a0*/  LEA R32, P0, R39, R10, 0x1 ;  /* 0x0000000a27207211 */ /* 0x001fc800078008ff */
[----:B------:R-:W-:Y:S01]  /*11b0*/  LEA.HI.X.SX32 R33, R39, R0, 0x1, P0 ;  /* 0x0000000027217211 */ /* 0x000fe200000f0eff */
[----:B--2---:R0:W-:Y:S02]  /*11c0*/  STL [R1+0x144], R40 ;  /* 0x0001442801007387 */ /* 0x0041e40000100800 */
[----:B0-----:R-:W-:-:S04]  /*11d0*/  IMAD R40, R2, 0x2, R38 ;  /* 0x0000000202287824 */ /* 0x001fc800078e0226 */
[----:B------:R-:W-:Y:S01]  /*11e0*/  IMAD R31, R2, 0x2, R40 ;  /* 0x00000002021f7824 */ /* 0x000fe200078e0228 */
[----:B------:R0:W-:Y:S02]  /*11f0*/  STL [R1+0x28], R40 ;  /* 0x0000282801007387 */ /* 0x0001e40000100800 */
[----:B0-----:R-:W0:Y:S02]  /*1200*/  S2R R40, SR_TID.X ;  /* 0x0000000000287919 */ /* 0x001e240000002100 */
[----:B-1----:R-:W-:-:S04]  /*1210*/  LEA R28, P0, R31, R10, 0x1 ;  /* 0x0000000a1f1c7211 */ /* 0x002fc800078008ff */
[----:B------:R-:W-:Y:S02]  /*1220*/  LEA.HI.X.SX32 R29, R31, R0, 0x1, P0 ;  /* 0x000000001f1d7211 */ /* 0x000fe400000f0eff */
[C---:B------:R-:W-:Y:S01]  /*1230*/  LEA R31, R2.reuse, R31, 0x1 ;  /* 0x0000001f021f7211 */ /* 0x040fe200078e08ff */
[----:B-----5:R1:W-:Y:S04]  /*1240*/  STL [R1+0x140], R41 ;  /* 0x0001402901007387 */ /* 0x0203e80000100800 */
[----:B---3--:R2:W-:Y:S04]  /*1250*/  STL [R1+0x13c], R30 ;  /* 0x00013c1e01007387 */ /* 0x0085e80000100800 */
[----:B------:R-:W3:Y:S04]  /*1260*/  LDG.E.U16 R39, desc[UR8][R28.64] ;  /* 0x000000081c277981 */ /* 0x000ee8000c1e1500 */
[----:B-1----:R1:W4:Y:S01]  /*1270*/  LDG.E.U16 R41, desc[UR8][R32.64] ;  /* 0x0000000820297981 */ /* 0x002322000c1e1500 */
[----:B--2---:R-:W-:-:S02]  /*1280*/  IMAD R30, R2, 0x2, R31 ;  /* 0x00000002021e7824 */ /* 0x004fc400078e021f */
[----:B-1----:R-:W-:-:S03]  /*1290*/  IMAD.SHL.U32 R32, R58, 0x2, RZ ;  /* 0x000000023a207824 */ /* 0x002fc600078e00ff */
[----:B------:R-:W-:Y:S02]  /*12a0*/  LEA R58, R2, R30, 0x1 ;  /* 0x0000001e023a7211 */ /* 0x000fe400078e08ff */
[----:B0-----:R-:W-:-:S03]  /*12b0*/  SHF.R.S32.HI R28, RZ, 0x8, R40 ;  /* 0x00000008ff1c7819 */ /* 0x001fc60000011428 */
[----:B------:R-:W-:Y:S01]  /*12c0*/  IMAD R40, R2, 0x2, R58 ;  /* 0x0000000202287824 */ /* 0x000fe200078e023a */
[----:B------:R-:W-:-:S04]  /*12d0*/  SGXT R28, R28, 0x1 ;  /* 0x000000011c1c781a */ /* 0x000fc80000000200 */
[----:B------:R-:W-:Y:S02]  /*12e0*/  LOP3.LUT R32, R32, 0x210, R28, 0x78, !PT ;  /* 0x0000021020207812 */ /* 0x000fe400078e781c */
[----:B------:R-:W-:-:S04]  /*12f0*/  LEA R28, P0, R40, R10, 0x1 ;  /* 0x0000000a281c7211 */ /* 0x000fc800078008ff */
[----:B------:R-:W-:-:S06]  /*1300*/  LEA.HI.X.SX32 R29, R40, R0, 0x1, P0 ;  /* 0x00000000281d7211 */ /* 0x000fcc00000f0eff */
[----:B------:R0:W2:Y:S01]  /*1310*/  LDG.E.U16 R29, desc[UR8][R28.64] ;  /* 0x000000081c1d7981 */ /* 0x0000a2000c1e1500 */
[----:B------:R-:W1:Y:S01]  /*1320*/  S2UR UR5, SR_CgaCtaId ;  /* 0x00000000000579c3 */ /* 0x000e620000008800 */
[----:B------:R-:W-:Y:S01]  /*1330*/  UMOV UR4, 0x400 ;  /* 0x0000040000047882 */ /* 0x000fe20000000000 */
[----:B------:R-:W-:-:S05]  /*1340*/  IMAD R40, R2, 0x2, R40 ;  /* 0x0000000202287824 */ /* 0x000fca00078e0228 */
[----:B------:R-:W-:Y:S01]  /*1350*/  LEA R33, R2, R40, 0x1 ;  /* 0x0000002802217211 */ /* 0x000fe200078e08ff */
[----:B-1----:R-:W-:-:S09]  /*1360*/  ULEA UR4, UR5, UR4, 0x18 ;  /* 0x0000000405047291 */ /* 0x002fd2000f8ec0ff */
[----:B------:R1:W-:Y:S04]  /*1370*/  STS.U16 [R32+UR4], R34 ;  /* 0x0000002220007988 */ /* 0x0003e80008000404 */
[----:B------:R5:W-:Y:S04]  /*1380*/  STS.U16 [R32+UR4+0x1000], R27 ;  /* 0x0010001b20007988 */ /* 0x000be80008000404 */
[----:B-1----:R-:W2:Y:S04]  /*1390*/  LDL.LU R34, [R1+0x6ec] ;  /* 0x0006ec0001227983 */ /* 0x002ea80000300800 */
[----:B-----5:R-:W5:Y:S04]  /*13a0*/  LDL.LU R27, [R1+0x6e8] ;  /* 0x0006e800011b7983 */ /* 0x020f680000300800 */
[----:B----4-:R1:W-:Y:S04]  /*13b0*/  STL [R1+0x138], R41 ;  /* 0x0001382901007387 */ /* 0x0103e80000100800 */
[----:B---3--:R3:W-:Y:S01]  /*13c0*/  STL [R1+0x134], R39 ;  /* 0x0001342701007387 */ /* 0x0087e20000100800 */
[----:B-1----:R-:W-:-:S04]  /*13d0*/  IMAD R41, R2, 0x2, R33 ;  /* 0x0000000202297824 */ /* 0x002fc800078e0221 */
[----:B---3--:R-:W-:-:S05]  /*13e0*/  IMAD R39, R2, 0x2, R41 ;  /* 0x0000000202277824 */ /* 0x008fca00078e0229 */
[C---:B0-----:R-:W-:Y:S01]  /*13f0*/  LEA R28, P0, R39.reuse, R10, 0x1 ;  /* 0x0000000a271c7211 */ /* 0x041fe200078008ff */
[----:B--2---:R0:W-:Y:S03]  /*1400*/  STL [R1+0x130], R29 ;  /* 0x0001301d01007387 */ /* 0x0041e60000100800 */
[----:B0-----:R-:W-:-:S06]  /*1410*/  LEA.HI.X.SX32 R29, R39, R0, 0x1, P0 ;  /* 0x00000000271d7211 */ /* 0x001fcc00000f0eff */
[----:B------:R0:W2:Y:S02]  /*1420*/  LDG.E.U16 R29, desc[UR8][R28.64] ;  /* 0x000000081c1d7981 */ /* 0x0000a4000c1e1500 */
[C---:B0-----:R-:W-:Y:S02]  /*1430*/  LEA R28, P0, R34.reuse, R10, 0x1 ;  /* 0x0000000a221c7211 */ /* 0x041fe400078008ff */
[----:B--2---:R0:W-:Y:S02]  /*1440*/  STL [R1+0x12c], R29 ;  /* 0x00012c1d01007387 */ /* 0x0041e40000100800 */
[----:B0-----:R-:W-:-:S05]  /*1450*/  LEA.HI.X.SX32 R29, R34, R0, 0x1, P0 ;  /* 0x00000000221d7211 */ /* 0x001fca00000f0eff */
[----:B------:R5:W2:Y:S02]  /*1460*/  LDG.E.U16 R34, desc[UR8][R28.64] ;  /* 0x000000081c227981 */ /* 0x000aa4000c1e1500 */
[----:B-----5:R-:W-:-:S04]  /*1470*/  LEA R28, P0, R27, R10, 0x1 ;  /* 0x0000000a1b1c7211 */ /* 0x020fc800078008ff */
[----:B------:R-:W-:Y:S01]  /*1480*/  LEA.HI.X.SX32 R29, R27, R0, 0x1, P0 ;  /* 0x000000001b1d7211 */ /* 0x000fe200000f0eff */
[----:B--2---:R0:W-:Y:S04]  /*1490*/  STL [R1+0x128], R34 ;  /* 0x0001282201007387 */ /* 0x0041e80000100800 */
[----:B0-----:R0:W2:Y:S02]  /*14a0*/  LDG.E.U16 R34, desc[UR8][R28.64] ;  /* 0x000000081c227981 */ /* 0x0010a4000c1e1500 */
[----:B0-----:R-:W-:-:S04]  /*14b0*/  LEA R28, P0, R26, R10, 0x1 ;  /* 0x0000000a1a1c7211 */ /* 0x001fc800078008ff */
[----:B------:R-:W-:-:S06]  /*14c0*/  LEA.HI.X.SX32 R29, R26, R0, 0x1, P0 ;  /* 0x000000001a1d7211 */ /* 0x000fcc00000f0eff */
[----:B------:R-:W3:Y:S01]  /*14d0*/  LDG.E.U16 R29, desc[UR8][R28.64] ;  /* 0x000000081c1d7981 */ /* 0x000ee2000c1e1500 */
[----:B------:R-:W-:-:S04]  /*14e0*/  LEA R26, P0, R25, R10, 0x1 ;  /* 0x0000000a191a7211 */ /* 0x000fc800078008ff */
[----:B------:R-:W-:-:S05]  /*14f0*/  LEA.HI.X.SX32 R27, R25, R0, 0x1, P0 ;  /* 0x00000000191b7211 */ /* 0x000fca00000f0eff */
[----:B------:R0:W4:Y:S02]  /*1500*/  LDG.E.U16 R28, desc[UR8][R26.64] ;  /* 0x000000081a1c7981 */ /* 0x000124000c1e1500 */
[----:B0-----:R-:W-:-:S04]  /*1510*/  LEA R26, P0, R24, R10, 0x1 ;  /* 0x0000000a181a7211 */ /* 0x001fc800078008ff */
[----:B------:R-:W-:Y:S02]  /*1520*/  LEA.HI.X.SX32 R27, R24, R0, 0x1, P0 ;  /* 0x00000000181b7211 */ /* 0x000fe400000f0eff */
[----:B------:R-:W-:-:S04]  /*1530*/  LEA R24, P0, R23, R10, 0x1 ;  /* 0x0000000a17187211 */ /* 0x000fc800078008ff */
[----:B------:R-:W-:Y:S01]  /*1540*/  LEA.HI.X.SX32 R25, R23, R0, 0x1, P0 ;  /* 0x0000000017197211 */ /* 0x000fe200000f0eff */
[----:B--2---:R0:W-:Y:S04]  /*1550*/  STL [R1+0x124], R34 ;  /* 0x0001242201007387 */ /* 0x0041e80000100800 */
[----:B0-----:R-:W2:Y:S04]  /*1560*/  LDG.E.U16 R34, desc[UR8][R26.64] ;  /* 0x000000081a227981 */ /* 0x001ea8000c1e1500 */
[----:B---3--:R0:W-:Y:S04]  /*1570*/  STL [R1+0x120], R29 ;  /* 0x0001201d01007387 */ /* 0x0081e80000100800 */
[----:B0-----:R0:W3:Y:S02]  /*1580*/  LDG.E.U16 R29, desc[UR8][R24.64] ;  /* 0x00000008181d7981 */ /* 0x0010e4000c1e1500 */
[----:B0-----:R-:W-:-:S04]  /*1590*/  LEA R24, P0, R22, R10, 0x1 ;  /* 0x0000000a16187211 */ /* 0x001fc800078008ff */
[----:B------:R-:W-:Y:S02]  /*15a0*/  LEA.HI.X.SX32 R25, R22, R0, 0x1, P0 ;  /* 0x0000000016197211 */ /* 0x000fe400000f0eff */
[----:B------:R-:W-:-:S03]  /*15b0*/  LEA R22, P0, R21, R10, 0x1 ;  /* 0x0000000a15167211 */ /* 0x000fc600078008ff */
[----:B------:R-:W5:Y:S01]  /*15c0*/  LDG.E.U16 R27, desc[UR8][R24.64] ;  /* 0x00000008181b7981 */ /* 0x000f62000c1e1500 */
[----:B------:R-:W-:-:S05]  /*15d0*/  LEA.HI.X.SX32 R23, R21, R0, 0x1, P0 ;  /* 0x0000000015177211 */ /* 0x000fca00000f0eff */
[----:B------:R0:W3:Y:S02]  /*15e0*/  LDG.E.U16 R25, desc[UR8][R22.64] ;  /* 0x0000000816197981 */ /* 0x0000e4000c1e1500 */
[----:B0-----:R-:W-:-:S04]  /*15f0*/  LEA R22, P0, R20, R10, 0x1 ;  /* 0x0000000a14167211 */ /* 0x001fc800078008ff */
[----:B------:R-:W-:Y:S02]  /*1600*/  LEA.HI.X.SX32 R23, R20, R0, 0x1, P0 ;  /* 0x0000000014177211 */ /* 0x000fe400000f0eff */
[----:B------:R-:W-:-:S03]  /*1610*/  LEA R20, P0, R19, R10, 0x1 ;  /* 0x0000000a13147211 */ /* 0x000fc600078008ff */
[----:B------:R-:W3:Y:S01]  /*1620*/  LDG.E.U16 R26, desc[UR8][R22.64] ;  /* 0x00000008161a7981 */ /* 0x000ee2000c1e1500 */
[----:B------:R-:W-:-:S05]  /*1630*/  LEA.HI.X.SX32 R21, R19, R0, 0x1, P0 ;  /* 0x0000000013157211 */ /* 0x000fca00000f0eff */
[----:B------:R0:W3:Y:S02]  /*1640*/  LDG.E.U16 R19, desc[UR8][R20.64] ;  /* 0x0000000814137981 */ /* 0x0000e4000c1e1500 */
[----:B0-----:R-:W-:-:S04]  /*1650*/  LEA R20, P0, R42, R10, 0x1 ;  /* 0x0000000a2a147211 */ /* 0x001fc800078008ff */
[----:B------:R-:W-:Y:S01]  /*1660*/  LEA.HI.X.SX32 R21, R42, R0, 0x1, P0 ;  /* 0x000000002a157211 */ /* 0x000fe200000f0eff */
[----:B----4-:R0:W-:Y:S04]  /*1670*/  STL [R1+0x11c], R28 ;  /* 0x00011c1c01007387 */ /* 0x0101e80000100800 */
[----:B0-----:R0:W4:Y:S02]  /*1680*/  LDG.E.U16 R28, desc[UR8][R20.64] ;  /* 0x00000008141c7981 */ /* 0x001124000c1e1500 */
[----:B0-----:R-:W-:-:S04]  /*1690*/  LEA R20, P0, R43, R10, 0x1 ;  /* 0x0000000a2b147211 */ /* 0x001fc800078008ff */
[----:B------:R-:W-:-:S05]  /*16a0*/  LEA.HI.X.SX32 R21, R43, R0, 0x1, P0 ;  /* 0x000000002b157211 */ /* 0x000fca00000f0eff */
[----:B------:R0:W4:Y:S02]  /*16b0*/  LDG.E.U16 R43, desc[UR8][R20.64] ;  /* 0x00000008142b7981 */ /* 0x000124000c1e1500 */
[----:B0-----:R-:W-:-:S04]  /*16c0*/  LEA R20, P0, R44, R10, 0x1 ;  /* 0x0000000a2c147211 */ /* 0x001fc800078008ff */
[----:B------:R-:W-:-:S05]  /*16d0*/  LEA.HI.X.SX32 R21, R44, R0, 0x1, P0 ;  /* 0x000000002c157211 */ /* 0x000fca00000f0eff */
[----:B------:R0:W4:Y:S02]  /*16e0*/  LDG.E.U16 R42, desc[UR8][R20.64] ;  /* 0x00000008142a7981 */ /* 0x000124000c1e1500 */
[----:B0-----:R-:W-:-:S04]  /*16f0*/  LEA R20, P0, R45, R10, 0x1 ;  /* 0x0000000a2d147211 */ /* 0x001fc800078008ff */
[----:B------:R-:W-:Y:S01]  /*1700*/  LEA.HI.X.SX32 R21, R45, R0, 0x1, P0 ;  /* 0x000000002d157211 */ /* 0x000fe200000f0eff */
[----:B--2---:R0:W-:Y:S04]  /*1710*/  STL [R1+0x118], R34 ;  /* 0x0001182201007387 */ /* 0x0041e80000100800 */
[----:B0-----:R0:W2:Y:S02]  /*1720*/  LDG.E.U16 R34, desc[UR8][R20.64] ;  /* 0x0000000814227981 */ /* 0x0010a4000c1e1500 */
[----:B0-----:R-:W-:-:S04]  /*1730*/  LEA R20, P0, R46, R10, 0x1 ;  /* 0x0000000a2e147211 */ /* 0x001fc800078008ff */
[----:B------:R-:W-:-:S05]  /*1740*/  LEA.HI.X.SX32 R21, R46, R0, 0x1, P0 ;  /* 0x000000002e157211 */ /* 0x000fca00000f0eff */
[----:B------:R0:W2:Y:S02]  /*1750*/  LDG.E.U16 R24, desc[UR8][R20.64] ;  /* 0x0000000814187981 */ /* 0x0000a4000c1e1500 */
[----:B0-----:R-:W-:-:S04]  /*1760*/  LEA R20, P0, R47, R10, 0x1 ;  /* 0x0000000a2f147211 */ /* 0x001fc800078008ff */
[----:B------:R-:W-:-:S05]  /*1770*/  LEA.HI.X.SX32 R21, R47, R0, 0x1, P0 ;  /* 0x000000002f157211 */ /* 0x000fca00000f0eff */
[----:B------:R0:W2:Y:S02]  /*1780*/  LDG.E.U16 R22, desc[UR8][R20.64] ;  /* 0x0000000814167981 */ /* 0x0000a4000c1e1500 */
[----:B0-----:R-:W-:-:S04]  /*1790*/  LEA R20, P0, R48, R10, 0x1 ;  /* 0x0000000a30147211 */ /* 0x001fc800078008ff */
[----:B------:R-:W-:-:S05]  /*17a0*/  LEA.HI.X.SX32 R21, R48, R0, 0x1, P0 ;  /* 0x0000000030157211 */ /* 0x000fca00000f0eff */
[----:B------:R0:W2:Y:S02]  /*17b0*/  LDG.E.U16 R23, desc[UR8][R20.64] ;  /* 0x0000000814177981 */ /* 0x0000a4000c1e1500 */
[C---:B0-----:R-:W-:Y:S02]  /*17c0*/  LEA R20, P0, R49.reuse, R10, 0x1 ;  /* 0x0000000a31147211 */ /* 0x041fe400078008ff */
[----:B---3--:R-:W-:Y:S02]  /*17d0*/  STL [R1+0x114], R29 ;  /* 0x0001141d01007387 */ /* 0x008fe40000100800 */
[----:B------:R-:W-:Y:S02]  /*17e0*/  LEA.HI.X.SX32 R21, R49, R0, 0x1, P0 ;  /* 0x0000000031157211 */ /* 0x000fe400000f0eff */
[----:B-----5:R0:W-:Y:S04]  /*17f0*/  STL [R1+0x110], R27 ;  /* 0x0001101b01007387 */ /* 0x0201e80000100800 */
[----:B0-----:R0:W3:Y:S02]  /*1800*/  LDG.E.U16 R27, desc[UR8][R20.64] ;  /* 0x00000008141b7981 */ /* 0x0010e4000c1e1500 */
[----:B0-----:R-:W-:-:S04]  /*1810*/  LEA R20, P0, R50, R10, 0x1 ;  /* 0x0000000a32147211 */ /* 0x001fc800078008ff */
[----:B------:R-:W-:Y:S01]  /*1820*/  LEA.HI.X.SX32 R21, R50, R0, 0x1, P0 ;  /* 0x0000000032157211 */ /* 0x000fe200000f0eff */
[----:B------:R0:W-:Y:S04]  /*1830*/  STL [R1+0x10c], R25 ;  /* 0x00010c1901007387 */ /* 0x0001e80000100800 */
[----:B0-----:R0:W5:Y:S02]  /*1840*/  LDG.E.U16 R25, desc[UR8][R20.64] ;  /* 0x0000000814197981 */ /* 0x001164000c1e1500 */
[----:B0-----:R-:W-:-:S04]  /*1850*/  LEA R20, P0, R18, R10, 0x1 ;  /* 0x0000000a12147211 */ /* 0x001fc800078008ff */
[----:B------:R-:W-:Y:S01]  /*1860*/  LEA.HI.X.SX32 R21, R18, R0, 0x1, P0 ;  /* 0x0000000012157211 */ /* 0x000fe200000f0eff */
[----:B------:R0:W-:Y:S01]  /*1870*/  STL [R1+0x108], R26 ;  /* 0x0001081a01007387 */ /* 0x0001e20000100800 */
[----:B------:R-:W-:-:S03]  /*1880*/  LEA R18, P0, R17, R10, 0x1 ;  /* 0x0000000a11127211 */ /* 0x000fc600078008ff */
[----:B------:R1:W-:Y:S04]  /*1890*/  STL [R1+0x104], R19 ;  /* 0x0001041301007387 */ /* 0x0003e80000100800 */
[----:B0-----:R-:W5:Y:S01]  /*18a0*/  LDG.E.U16 R26, desc[UR8][R20.64] ;  /* 0x00000008141a7981 */ /* 0x001f62000c1e1500 */
[----:B-1----:R-:W-:-:S05]  /*18b0*/  LEA.HI.X.SX32 R19, R17, R0, 0x1, P0 ;  /* 0x0000000011137211 */ /* 0x002fca00000f0eff */
[----:B------:R0:W5:Y:S02]  /*18c0*/  LDG.E.U16 R29, desc[UR8][R18.64] ;  /* 0x00000008121d7981 */ /* 0x000164000c1e1500 */
[----:B0-----:R-:W-:-:S04]  /*18d0*/  LEA R18, P0, R16, R10, 0x1 ;  /* 0x0000000a10127211 */ /* 0x001fc800078008ff */
[----:B------:R-:W-:Y:S02]  /*18e0*/  LEA.HI.X.SX32 R19, R16, R0, 0x1, P0 ;  /* 0x0000000010137211 */ /* 0x000fe400000f0eff */
[C---:B------:R-:W-:Y:S01]  /*18f0*/  LEA R16, P0, R15.reuse, R10, 0x1 ;  /* 0x0000000a0f107211 */ /* 0x040fe200078008ff */
[----:B----4-:R0:W-:Y:S03]  /*1900*/  STL [R1+0x100], R28 ;  /* 0x0001001c01007387 */ /* 0x0101e60000100800 */
[----:B------:R-:W-:-:S05]  /*1910*/  LEA.HI.X.SX32 R17, R15, R0, 0x1, P0 ;  /* 0x000000000f117211 */ /* 0x000fca00000f0eff */
[----:B------:R1:W4:Y:S04]  /*1920*/  LDG.E.U16 R21, desc[UR8][R16.64] ;  /* 0x0000000810157981 */ /* 0x000328000c1e1500 */
[----:B0-----:R-:W4:Y:S01]  /*1930*/  LDG.E.U16 R28, desc[UR8][R18.64] ;  /* 0x00000008121c7981 */ /* 0x001f22000c1e1500 */
[----:B-1----:R-:W-:-:S04]  /*1940*/  LEA R16, P0, R14, R10, 0x1 ;  /* 0x0000000a0e107211 */ /* 0x002fc800078008ff */
[----:B------:R-:W-:Y:S02]  /*1950*/  LEA.HI.X.SX32 R17, R14, R0, 0x1, P0 ;  /* 0x000000000e117211 */ /* 0x000fe400000f0eff */
[----:B------:R-:W-:-:S03]  /*1960*/  LEA R14, P0, R13, R10, 0x1 ;  /* 0x0000000a0d0e7211 */ /* 0x000fc600078008ff */
[----:B------:R-:W4:Y:S01]  /*1970*/  LDG.E.U16 R18, desc[UR8][R16.64] ;  /* 0x0000000810127981 */ /* 0x000f22000c1e1500 */
[----:B------:R-:W-:-:S05]  /*1980*/  LEA.HI.X.SX32 R15, R13, R0, 0x1, P0 ;  /* 0x000000000d0f7211 */ /* 0x000fca00000f0eff */
[----:B------:R0:W4:Y:S02]  /*1990*/  LDG.E.U16 R20, desc[UR8][R14.64] ;  /* 0x000000080e147981 */ /* 0x000124000c1e1500 */
[----:B0-----:R-:W-:-:S04]  /*19a0*/  LEA R14, P0, R12, R10, 0x1 ;  /* 0x0000000a0c0e7211 */ /* 0x001fc800078008ff */
[----:B------:R-:W-:Y:S02]  /*19b0*/  LEA.HI.X.SX32 R15, R12, R0, 0x1, P0 ;  /* 0x000000000c0f7211 */ /* 0x000fe400000f0eff */
[----:B------:R-:W-:-:S03]  /*19c0*/  LEA R12, P0, R11, R10, 0x1 ;  /* 0x0000000a0b0c7211 */ /* 0x000fc600078008ff */
[----:B------:R-:W4:Y:S01]  /*19d0*/  LDG.E.U16 R19, desc[UR8][R14.64] ;  /* 0x000000080e137981 */ /* 0x000f22000c1e1500 */
[----:B------:R-:W-:-:S05]  /*19e0*/  LEA.HI.X.SX32 R13, R11, R0, 0x1, P0 ;  /* 0x000000000b0d7211 */ /* 0x000fca00000f0eff */
[----:B------:R0:W4:Y:S04]  /*19f0*/  LDG.E.U16 R11, desc[UR8][R12.64] ;  /* 0x000000080c0b7981 */ /* 0x000128000c1e1500 */
[----:B------:R-:W-:Y:S04]  /*1a00*/  STL [R1+0xfc], R43 ;  /* 0x0000fc2b01007387 */ /* 0x000fe80000100800 */
[----:B------:R-:W-:Y:S01]  /*1a10*/  STL [R1+0xf8], R42 ;  /* 0x0000f82a01007387 */ /* 0x000fe20000100800 */
[----:B0-----:R-:W-:-:S04]  /*1a20*/  LEA R12, P0, R35, R10, 0x1 ;  /* 0x0000000a230c7211 */ /* 0x001fc800078008ff */
[----:B------:R-:W-:-:S05]  /*1a30*/  LEA.HI.X.SX32 R13, R35, R0, 0x1, P0 ;  /* 0x00000000230d7211 */ /* 0x000fca00000f0eff */
[----:B------:R0:W4:Y:S02]  /*1a40*/  LDG.E.U16 R17, desc[UR8][R12.64] ;  /* 0x000000080c117981 */ /* 0x000124000c1e1500 */
[C---:B0-----:R-:W-:Y:S02]  /*1a50*/  LEA R12, P0, R37.reuse, R10, 0x1 ;  /* 0x0000000a250c7211 */ /* 0x041fe400078008ff */
[----:B--2---:R-:W-:Y:S04]  /*1a60*/  STL [R1+0xf4], R34 ;  /* 0x0000f42201007387 */ /* 0x004fe80000100800 */
[----:B------:R-:W-:Y:S04]  /*1a70*/  STL [R1+0xf0], R24 ;  /* 0x0000f01801007387 */ /* 0x000fe80000100800 */
[----:B------:R0:W-:Y:S04]  /*1a80*/  STL [R1+0xec], R22 ;  /* 0x0000ec1601007387 */ /* 0x0001e80000100800 */
[----:B0-----:R-:W2:Y:S04]  /*1a90*/  LDL.LU R22, [R1+0x8] ;  /* 0x0000080001167983 */ /* 0x001ea80000300800 */
[----:B------:R0:W-:Y:S04]  /*1aa0*/  STL [R1+0xe8], R23 ;  /* 0x0000e81701007387 */ /* 0x0001e80000100800 */
[----:B0-----:R-:W2:Y:S04]  /*1ab0*/  LDL.LU R23, [R1+0x4] ;  /* 0x0000040001177983 */ /* 0x001ea80000300800 */
[----:B------:R-:W2:Y:S01]  /*1ac0*/  LDL.LU R24, [R1+0xc] ;  /* 0x00000c0001187983 */ /* 0x000ea20000300800 */
[----:B------:R-:W0:Y:S03]  /*1ad0*/  S2R R34, SR_TID.X ;  /* 0x0000000000227919 */ /* 0x000e260000002100 */
[----:B---3--:R-:W-:Y:S01]  /*1ae0*/  STL [R1+0xe4], R27 ;  /* 0x0000e41b01007387 */ /* 0x008fe20000100800 */
[----:B------:R-:W-:-:S05]  /*1af0*/  LEA.HI.X.SX32 R13, R37, R0, 0x1, P0 ;  /* 0x00000000250d7211 */ /* 0x000fca00000f0eff */
[----:B------:R1:W3:Y:S04]  /*1b00*/  LDG.E.U16 R16, desc[UR8][R12.64] ;  /* 0x000000080c107981 */ /* 0x0002e8000c1e1500 */
[----:B-----5:R5:W-:Y:S04]  /*1b10*/  STL [R1+0xe0], R25 ;  /* 0x0000e01901007387 */ /* 0x020be80000100800 */
[----:B-----5:R-:W5:Y:S04]  /*1b20*/  LDL.LU R25, [R1+0x10] ;  /* 0x0000100001197983 */ /* 0x020f680000300800 */
[----:B------:R0:W-:Y:S04]  /*1b30*/  STL [R1+0xdc], R26 ;  /* 0x0000dc1a01007387 */ /* 0x0001e80000100800 */
[----:B0-----:R-:W3:Y:S04]  /*1b40*/  LDL.LU R26, [R1+0x14] ;  /* 0x00001400011a7983 */ /* 0x001ee80000300800 */
[----:B------:R-:W3:Y:S01]  /*1b50*/  LDL.LU R27, [R1+0x18] ;  /* 0x00001800011b7983 */ /* 0x000ee20000300800 */
[----:B-1----:R-:W-:-:S03]  /*1b60*/  LEA R12, P0, R31, R10, 0x1 ;  /* 0x0000000a1f0c7211 */ /* 0x002fc600078008ff */
[----:B------:R-:W-:Y:S01]  /*1b70*/  STL [R1+0xd8], R29 ;  /* 0x0000d81d01007387 */ /* 0x000fe20000100800 */
[----:B------:R-:W-:Y:S02]  /*1b80*/  LEA.HI.X.SX32 R13, R31, R0, 0x1, P0 ;  /* 0x000000001f0d7211 */ /* 0x000fe400000f0eff */
[----:B------:R-:W-:-:S03]  /*1b90*/  SHF.R.U32.HI R42, RZ, 0x8, R34 ;  /* 0x00000008ff2a7819 */ /* 0x000fc60000011622 */
[----:B------:R0:W3:Y:S01]  /*1ba0*/  LDG.E.U16 R15, desc[UR8][R12.64] ;  /* 0x000000080c0f7981 */ /* 0x0000e2000c1e1500 */
[----:B------:R-:W-:-:S03]  /*1bb0*/  SGXT.U32 R42, R42, 0x1 ;  /* 0x000000012a2a781a */ /* 0x000fc60000000000 */
[----:B----4-:R1:W-:Y:S01]  /*1bc0*/  STL [R1+0xd4], R28 ;  /* 0x0000d41c01007387 */ /* 0x0103e20000100800 */
[----:B0-----:R-:W-:-:S03]  /*1bd0*/  LEA R12, P0, R40, R10, 0x1 ;  /* 0x0000000a280c7211 */ /* 0x001fc600078008ff */
[----:B-1----:R-:W4:Y:S04]  /*1be0*/  LDL.LU R28, [R1+0x1c] ;  /* 0x00001c00011c7983 */ /* 0x002f280000300800 */
[----:B------:R-:W-:Y:S01]  /*1bf0*/  STL [R1+0xd0], R21 ;  /* 0x0000d01501007387 */ /* 0x000fe20000100800 */
[----:B------:R-:W-:-:S03]  /*1c00*/  LEA.HI.X.SX32 R13, R40, R0, 0x1, P0 ;  /* 0x00000000280d7211 */ /* 0x000fc600000f0eff */
[----:B------:R-:W4:Y:S01]  /*1c10*/  LDL.LU R29, [R1+0x20] ;  /* 0x00002000011d7983 */ /* 0x000f220000300800 */
[----:B------:R-:W-:-:S03]  /*1c20*/  IMAD R42, R42, R2, RZ ;  /* 0x000000022a2a7224 */ /* 0x000fc600078e02ff */
[----:B------:R0:W-:Y:S01]  /*1c30*/  STL [R1+0xcc], R18 ;  /* 0x0000cc1201007387 */ /* 0x0001e20000100800 */
[----:B------:R-:W-:-:S03]  /*1c40*/  IMAD R42, R2, 0x2, R42 ;  /* 0x00000002022a7824 */ /* 0x000fc600078e022a */
[----:B------:R1:W4:Y:S01]  /*1c50*/  LDG.E.U16 R14, desc[UR8][R12.64] ;  /* 0x000000080c0e7981 */ /* 0x000322000c1e1500 */
[----:B0-----:R-:W-:-:S03]  /*1c60*/  LEA R18, R2, R39, 0x1 ;  /* 0x0000002702127211 */ /* 0x001fc600078e08ff */
[----:B------:R-:W-:Y:S01]  /*1c70*/  STL [R1+0xc8], R20 ;  /* 0x0000c81401007387 */ /* 0x000fe20000100800 */
[----:B-1----:R-:W-:-:S03]  /*1c80*/  LEA R12, P0, R18, R10, 0x1 ;  /* 0x0000000a120c7211 */ /* 0x002fc600078008ff */
[----:B------:R0:W-:Y:S01]  /*1c90*/  STS.U16 [R32+UR4+0x2000], R61 ;  /* 0x0020003d20007988 */ /* 0x0001e20008000404 */
[----:B------:R-:W-:Y:S01]  /*1ca0*/  IMAD R42, R2, 0x2, R42 ;  /* 0x00000002022a7824 */ /* 0x000fe200078e022a */
[----:B------:R-:W-:-:S05]  /*1cb0*/  LEA.HI.X.SX32 R13, R18, R0, 0x1, P0 ;  /* 0x00000000120d7211 */ /* 0x000fca00000f0eff */
[----:B------:R1:W4:Y:S04]  /*1cc0*/  LDG.E.U16 R35, desc[UR8][R12.64] ;  /* 0x000000080c237981 */ /* 0x000328000c1e1500 */
[----:B0-----:R-:W4:Y:S04]  /*1cd0*/  LDL.LU R61, [R1+0x6e4] ;  /* 0x0006e400013d7983 */ /* 0x001f280000300800 */
[----:B------:R-:W4:Y:S01]  /*1ce0*/  LDL.LU R34, [R1+0x24] ;  /* 0x0000240001227983 */ /* 0x000f220000300800 */
[----:B-1----:R-:W-:-:S04]  /*1cf0*/  LEA R12, P0, R42, R10, 0x1 ;  /* 0x0000000a2a0c7211 */ /* 0x002fc800078008ff */
[----:B------:R-:W-:Y:S01]  /*1d00*/  LEA.HI.X.SX32 R13, R42, R0, 0x1, P0 ;  /* 0x000000002a0d7211 */ /* 0x000fe200000f0eff */
[----:B------:R-:W-:Y:S04]  /*1d10*/  STL [R1+0xc4], R19 ;  /* 0x0000c41301007387 */ /* 0x000fe80000100800 */
[----:B------:R0:W-:Y:S04]  /*1d20*/  STL [R1+0xc0], R11 ;  /* 0x0000c00b01007387 */ /* 0x0001e80000100800 */
[----:B0-----:R2:W4:Y:S04]  /*1d30*/  LDG.E.U16 R11, desc[UR8][R12.64] ;  /* 0x000000080c0b7981 */ /* 0x001528000c1e1500 */
[----:B------:R0:W-:Y:S01]  /*1d40*/  STL [R1+0xbc], R17 ;  /* 0x0000bc1101007387 */ /* 0x0001e20000100800 */
[----:B--2---:R-:W-:-:S04]  /*1d50*/  LEA R12, P0, R22, R10, 0x1 ;  /* 0x0000000a160c7211 */ /* 0x004fc800078008ff */
[----:B------:R-:W-:-:S05]  /*1d60*/  LEA.HI.X.SX32 R13, R22, R0, 0x1, P0 ;  /* 0x00000000160d7211 */ /* 0x000fca00000f0eff */
[----:B------:R1:W2:Y:S02]  /*1d70*/  LDG.E.U16 R31, desc[UR8][R12.64] ;  /* 0x000000080c1f7981 */ /* 0x0002a4000c1e1500 */
[----:B-1----:R-:W-:-:S04]  /*1d80*/  LEA R12, P0, R23, R10, 0x1 ;  /* 0x0000000a170c7211 */ /* 0x002fc800078008ff */
[----:B------:R-:W-:-:S05]  /*1d90*/  LEA.HI.X.SX32 R13, R23, R0, 0x1, P0 ;  /* 0x00000000170d7211 */ /* 0x000fca00000f0eff */
[----:B------:R1:W2:Y:S02]  /*1da0*/  LDG.E.U16 R22, desc[UR8][R12.64] ;  /* 0x000000080c167981 */ /* 0x0002a4000c1e1500 */
[----:B-1----:R-:W-:-:S04]  /*1db0*/  LEA R12, P0, R24, R10, 0x1 ;  /* 0x0000000a180c7211 */ /* 0x002fc800078008ff */
[----:B------:R-:W-:-:S05]  /*1dc0*/  LEA.HI.X.SX32 R13, R24, R0, 0x1, P0 ;  /* 0x00000000180d7211 */ /* 0x000fca00000f0eff */
[----:B------:R5:W2:Y:S02]  /*1dd0*/  LDG.E.U16 R21, desc[UR8][R12.64] ;  /* 0x000000080c157981 */ /* 0x000aa4000c1e1500 */
[----:B-----5:R-:W-:-:S04]  /*1de0*/  LEA R12, P0, R25, R10, 0x1 ;  /* 0x0000000a190c7211 */ /* 0x020fc800078008ff */
[----:B------:R-:W-:-:S05]  /*1df0*/  LEA.HI.X.SX32 R13, R25, R0, 0x1, P0 ;  /* 0x00000000190d7211 */ /* 0x000fca00000f0eff */
[----:B------:R3:W5:Y:S02]  /*1e00*/  LDG.E.U16 R20, desc[UR8][R12.64] ;  /* 0x000000080c147981 */ /* 0x000764000c1e1500 */
[----:B---3--:R-:W-:-:S04]  /*1e10*/  LEA R12, P0, R26, R10, 0x1 ;  /* 0x0000000a1a0c7211 */ /* 0x008fc800078008ff */
[----:B------:R-:W-:-:S05]  /*1e20*/  LEA.HI.X.SX32 R13, R26, R0, 0x1, P0 ;  /* 0x000000001a0d7211 */ /* 0x000fca00000f0eff */
[----:B------:R1:W3:Y:S02]  /*1e30*/  LDG.E.U16 R19, desc[UR8][R12.64] ;  /* 0x000000080c137981 */ /* 0x0002e4000c1e1500 */
[----:B-1----:R-:W-:-:S04]  /*1e40*/  LEA R12, P0, R27, R10, 0x1 ;  /* 0x0000000a1b0c7211 */ /* 0x002fc800078008ff */
[----:B------:R-:W-:-:S05]  /*1e50*/  LEA.HI.X.SX32 R13, R27, R0, 0x1, P0 ;  /* 0x000000001b0d7211 */ /* 0x000fca00000f0eff */
[----:B0-----:R4:W3:Y:S02]  /*1e60*/  LDG.E.U16 R17, desc[UR8][R12.64] ;  /* 0x000000080c117981 */ /* 0x0018e4000c1e1500 */
[----:B----4-:R-:W-:-:S04]  /*1e70*/  LEA R12, P0, R28, R10, 0x1 ;  /* 0x0000000a1c0c7211 */ /* 0x010fc800078008ff */
[----:B------:R-:W-:Y:S01]  /*1e80*/  LEA.HI.X.SX32 R13, R28, R0, 0x1, P0 ;  /* 0x000000001c0d7211 */ /* 0x000fe200000f0eff */
[----:B------:R0:W-:Y:S04]  /*1e90*/  STL [R1+0xb8], R16 ;  /* 0x0000b81001007387 */ /* 0x0001e80000100800 */
[----:B0-----:R0:W4:Y:S02]  /*1ea0*/  LDG.E.U16 R16, desc[UR8][R12.64] ;  /* 0x000000080c107981 */ /* 0x001124000c1e1500 */
[----:B0-----:R-:W-:-:S04]  /*1eb0*/  LEA R12, P0, R29, R10, 0x1 ;  /* 0x0000000a1d0c7211 */ /* 0x001fc800078008ff */
[----:B------:R-:W-:Y:S01]  /*1ec0*/  LEA.HI.X.SX32 R13, R29, R0, 0x1, P0 ;  /* 0x000000001d0d7211 */ /* 0x000fe200000f0eff */
[----:B------:R0:W-:Y:S04]  /*1ed0*/  STL [R1+0xb4], R15 ;  /* 0x0000b40f01007387 */ /* 0x0001e80000100800 */
[----:B0-----:R0:W3:Y:S02]  /*1ee0*/  LDG.E.U16 R15, desc[UR8][R12.64] ;  /* 0x000000080c0f7981 */ /* 0x0010e4000c1e1500 */
[----:B0-----:R-:W-:-:S04]  /*1ef0*/  LEA R12, P0, R34, R10, 0x1 ;  /* 0x0000000a220c7211 */ /* 0x001fc800078008ff */
[----:B------:R-:W-:Y:S01]  /*1f00*/  LEA.HI.X.SX32 R13, R34, R0, 0x1, P0 ;  /* 0x00000000220d7211 */ /* 0x000fe200000f0eff */
[----:B------:R0:W-:Y:S04]  /*1f10*/  STL [R1+0xb0], R14 ;  /* 0x0000b00e01007387 */ /* 0x0001e80000100800 */
[----:B0-----:R0:W3:Y:S04]  /*1f20*/  LDG.E.U16 R14, desc[UR8][R12.64] ;  /* 0x000000080c0e7981 */ /* 0x0010e8000c1e1500 */
[----:B------:R-:W-:Y:S01]  /*1f30*/  STL [R1+0xac], R35 ;  /* 0x0000ac2301007387 */ /* 0x000fe20000100800 */
[----:B0-----:R-:W-:-:S04]  /*1f40*/  LEA R12, P0, R3, R10, 0x1 ;  /* 0x0000000a030c7211 */ /* 0x001fc800078008ff */
[----:B------:R-:W-:Y:S02]  /*1f50*/  LEA.HI.X.SX32 R13, R3, R0, 0x1, P0 ;  /* 0x00000000030d7211 */ /* 0x000fe400000f0eff */
[----:B------:R-:W3:Y:S04]  /*1f60*/  LDL.LU R3, [R1+0x6e0] ;  /* 0x0006e00001037983 */ /* 0x000ee80000300800 */
[----:B------:R0:W-:Y:S04]  /*1f70*/  STL [R1+0xa8], R11 ;  /* 0x0000a80b01007387 */ /* 0x0001e80000100800 */
[----:B------:R-:W3:Y:S04]  /*1f80*/  LDL.LU R26, [R1+0x38] ;  /* 0x00003800011a7983 */ /* 0x000ee80000300800 */
[----:B------:R-:W3:Y:S04]  /*1f90*/  LDL.LU R27, [R1+0x3c] ;  /* 0x00003c00011b7983 */ /* 0x000ee80000300800 */
[----:B0-----:R0:W3:Y:S02]  /*1fa0*/  LDG.E.U16 R11, desc[UR8][R12.64] ;  /* 0x000000080c0b7981 */ /* 0x0010e4000c1e1500 */
[----:B0-----:R-:W-:-:S04]  /*1fb0*/  LEA R12, P0, R61, R10, 0x1 ;  /* 0x0000000a3d0c7211 */ /* 0x001fc800078008ff */
[----:B------:R-:W-:-:S05]  /*1fc0*/  LEA.HI.X.SX32 R13, R61, R0, 0x1, P0 ;  /* 0x000000003d0d7211 */ /* 0x000fca00000f0eff */
[----:B------:R0:W3:Y:S02]  /*1fd0*/  LDG.E.U16 R61, desc[UR8][R12.64] ;  /* 0x000000080c3d7981 */ /* 0x0000e4000c1e1500 */
[----:B0-----:R-:W-:-:S04]  /*1fe0*/  LEA R12, P0, R57, R10, 0x1 ;  /* 0x0000000a390c7211 */ /* 0x001fc800078008ff */
[----:B------:R-:W-:-:S05]  /*1ff0*/  LEA.HI.X.SX32 R13, R57, R0, 0x1, P0 ;  /* 0x00000000390d7211 */ /* 0x000fca00000f0eff */
[----:B------:R0:W4:Y:S02]  /*2000*/  LDG.E.U16 R57, desc[UR8][R12.64] ;  /* 0x000000080c397981 */ /* 0x000124000c1e1500 */
        /* <DEDUP_REMOVED lines=13> */
[----:B------:R-:W-:Y:S02]  /*20e0*/  LEA.HI.X.SX32 R13, R52, R0, 0x1, P0 ;  /* 0x00000000340d7211 */ /* 0x000fe400000f0eff */
[----:B------:R-:W-:-:S03]  /*20f0*/  LEA R42, P0, R51, R10, 0x1 ;  /* 0x0000000a332a7211 */ /* 0x000fc600078008ff */
[----:B------:R0:W4:Y:S01]  /*2100*/  LDG.E.U16 R45, desc[UR8][R12.64] ;  /* 0x000000080c2d7981 */ /* 0x000122000c1e1500 */
[----:B------:R-:W-:-:S03]  /*2110*/  LEA.HI.X.SX32 R43, R51, R0, 0x1, P0 ;  /* 0x00000000332b7211 */ /* 0x000fc600000f0eff */
[----:B--2---:R-:W-:Y:S04]  /*2120*/  STL [R1+0xa4], R31 ;  /* 0x0000a41f01007387 */ /* 0x004fe80000100800 */
[----:B------:R-:W2:Y:S01]  /*2130*/  LDL.LU R28, [R1+0x40] ;  /* 0x00004000011c7983 */ /* 0x000ea20000300800 */
[----:B0-----:R-:W-:-:S03]  /*2140*/  LEA R12, P0, R59, R10, 0x1 ;  /* 0x0000000a3b0c7211 */ /* 0x001fc600078008ff */
[----:B------:R-:W2:Y:S01]  /*2150*/  LDL.LU R29, [R1+0x4c] ;  /* 0x00004c00011d7983 */ /* 0x000ea20000300800 */
[----:B------:R-:W-:-:S03]  /*2160*/  LEA.HI.X.SX32 R13, R59, R0, 0x1, P0 ;  /* 0x000000003b0d7211 */ /* 0x000fc600000f0eff */
[----:B------:R-:W2:Y:S04]  /*2170*/  LDG.E.U16 R42, desc[UR8][R42.64] ;  /* 0x000000082a2a7981 */ /* 0x000ea8000c1e1500 */
[----:B------:R0:W2:Y:S02]  /*2180*/  LDG.E.U16 R39, desc[UR8][R12.64] ;  /* 0x000000080c277981 */ /* 0x0000a4000c1e1500 */
[----:B0-----:R-:W-:-:S04]  /*2190*/  LEA R12, P0, R60, R10, 0x1 ;  /* 0x0000000a3c0c7211 */ /* 0x001fc800078008ff */
[----:B------:R-:W-:-:S05]  /*21a0*/  LEA.HI.X.SX32 R13, R60, R0, 0x1, P0 ;  /* 0x000000003c0d7211 */ /* 0x000fca00000f0eff */
[----:B------:R0:W2:Y:S02]  /*21b0*/  LDG.E.U16 R37, desc[UR8][R12.64] ;  /* 0x000000080c257981 */ /* 0x0000a4000c1e1500 */
[----:B0-----:R-:W-:-:S04]  /*21c0*/  LEA R12, P0, R9, R10, 0x1 ;  /* 0x0000000a090c7211 */ /* 0x001fc800078008ff */
[----:B------:R-:W-:-:S05]  /*21d0*/  LEA.HI.X.SX32 R13, R9, R0, 0x1, P0 ;  /* 0x00000000090d7211 */ /* 0x000fca00000f0eff */
[----:B------:R0:W2:Y:S02]  /*21e0*/  LDG.E.U16 R35, desc[UR8][R12.64] ;  /* 0x000000080c237981 */ /* 0x0000a4000c1e1500 */
[----:B0-----:R-:W-:-:S04]  /*21f0*/  LEA R12, P0, R8, R10, 0x1 ;  /* 0x0000000a080c7211 */ /* 0x001fc800078008ff */
[----:B------:R-:W-:Y:S02]  /*2200*/  LEA.HI.X.SX32 R13, R8, R0, 0x1, P0 ;  /* 0x00000000080d7211 */ /* 0x000fe400000f0eff */
[----:B------:R-:W-:-:S03]  /*2210*/  LEA R8, P0, R7, R10, 0x1 ;  /* 0x0000000a07087211 */ /* 0x000fc600078008ff */
[----:B------:R-:W2:Y:S01]  /*2220*/  LDG.E.U16 R34, desc[UR8][R12.64] ;  /* 0x000000080c227981 */ /* 0x000ea2000c1e1500 */
        /* <DEDUP_REMOVED lines=13> */
[C---:B------:R-:W-:Y:S01]  /*2300*/  LEA R12, P0, R38.reuse, R10, 0x1 ;  /* 0x0000000a260c7211 */ /* 0x040fe200078008ff */
[----:B------:R-:W-:Y:S03]  /*2310*/  STL [R1+0x48], R22 ;  /* 0x0000481601007387 */ /* 0x000fe60000100800 */
[----:B------:R-:W-:Y:S01]  /*2320*/  LEA.HI.X.SX32 R13, R38, R0, 0x1, P0 ;  /* 0x00000000260d7211 */ /* 0x000fe200000f0eff */
[----:B------:R-:W2:Y:S04]  /*2330*/  LDG.E.U16 R8, desc[UR8][R8.64] ;  /* 0x0000000808087981 */ /* 0x000ea8000c1e1500 */
[----:B------:R0:W2:Y:S02]  /*2340*/  LDG.E.U16 R9, desc[UR8][R12.64] ;  /* 0x000000080c097981 */ /* 0x0000a4000c1e1500 */
[----:B0-----:R-:W-:-:S02]  /*2350*/  LEA R12, P0, R30, R10, 0x1 ;  /* 0x0000000a1e0c7211 */ /* 0x001fc400078008ff */
[----:B---3--:R-:W-:Y:S04]  /*2360*/  STL [R1+0x684], R61 ;  /* 0x0006843d01007387 */ /* 0x008fe80000100800 */
[----:B------:R-:W-:Y:S04]  /*2370*/  STL [R1+0x44], R21 ;  /* 0x0000441501007387 */ /* 0x000fe80000100800 */
[----:B-----5:R-:W-:Y:S01]  /*2380*/  STL [R1+0x34], R20 ;  /* 0x0000341401007387 */ /* 0x020fe20000100800 */
[----:B------:R-:W-:-:S03]  /*2390*/  LEA.HI.X.SX32 R13, R30, R0, 0x1, P0 ;  /* 0x000000001e0d7211 */ /* 0x000fc600000f0eff */
[----:B----4-:R-:W-:Y:S04]  /*23a0*/  STL [R1+0x688], R57 ;  /* 0x0006883901007387 */ /* 0x010fe80000100800 */
[----:B------:R-:W-:Y:S01]  /*23b0*/  STL [R1+0x14], R19 ;  /* 0x0000141301007387 */ /* 0x000fe20000100800 */
[----:B------:R-:W-:-:S03]  /*23c0*/  LEA R25, R2, R3, 0x1 ;  /* 0x0000000302197211 */ /* 0x000fc600078e08ff */
[----:B------:R-:W-:Y:S04]  /*23d0*/  STL [R1+0x68c], R56 ;  /* 0x00068c3801007387 */ /* 0x000fe80000100800 */
[----:B------:R-:W-:Y:S01]  /*23e0*/  STL [R1+0x10], R17 ;  /* 0x0000101101007387 */ /* 0x000fe20000100800 */
[----:B------:R-:W-:-:S03]  /*23f0*/  IMAD R25, R2, 0x2, R25 ;  /* 0x0000000202197824 */ /* 0x000fc600078e0219 */
[----:B------:R-:W-:Y:S04]  /*2400*/  STL [R1+0x690], R55 ;  /* 0x0006903701007387 */ /* 0x000fe80000100800 */
[----:B------:R-:W-:Y:S04]  /*2410*/  STL [R1+0xc], R16 ;  /* 0x00000c1001007387 */ /* 0x000fe80000100800 */
[----:B------:R-:W-:Y:S04]  /*2420*/  STL [R1+0x8], R15 ;  /* 0x0000080f01007387 */ /* 0x000fe80000100800 */
[----:B------:R-:W-:Y:S04]  /*2430*/  STL [R1+0x694], R54 ;  /* 0x0006943601007387 */ /* 0x000fe80000100800 */
[----:B------:R-:W-:Y:S01]  /*2440*/  STL [R1+0x4], R14 ;  /* 0x0000040e01007387 */ /* 0x000fe20000100800 */
[----:B------:R-:W-:-:S03]  /*2450*/  IMAD R25, R2, 0x2, R25 ;  /* 0x0000000202197824 */ /* 0x000fc600078e0219 */
[----:B------:R-:W-:Y:S04]  /*2460*/  STL [R1+0x698], R47 ;  /* 0x0006982f01007387 */ /* 0x000fe80000100800 */
[----:B------:R0:W-:Y:S04]  /*2470*/  STL [R1], R11 ;  /* 0x0000000b01007387 */ /* 0x0001e80000100800 */
[----:B0-----:R0:W3:Y:S02]  /*2480*/  LDG.E.U16 R11, desc[UR8][R12.64] ;  /* 0x000000080c0b7981 */ /* 0x0010e4000c1e1500 */
[----:B0-----:R-:W-:-:S04]  /*2490*/  LEA R12, P0, R33, R10, 0x1 ;  /* 0x0000000a210c7211 */ /* 0x001fc800078008ff */
[----:B------:R-:W-:Y:S02]  /*24a0*/  LEA.HI.X.SX32 R13, R33, R0, 0x1, P0 ;  /* 0x00000000210d7211 */ /* 0x000fe400000f0eff */
[----:B------:R-:W-:-:S03]  /*24b0*/  LEA R14, P0, R3, R10, 0x1 ;  /* 0x0000000a030e7211 */ /* 0x000fc600078008ff */
[----:B------:R-:W4:Y:S01]  /*24c0*/  LDG.E.U16 R12, desc[UR8][R12.64] ;  /* 0x000000080c0c7981 */ /* 0x000f22000c1e1500 */
[----:B------:R-:W-:Y:S02]  /*24d0*/  LEA.HI.X.SX32 R15, R3, R0, 0x1, P0 ;  /* 0x00000000030f7211 */ /* 0x000fe400000f0eff */
[----:B------:R-:W-:-:S03]  /*24e0*/  LEA R25, R2, R25, 0x1 ;  /* 0x0000001902197211 */ /* 0x000fc600078e08ff */
[----:B------:R0:W5:Y:S02]  /*24f0*/  LDG.E.U16 R17, desc[UR8][R14.64] ;  /* 0x000000080e117981 */ /* 0x000164000c1e1500 */
[----:B0-----:R-:W-:-:S04]  /*2500*/  LEA R14, P0, R25, R10, 0x1 ;  /* 0x0000000a190e7211 */ /* 0x001fc800078008ff */
[----:B------:R-:W-:-:S05]  /*2510*/  LEA.HI.X.SX32 R15, R25, R0, 0x1, P0 ;  /* 0x00000000190f7211 */ /* 0x000fca00000f0eff */
[----:B------:R0:W5:Y:S02]  /*2520*/  LDG.E.U16 R16, desc[UR8][R14.64] ;  /* 0x000000080e107981 */ /* 0x000164000c1e1500 */
[----:B0-----:R-:W-:-:S04]  /*2530*/  LEA R14, P0, R26, R10, 0x1 ;  /* 0x0000000a1a0e7211 */ /* 0x001fc800078008ff */
[----:B------:R-:W-:-:S06]  /*2540*/  LEA.HI.X.SX32 R15, R26, R0, 0x1, P0 ;  /* 0x000000001a0f7211 */ /* 0x000fcc00000f0eff */
[----:B------:R-:W5:Y:S04]  /*2550*/  LDG.E.U16 R15, desc[UR8][R14.64] ;  /* 0x000000080e0f7981 */ /* 0x000f68000c1e1500 */
[----:B------:R-:W-:Y:S04]  /*2560*/  STL [R1+0x69c], R45 ;  /* 0x00069c2d01007387 */ /* 0x000fe80000100800 */
[----:B--2---:R-:W-:Y:S04]  /*2570*/  STL [R1+0x6a0], R42 ;  /* 0x0006a02a01007387 */ /* 0x004fe80000100800 */
[----:B------:R-:W-:Y:S04]  /*2580*/  STL [R1+0x6a4], R39 ;  /* 0x0006a42701007387 */ /* 0x000fe80000100800 */
[----:B------:R-:W-:Y:S04]  /*2590*/  STL [R1+0x6a8], R37 ;  /* 0x0006a82501007387 */ /* 0x000fe80000100800 */
[----:B------:R0:W-:Y:S04]  /*25a0*/  STL [R1+0x6ac], R35 ;  /* 0x0006ac2301007387 */ /* 0x0001e80000100800 */
[----:B------:R-:W-:Y:S04]  /*25b0*/  STL [R1+0x6b0], R34 ;  /* 0x0006b02201007387 */ /* 0x000fe80000100800 */
[----:B------:R-:W-:Y:S04]  /*25c0*/  STL [R1+0x6b4], R7 ;  /* 0x0006b40701007387 */ /* 0x000fe80000100800 */
[----:B------:R-:W-:Y:S04]  /*25d0*/  STL [R1+0x6b8], R6 ;  /* 0x0006b80601007387 */ /* 0x000fe80000100800 */
[----:B------:R-:W-:Y:S04]  /*25e0*/  STL [R1+0x6bc], R5 ;  /* 0x0006bc0501007387 */ /* 0x000fe80000100800 */
[----:B------:R-:W-:Y:S04]  /*25f0*/  STL [R1+0x6c0], R4 ;  /* 0x0006c00401007387 */ /* 0x000fe80000100800 */
[----:B------:R-:W-:Y:S04]  /*2600*/  STL [R1+0x6c4], R8 ;  /* 0x0006c40801007387 */ /* 0x000fe80000100800 */
[----:B------:R-:W-:Y:S01]  /*2610*/  STL [R1+0x6c8], R9 ;  /* 0x0006c80901007387 */ /* 0x000fe20000100800 */
[----:B------:R-:W-:-:S04]  /*2620*/  LEA R20, P0, R27, R10, 0x1 ;  /* 0x0000000a1b147211 */ /* 0x000fc800078008ff */
[----:B------:R-:W-:-:S05]  /*2630*/  LEA.HI.X.SX32 R21, R27, R0, 0x1, P0 ;  /* 0x000000001b157211 */ /* 0x000fca00000f0eff */
[----:B------:R1:W2:Y:S02]  /*2640*/  LDG.E.U16 R14, desc[UR8][R20.64] ;  /* 0x00000008140e7981 */ /* 0x0002a4000c1e1500 */
[----:B-1----:R-:W-:-:S04]  /*2650*/  LEA R20, P0, R28, R10, 0x1 ;  /* 0x0000000a1c147211 */ /* 0x002fc800078008ff */
[----:B------:R-:W-:-:S05]  /*2660*/  LEA.HI.X.SX32 R21, R28, R0, 0x1, P0 ;  /* 0x000000001c157211 */ /* 0x000fca00000f0eff */
[----:B------:R1:W2:Y:S02]  /*2670*/  LDG.E.U16 R13, desc[UR8][R20.64] ;  /* 0x00000008140d7981 */ /* 0x0002a4000c1e1500 */
[----:B-1----:R-:W-:-:S04]  /*2680*/  LEA R20, P0, R29, R10, 0x1 ;  /* 0x0000000a1d147211 */ /* 0x002fc800078008ff */
[----:B------:R-:W-:Y:S01]  /*2690*/  LEA.HI.X.SX32 R21, R29, R0, 0x1, P0 ;  /* 0x000000001d157211 */ /* 0x000fe200000f0eff */
[----:B------:R-:W-:Y:S01]  /*26a0*/  IMAD R18, R2, 0x2, R18 ;  /* 0x0000000202127824 */ /* 0x000fe200078e0212 */
[----:B---3--:R-:W-:Y:S04]  /*26b0*/  STL [R1+0x6cc], R11 ;  /* 0x0006cc0b01007387 */ /* 0x008fe80000100800 */
[----:B------:R1:W3:Y:S04]  /*26c0*/  LDG.E.U16 R3, desc[UR8][R20.64] ;  /* 0x0000000814037981 */ /* 0x0002e8000c1e1500 */
[----:B----4-:R-:W-:Y:S04]  /*26d0*/  STL [R1+0x6d0], R12 ;  /* 0x0006d00c01007387 */ /* 0x010fe80000100800 */
[----:B-----5:R-:W-:Y:S04]  /*26e0*/  STL [R1+0x6d4], R17 ;  /* 0x0006d41101007387 */ /* 0x020fe80000100800 */
[----:B------:R-:W1:Y:S04]  /*26f0*/  LDL.LU R22, [R1+0x54] ;  /* 0x0000540001167983 */ /* 0x000e680000300800 */
[----:B------:R-:W4:Y:S04]  /*2700*/  LDL.LU R23, [R1+0x5c] ;  /* 0x00005c0001177983 */ /* 0x000f280000300800 */
[----:B------:R-:W-:Y:S04]  /*2710*/  STL [R1+0x6d8], R16 ;  /* 0x0006d81001007387 */ /* 0x000fe80000100800 */
[----:B------:R-:W5:Y:S04]  /*2720*/  LDL.LU R50, [R1+0x60] ;  /* 0x0000600001327983 */ /* 0x000f680000300800 */
[----:B------:R0:W-:Y:S04]  /*2730*/  STL [R1+0x6dc], R15 ;  /* 0x0006dc0f01007387 */ /* 0x0001e80000100800 */
[----:B------:R-:W2:Y:S04]  /*2740*/  LDL.LU R48, [R1+0x68] ;  /* 0x0000680001307983 */ /* 0x000ea80000300800 */
[----:B------:R-:W2:Y:S04]  /*2750*/  LDL.LU R46, [R1+0x6c] ;  /* 0x00006c00012e7983 */ /* 0x000ea80000300800 */
[----:B------:R-:W2:Y:S04]  /*2760*/  LDL.LU R44, [R1+0x78] ;  /* 0x00007800012c7983 */ /* 0x000ea80000300800 */
[----:B------:R-:W3:Y:S04]  /*2770*/  LDL.LU R28, [R1+0x7c] ;  /* 0x00007c00011c7983 */ /* 0x000ee80000300800 */
[----:B------:R-:W3:Y:S04]  /*2780*/  LDL.LU R29, [R1+0x74] ;  /* 0x00007400011d7983 */ /* 0x000ee80000300800 */
[----:B------:R-:W3:Y:S04]  /*2790*/  LDL.LU R49, [R1+0x80] ;  /* 0x0000800001317983 */ /* 0x000ee80000300800 */
[----:B------:R-:W3:Y:S04]  /*27a0*/  LDL.LU R56, [R1+0x88] ;  /* 0x0000880001387983 */ /* 0x000ee80000300800 */
[----:B------:R-:W3:Y:S04]  /*27b0*/  LDL.LU R57, [R1+0x8c] ;  /* 0x00008c0001397983 */ /* 0x000ee80000300800 */
[----:B------:R-:W3:Y:S01]  /*27c0*/  LDL.LU R61, [R1+0x94] ;  /* 0x00009400013d7983 */ /* 0x000ee20000300800 */
[----:B------:R-:W-:Y:S01]  /*27d0*/  LEA R24, P0, R18, R10, 0x1 ;  /* 0x0000000a12187211 */ /* 0x000fe200078008ff */
[----:B------:R-:W-:-:S02]  /*27e0*/  IMAD R19, R2, 0x2, R18 ;  /* 0x0000000202137824 */ /* 0x000fc400078e0212 */
[----:B------:R-:W3:Y:S01]  /*27f0*/  LDL.LU R40, [R1+0x98] ;  /* 0x0000980001287983 */ /* 0x000ee20000300800 */
[----:B------:R-:W-:Y:S02]  /*2800*/  LEA.HI.X.SX32 R25, R18, R0, 0x1, P0 ;  /* 0x0000000012197211 */ /* 0x000fe400000f0eff */
[C---:B------:R-:W-:Y:S01]  /*2810*/  LEA R26, P0, R19.reuse, R10, 0x1 ;  /* 0x0000000a131a7211 */ /* 0x040fe200078008ff */
[----:B------:R-:W3:Y:S03]  /*2820*/  LDL.LU R31, [R1+0xa0] ;  /* 0x0000a000011f7983 */ /* 0x000ee60000300800 */
[----:B------:R-:W-:Y:S01]  /*2830*/  LEA.HI.X.SX32 R27, R19, R0, 0x1, P0 ;  /* 0x00000000131b7211 */ /* 0x000fe200000f0eff */
[----:B------:R-:W3:Y:S04]  /*2840*/  LDG.E.U16 R2, desc[UR8][R24.64] ;  /* 0x0000000818027981 */ /* 0x000ee8000c1e1500 */
[----:B------:R-:W3:Y:S01]  /*2850*/  LDG.E.U16 R18, desc[UR8][R26.64] ;  /* 0x000000081a127981 */ /* 0x000ee2000c1e1500 */
[----:B-1----:R-:W-:-:S04]  /*2860*/  LEA R20, P0, R22, R10, 0x1 ;  /* 0x0000000a16147211 */ /* 0x002fc800078008ff */
[----:B------:R-:W-:-:S05]  /*2870*/  LEA.HI.X.SX32 R21, R22, R0, 0x1, P0 ;  /* 0x0000000016157211 */ /* 0x000fca00000f0eff */
[----:B------:R4:W3:Y:S02]  /*2880*/  LDG.E.U16 R19, desc[UR8][R20.64] ;  /* 0x0000000814137981 */ /* 0x0008e4000c1e1500 */
[----:B----4-:R-:W-:-:S04]  /*2890*/  LEA R20, P0, R23, R10, 0x1 ;  /* 0x0000000a17147211 */ /* 0x010fc800078008ff */
[----:B------:R-:W-:Y:S02]  /*28a0*/  LEA.HI.X.SX32 R21, R23, R0, 0x1, P0 ;  /* 0x0000000017157211 */ /* 0x000fe400000f0eff */
[----:B-----5:R-:W-:-:S03]  /*28b0*/  LEA R22, P0, R50, R10, 0x1 ;  /* 0x0000000a32167211 */ /* 0x020fc600078008ff */
[----:B------:R-:W4:Y:S01]  /*28c0*/  LDG.E.U16 R20, desc[UR8][R20.64] ;  /* 0x0000000814147981 */ /* 0x000f22000c1e1500 */
[----:B------:R-:W-:-:S05]  /*28d0*/  LEA.HI.X.SX32 R23, R50, R0, 0x1, P0 ;  /* 0x0000000032177211 */ /* 0x000fca00000f0eff */
[----:B------:R2:W5:Y:S02]  /*28e0*/  LDG.E.U16 R21, desc[UR8][R22.64] ;  /* 0x0000000816157981 */ /* 0x000564000c1e1500 */
[----:B--2---:R-:W-:-:S04]  /*28f0*/  LEA R22, P0, R48, R10, 0x1 ;  /* 0x0000000a30167211 */ /* 0x004fc800078008ff */
[----:B------:R-:W-:Y:S02]  /*2900*/  LEA.HI.X.SX32 R23, R48, R0, 0x1, P0 ;  /* 0x0000000030177211 */ /* 0x000fe400000f0eff */
[----:B------:R-:W-:-:S03]  /*2910*/  LEA R24, P0, R46, R10, 0x1 ;  /* 0x0000000a2e187211 */ /* 0x000fc600078008ff */
[----:B------:R-:W2:Y:S01]  /*2920*/  LDG.E.U16 R22, desc[UR8][R22.64] ;  /* 0x0000000816167981 */ /* 0x000ea2000c1e1500 */
[----:B------:R-:W-:-:S05]  /*2930*/  LEA.HI.X.SX32 R25, R46, R0, 0x1, P0 ;  /* 0x000000002e197211 */ /* 0x000fca00000f0eff */
[----:B------:R1:W2:Y:S02]  /*2940*/  LDG.E.U16 R23, desc[UR8][R24.64] ;  /* 0x0000000818177981 */ /* 0x0002a4000c1e1500 */
[----:B-1----:R-:W-:-:S04]  /*2950*/  LEA R24, P0, R44, R10, 0x1 ;  /* 0x0000000a2c187211 */ /* 0x002fc800078008ff */
[----:B------:R-:W-:Y:S02]  /*2960*/  LEA.HI.X.SX32 R25, R44, R0, 0x1, P0 ;  /* 0x000000002c197211 */ /* 0x000fe400000f0eff */
[----:B------:R-:W2:Y:S01]  /*2970*/  LDL.LU R44, [R1+0x9c] ;  /* 0x00009c00012c7983 */ /* 0x000ea20000300800 */
[----:B---3--:R-:W-:-:S03]  /*2980*/  LEA R26, P0, R28, R10, 0x1 ;  /* 0x0000000a1c1a7211 */ /* 0x008fc600078008ff */
[----:B------:R-:W3:Y:S01]  /*2990*/  LDL.LU R46, [R1+0x90] ;  /* 0x00009000012e7983 */ /* 0x000ee20000300800 */
[----:B------:R-:W-:-:S03]  /*29a0*/  LEA.HI.X.SX32 R27, R28, R0, 0x1, P0 ;  /* 0x000000001c1b7211 */ /* 0x000fc600000f0eff */
[----:B------:R-:W3:Y:S04]  /*29b0*/  LDG.E.U16 R24, desc[UR8][R24.64] ;  /* 0x0000000818187981 */ /* 0x000ee8000c1e1500 */
[----:B------:R-:W3:Y:S04]  /*29c0*/  LDL.LU R48, [R1+0x84] ;  /* 0x0000840001307983 */ /* 0x000ee80000300800 */
[----:B------:R1:W3:Y:S02]  /*29d0*/  LDG.E.U16 R25, desc[UR8][R26.64] ;  /* 0x000000081a197981 */ /* 0x0002e4000c1e1500 */
[----:B-1----:R-:W-:-:S04]  /*29e0*/  LEA R26, P0, R29, R10, 0x1 ;  /* 0x0000000a1d1a7211 */ /* 0x002fc800078008ff */
[----:B------:R-:W-:Y:S02]  /*29f0*/  LEA.HI.X.SX32 R27, R29, R0, 0x1, P0 ;  /* 0x000000001d1b7211 */ /* 0x000fe400000f0eff */
[----:B------:R-:W-:-:S03]  /*2a00*/  LEA R28, P0, R49, R10, 0x1 ;  /* 0x0000000a311c7211 */ /* 0x000fc600078008ff */
[----:B------:R-:W4:Y:S01]  /*2a10*/  LDG.E.U16 R26, desc[UR8][R26.64] ;  /* 0x000000081a1a7981 */ /* 0x000f22000c1e1500 */
[----:B------:R-:W-:-:S03]  /*2a20*/  LEA.HI.X.SX32 R29, R49, R0, 0x1, P0 ;  /* 0x00000000311d7211 */ /* 0x000fc600000f0eff */
[----:B------:R-:W4:Y:S04]  /*2a30*/  LDL.LU R49, [R1+0x70] ;  /* 0x0000700001317983 */ /* 0x000f280000300800 */
[----:B------:R-:W4:Y:S04]  /*2a40*/  LDL.LU R50, [R1+0x64] ;  /* 0x0000640001327983 */ /* 0x000f280000300800 */
[----:B------:R1:W4:Y:S02]  /*2a50*/  LDG.E.U16 R27, desc[UR8][R28.64] ;  /* 0x000000081c1b7981 */ /* 0x000324000c1e1500 */
[----:B-1----:R-:W-:-:S04]  /*2a60*/  LEA R28, P0, R56, R10, 0x1 ;  /* 0x0000000a381c7211 */ /* 0x002fc800078008ff */
[----:B------:R-:W-:Y:S02]  /*2a70*/  LEA.HI.X.SX32 R29, R56, R0, 0x1, P0 ;  /* 0x00000000381d7211 */ /* 0x000fe400000f0eff */
[----:B------:R-:W5:Y:S04]  /*2a80*/  LDL.LU R56, [R1+0x58] ;  /* 0x0000580001387983 */ /* 0x000f680000300800 */
[----:B------:R1:W5:Y:S02]  /*2a90*/  LDG.E.U16 R33, desc[UR8][R28.64] ;  /* 0x000000081c217981 */ /* 0x000364000c1e1500 */
        /* <DEDUP_REMOVED lines=9> */
[----:B------:R-:W-:-:S05]  /*2b30*/  LEA.HI.X.SX32 R29, R40, R0, 0x1, P0 ;  /* 0x00000000281d7211 */ /* 0x000fca00000f0eff */
[----:B------:R1:W5:Y:S02]  /*2b40*/  LDG.E.U16 R40, desc[UR8][R28.64] ;  /* 0x000000081c287981 */ /* 0x000364000c1e1500 */
[----:B-1----:R-:W-:-:S04]  /*2b50*/  LEA R28, P0, R31, R10, 0x1 ;  /* 0x0000000a1f1c7211 */ /* 0x002fc800078008ff */
[----:B------:R-:W-:Y:S02]  /*2b60*/  LEA.HI.X.SX32 R29, R31, R0, 0x1, P0 ;  /* 0x000000001f1d7211 */ /* 0x000fe400000f0eff */
[----:B------:R-:W5:Y:S04]  /*2b70*/  LDL.LU R31, [R1+0x28] ;  /* 0x00002800011f7983 */ /* 0x000f680000300800 */
[----:B------:R2:W5:Y:S04]  /*2b80*/  LDG.E.U16 R43, desc[UR8][R28.64] ;  /* 0x000000081c2b7981 */ /* 0x000568000c1e1500 */
[----:B0-----:R-:W5:Y:S04]  /*2b90*/  LDL.LU R35, [R1+0x19c] ;  /* 0x00019c0001237983 */ /* 0x001f680000300800 */
[----:B------:R-:W5:Y:S04]  /*2ba0*/  LDL.LU R37, [R1+0x198] ;  /* 0x0001980001257983 */ /* 0x000f680000300800 */
[----:B------:R-:W5:Y:S04]  /*2bb0*/  LDL.LU R60, [R1+0x194] ;  /* 0x00019400013c7983 */ /* 0x000f680000300800 */
[----:B------:R-:W5:Y:S04]  /*2bc0*/  LDL.LU R39, [R1+0x190] ;  /* 0x0001900001277983 */ /* 0x000f680000300800 */
[----:B------:R-:W5:Y:S04]  /*2bd0*/  LDL.LU R42, [R1+0x18c] ;  /* 0x00018c00012a7983 */ /* 0x000f680000300800 */
[----:B------:R-:W5:Y:S04]  /*2be0*/  LDL.LU R45, [R1+0x188] ;  /* 0x00018800012d7983 */ /* 0x000f680000300800 */
[----:B------:R-:W5:Y:S04]  /*2bf0*/  LDL.LU R47, [R1+0x184] ;  /* 0x00018400012f7983 */ /* 0x000f680000300800 */
[----:B------:R-:W5:Y:S04]  /*2c00*/  LDL.LU R54, [R1+0x180] ;  /* 0x0001800001367983 */ /* 0x000f680000300800 */
[----:B------:R-:W5:Y:S01]  /*2c10*/  LDL.LU R55, [R1+0x17c] ;  /* 0x00017c0001377983 */ /* 0x000f620000300800 */
[----:B--2---:R-:W-:-:S04]  /*2c20*/  LEA R28, P0, R44, R10, 0x1 ;  /* 0x0000000a2c1c7211 */ /* 0x004fc800078008ff */
[----:B------:R-:W-:-:S05]  /*2c30*/  LEA.HI.X.SX32 R29, R44, R0, 0x1, P0 ;  /* 0x000000002c1d7211 */ /* 0x000fca00000f0eff */
[----:B------:R3:W2:Y:S02]  /*2c40*/  LDG.E.U16 R44, desc[UR8][R28.64] ;  /* 0x000000081c2c7981 */ /* 0x0006a4000c1e1500 */
[----:B---3--:R-:W-:-:S04]  /*2c50*/  LEA R28, P0, R46, R10, 0x1 ;  /* 0x0000000a2e1c7211 */ /* 0x008fc800078008ff */
[----:B------:R-:W-:-:S05]  /*2c60*/  LEA.HI.X.SX32 R29, R46, R0, 0x1, P0 ;  /* 0x000000002e1d7211 */ /* 0x000fca00000f0eff */
[----:B------:R0:W3:Y:S02]  /*2c70*/  LDG.E.U16 R46, desc[UR8][R28.64] ;  /* 0x000000081c2e7981 */ /* 0x0000e4000c1e1500 */
[----:B0-----:R-:W-:-:S04]  /*2c80*/  LEA R28, P0, R48, R10, 0x1 ;  /* 0x0000000a301c7211 */ /* 0x001fc800078008ff */
[----:B------:R-:W-:-:S05]  /*2c90*/  LEA.HI.X.SX32 R29, R48, R0, 0x1, P0 ;  /* 0x00000000301d7211 */ /* 0x000fca00000f0eff */
[----:B------:R4:W2:Y:S02]  /*2ca0*/  LDG.E.U16 R48, desc[UR8][R28.64] ;  /* 0x000000081c307981 */ /* 0x0008a4000c1e1500 */
[----:B----4-:R-:W-:-:S04]  /*2cb0*/  LEA R28, P0, R49, R10, 0x1 ;  /* 0x0000000a311c7211 */ /* 0x010fc800078008ff */
[----:B------:R-:W-:-:S05]  /*2cc0*/  LEA.HI.X.SX32 R29, R49, R0, 0x1, P0 ;  /* 0x00000000311d7211 */ /* 0x000fca00000f0eff */
[----:B------:R0:W4:Y:S02]  /*2cd0*/  LDG.E.U16 R49, desc[UR8][R28.64] ;  /* 0x000000081c317981 */ /* 0x000124000c1e1500 */
[----:B0-----:R-:W-:-:S04]  /*2ce0*/  LEA R28, P0, R50, R10, 0x1 ;  /* 0x0000000a321c7211 */ /* 0x001fc800078008ff */
[----:B------:R-:W-:-:S05]  /*2cf0*/  LEA.HI.X.SX32 R29, R50, R0, 0x1, P0 ;  /* 0x00000000321d7211 */ /* 0x000fca00000f0eff */
[----:B------:R5:W2:Y:S02]  /*2d00*/  LDG.E.U16 R50, desc[UR8][R28.64] ;  /* 0x000000081c327981 */ /* 0x000aa4000c1e1500 */
[----:B-----5:R-:W-:-:S04]  /*2d10*/  LEA R28, P0, R56, R10, 0x1 ;  /* 0x0000000a381c7211 */ /* 0x020fc800078008ff */
[----:B------:R-:W-:-:S05]  /*2d20*/  LEA.HI.X.SX32 R29, R56, R0, 0x1, P0 ;  /* 0x00000000381d7211 */ /* 0x000fca00000f0eff */
[----:B------:R0:W5:Y:S02]  /*2d30*/  LDG.E.U16 R51, desc[UR8][R28.64] ;  /* 0x000000081c337981 */ /* 0x000164000c1e1500 */
[----:B0-----:R-:W-:-:S04]  /*2d40*/  LEA R28, P0, R57, R10, 0x1 ;  /* 0x0000000a391c7211 */ /* 0x001fc800078008ff */
[----:B------:R-:W-:Y:S02]  /*2d50*/  LEA.HI.X.SX32 R29, R57, R0, 0x1, P0 ;  /* 0x00000000391d7211 */ /* 0x000fe400000f0eff */
[----:B------:R-:W2:Y:S04]  /*2d60*/  LDL.LU R57, [R1+0x178] ;  /* 0x0001780001397983 */ /* 0x000ea80000300800 */
[----:B------:R0:W3:Y:S02]  /*2d70*/  LDG.E.U16 R52, desc[UR8][R28.64] ;  /* 0x000000081c347981 */ /* 0x0000e4000c1e1500 */
[----:B0-----:R-:W-:-:S04]  /*2d80*/  LEA R28, P0, R61, R10, 0x1 ;  /* 0x0000000a3d1c7211 */ /* 0x001fc800078008ff */
[----:B------:R-:W-:Y:S02]  /*2d90*/  LEA.HI.X.SX32 R29, R61, R0, 0x1, P0 ;  /* 0x000000003d1d7211 */ /* 0x000fe400000f0eff */
[----:B------:R-:W3:Y:S04]  /*2da0*/  LDL.LU R61, [R1+0x174] ;  /* 0x00017400013d7983 */ /* 0x000ee80000300800 */
[----:B------:R0:W4:Y:S01]  /*2db0*/  LDG.E.U16 R53, desc[UR8][R28.64] ;  /* 0x000000081c357981 */ /* 0x000122000c1e1500 */
[----:B------:R-:W-:-:S03]  /*2dc0*/  LEA R30, P1, R41, R10, 0x1 ;  /* 0x0000000a291e7211 */ /* 0x000fc600078208ff */
[----:B------:R-:W4:Y:S01]  /*2dd0*/  LDL.LU R56, [R1+0x170] ;  /* 0x0001700001387983 */ /* 0x000f220000300800 */
[----:B0-----:R-:W-:-:S04]  /*2de0*/  LEA R28, P0, R31, R10, 0x1 ;  /* 0x0000000a1f1c7211 */ /* 0x001fc800078008ff */
[----:B------:R-:W-:-:S05]  /*2df0*/  LEA.HI.X.SX32 R29, R31, R0, 0x1, P0 ;  /* 0x000000001f1d7211 */ /* 0x000fca00000f0eff */
[----:B------:R0:W4:Y:S01]  /*2e00*/  LDG.E.U16 R59, desc[UR8][R28.64] ;  /* 0x000000081c3b7981 */ /* 0x000122000c1e1500 */
[----:B------:R-:W-:-:S03]  /*2e10*/  LEA.HI.X.SX32 R31, R41, R0, 0x1, P1 ;  /* 0x00000000291f7211 */ /* 0x000fc600008f0eff */
[----:B------:R-:W4:Y:S04]  /*2e20*/  LDL.LU R41, [R1+0x16c] ;  /* 0x00016c0001297983 */ /* 0x000f280000300800 */
[----:B------:R-:W-:Y:S01]  /*2e30*/  STS.U16 [R32+UR4+0x3000], R35 ;  /* 0x0030002320007988 */ /* 0x000fe20008000404 */
[----:B0-----:R-:W-:-:S03]  /*2e40*/  LEA R28, P0, R58, R10, 0x1 ;  /* 0x0000000a3a1c7211 */ /* 0x001fc600078008ff */
[----:B------:R-:W-:Y:S01]  /*2e50*/  STS.U16 [R32+UR4+0x4000], R37 ;  /* 0x0040002520007988 */ /* 0x000fe20008000404 */
[----:B------:R-:W-:-:S03]  /*2e60*/  LEA.HI.X.SX32 R29, R58, R0, 0x1, P0 ;  /* 0x000000003a1d7211 */ /* 0x000fc600000f0eff */
[----:B------:R-:W4:Y:S04]  /*2e70*/  LDL.LU R0, [R1+0x168] ;  /* 0x0001680001007983 */ /* 0x000f280000300800 */
[----:B------:R-:W5:Y:S04]  /*2e80*/  LDL.LU R58, [R1+0x164] ;  /* 0x00016400013a7983 */ /* 0x000f680000300800 */
        /* <DEDUP_REMOVED lines=10> */
[----:B------:R-:W-:Y:S04]  /*2f30*/  STS.U16 [R32+UR4+0x5000], R60 ;  /* 0x0050003c20007988 */ /* 0x000fe80008000404 */
[----:B------:R-:W-:Y:S04]  /*2f40*/  STS.U16 [R32+UR4+0x6000], R39 ;  /* 0x0060002720007988 */ /* 0x000fe80008000404 */
[----:B------:R-:W-:Y:S04]  /*2f50*/  STS.U16 [R32+UR4+0x7000], R42 ;  /* 0x0070002a20007988 */ /* 0x000fe80008000404 */
[----:B------:R-:W-:Y:S04]  /*2f60*/  STS.U16 [R32+UR4+0x8000], R45 ;  /* 0x0080002d20007988 */ /* 0x000fe80008000404 */
[----:B------:R-:W-:Y:S04]  /*2f70*/  STS.U16 [R32+UR4+0x9000], R47 ;  /* 0x0090002f20007988 */ /* 0x000fe80008000404 */
[----:B------:R-:W-:Y:S04]  /*2f80*/  STS.U16 [R32+UR4+0xa000], R54 ;  /* 0x00a0003620007988 */ /* 0x000fe80008000404 */
[----:B------:R-:W-:Y:S04]  /*2f90*/  STS.U16 [R32+UR4+0xb000], R55 ;  /* 0x00b0003720007988 */ /* 0x000fe80008000404 */
[----:B------:R-:W5:Y:S04]  /*2fa0*/  LDG.E.U16 R30, desc[UR8][R30.64] ;  /* 0x000000081e1e7981 */ /* 0x000f68000c1e1500 */
[----:B------:R0:W5:Y:S04]  /*2fb0*/  LDG.E.U16 R28, desc[UR8][R28.64] ;  /* 0x000000081c1c7981 */ /* 0x000168000c1e1500 */
[----:B--2---:R1:W-:Y:S04]  /*2fc0*/  STS.U16 [R32+UR4+0xc000], R57 ;  /* 0x00c0003920007988 */ /* 0x0043e80008000404 */
[----:B-1----:R-:W2:Y:S04]  /*2fd0*/  LDL.LU R57, [R1+0x138] ;  /* 0x0001380001397983 */ /* 0x002ea80000300800 */
[----:B------:R-:W2:Y:S04]  /*2fe0*/  LDL.LU R6, [R1+0x134] ;  /* 0x0001340001067983 */ /* 0x000ea80000300800 */
[----:B------:R-:W2:Y:S04]  /*2ff0*/  LDL.LU R7, [R1+0x130] ;  /* 0x0001300001077983 */ /* 0x000ea80000300800 */
[----:B---3--:R1:W-:Y:S04]  /*3000*/  STS.U16 [R32+UR4+0xd000], R61 ;  /* 0x00d0003d20007988 */ /* 0x0083e80008000404 */
[----:B------:R-:W3:Y:S04]  /*3010*/  LDL.LU R34, [R1+0x12c] ;  /* 0x00012c0001227983 */ /* 0x000ee80000300800 */
[----:B-1----:R-:W3:Y:S04]  /*3020*/  LDL.LU R61, [R1+0x128] ;  /* 0x00012800013d7983 */ /* 0x002ee80000300800 */
[----:B------:R-:W3:Y:S04]  /*3030*/  LDL.LU R35, [R1+0x124] ;  /* 0x0001240001237983 */ /* 0x000ee80000300800 */
[----:B------:R-:W3:Y:S04]  /*3040*/  LDL.LU R37, [R1+0x120] ;  /* 0x0001200001257983 */ /* 0x000ee80000300800 */
[----:B------:R-:W3:Y:S04]  /*3050*/  LDL.LU R60, [R1+0x11c] ;  /* 0x00011c00013c7983 */ /* 0x000ee80000300800 */
[----:B------:R-:W3:Y:S04]  /*3060*/  LDL.LU R39, [R1+0x118] ;  /* 0x0001180001277983 */ /* 0x000ee80000300800 */
[----:B------:R-:W3:Y:S04]  /*3070*/  LDL.LU R42, [R1+0x114] ;  /* 0x00011400012a7983 */ /* 0x000ee80000300800 */
[----:B------:R-:W3:Y:S04]  /*3080*/  LDL.LU R45, [R1+0x110] ;  /* 0x00011000012d7983 */ /* 0x000ee80000300800 */
[----:B----4-:R1:W-:Y:S04]  /*3090*/  STS.U16 [R32+UR4+0x10000], R0 ;  /* 0x0100000020007988 */ /* 0x0103e80008000404 */
[----:B------:R-:W4:Y:S04]  /*30a0*/  LDL.LU R47, [R1+0x10c] ;  /* 0x00010c00012f7983 */ /* 0x000f280000300800 */
[----:B------:R-:W4:Y:S01]  /*30b0*/  LDL.LU R54, [R1+0x108] ;  /* 0x0001080001367983 */ /* 0x000f220000300800 */
[----:B-1----:R-:W-:-:S03]  /*30c0*/  LOP3.LUT R0, R32, 0x20, RZ, 0x3c, !PT ;  /* 0x0000002020007812 */ /* 0x002fc600078e3cff */
[----:B------:R1:W-:Y:S04]  /*30d0*/  STS.U16 [R32+UR4+0xe000], R56 ;  /* 0x00e0003820007988 */ /* 0x0003e80008000404 */
[----:B------:R-:W4:Y:S04]  /*30e0*/  LDL.LU R55, [R1+0x104] ;  /* 0x0001040001377983 */ /* 0x000f280000300800 */
[----:B------:R-:W-:Y:S04]  /*30f0*/  STS.U16 [R32+UR4+0xf000], R41 ;  /* 0x00f0002920007988 */ /* 0x000fe80008000404 */
[----:B-1----:R-:W4:Y:S04]  /*3100*/  LDL.LU R56, [R1+0x100] ;  /* 0x0001000001387983 */ /* 0x002f280000300800 */
[----:B-----5:R-:W-:Y:S04]  /*3110*/  STS.U16 [R32+UR4+0x11000], R58 ;  /* 0x0110003a20007988 */ /* 0x020fe80008000404 */
[----:B------:R-:W-:Y:S04]  /*3120*/  STS.U16 [R32+UR4+0x12000], R10 ;  /* 0x0120000a20007988 */ /* 0x000fe80008000404 */
        /* <DEDUP_REMOVED lines=9> */
[----:B--2---:R1:W-:Y:S04]  /*31c0*/  STS.U16 [R32+UR4+0x1c000], R57 ;  /* 0x01c0003920007988 */ /* 0x0043e80008000404 */
[----:B------:R-:W-:Y:S04]  /*31d0*/  STS.U16 [R32+UR4+0x1d000], R6 ;  /* 0x01d0000620007988 */ /* 0x000fe80008000404 */
[----:B------:R-:W-:Y:S04]  /*31e0*/  STS.U16 [R32+UR4+0x1e000], R7 ;  /* 0x01e0000720007988 */ /* 0x000fe80008000404 */
[----:B-1----:R-:W2:Y:S04]  /*31f0*/  LDL.LU R57, [R1+0xfc] ;  /* 0x0000fc0001397983 */ /* 0x002ea80000300800 */
[----:B---3--:R-:W-:Y:S04]  /*3200*/  STS.U16 [R32+UR4+0x1f000], R34 ;  /* 0x01f0002220007988 */ /* 0x008fe80008000404 */
[----:B------:R1:W-:Y:S04]  /*3210*/  STS.U16 [R0+UR4+0x400], R61 ;  /* 0x0004003d00007988 */ /* 0x0003e80008000404 */
[----:B-1----:R-:W3:Y:S04]  /*3220*/  LDL.LU R61, [R1+0xf8] ;  /* 0x0000f800013d7983 */ /* 0x002ee80000300800 */
        /* <DEDUP_REMOVED lines=11> */
[----:B------:R1:W-:Y:S04]  /*32e0*/  STS.U16 [R0+UR4+0x1400], R35 ;  /* 0x0014002300007988 */ /* 0x0003e80008000404 */
[----:B------:R-:W5:Y:S04]  /*32f0*/  LDL.LU R34, [R1+0xc8] ;  /* 0x0000c80001227983 */ /* 0x000f680000300800 */
[----:B------:R0:W-:Y:S04]  /*3300*/  STS.U16 [R0+UR4+0x2400], R37 ;  /* 0x0024002500007988 */ /* 0x0001e80008000404 */
[----:B-1----:R-:W5:Y:S04]  /*3310*/  LDL.LU R35, [R1+0xc4] ;  /* 0x0000c40001237983 */ /* 0x002f680000300800 */
[----:B------:R1:W-:Y:S04]  /*3320*/  STS.U16 [R0+UR4+0x4400], R39 ;  /* 0x0044002700007988 */ /* 0x0003e80008000404 */
[----:B0-----:R-:W5:Y:S04]  /*3330*/  LDL.LU R37, [R1+0xc0] ;  /* 0x0000c00001257983 */ /* 0x001f680000300800 */
[----:B------:R-:W5:Y:S04]  /*3340*/  LDL.LU R10, [R1+0xbc] ;  /* 0x0000bc00010a7983 */ /* 0x000f680000300800 */
[----:B------:R0:W-:Y:S04]  /*3350*/  STS.U16 [R0+UR4+0x5400], R42 ;  /* 0x0054002a00007988 */ /* 0x0001e80008000404 */
[----:B-1----:R-:W5:Y:S04]  /*3360*/  LDL.LU R39, [R1+0xb8] ;  /* 0x0000b80001277983 */ /* 0x002f680000300800 */
[----:B------:R1:W-:Y:S04]  /*3370*/  STS.U16 [R0+UR4+0x6400], R45 ;  /* 0x0064002d00007988 */ /* 0x0003e80008000404 */
[----:B0-----:R-:W5:Y:S04]  /*3380*/  LDL.LU R42, [R1+0xb4] ;  /* 0x0000b400012a7983 */ /* 0x001f680000300800 */
[----:B----4-:R0:W-:Y:S04]  /*3390*/  STS.U16 [R0+UR4+0x7400], R47 ;  /* 0x0074002f00007988 */ /* 0x0101e80008000404 */
[----:B-1----:R-:W4:Y:S04]  /*33a0*/  LDL.LU R45, [R1+0xb0] ;  /* 0x0000b000012d7983 */ /* 0x002f280000300800 */
[----:B------:R1:W-:Y:S04]  /*33b0*/  STS.U16 [R0+UR4+0x8400], R54 ;  /* 0x0084003600007988 */ /* 0x0003e80008000404 */
[----:B0-----:R-:W4:Y:S04]  /*33c0*/  LDL.LU R47, [R1+0xac] ;  /* 0x0000ac00012f7983 */ /* 0x001f280000300800 */
[----:B------:R0:W-:Y:S04]  /*33d0*/  STS.U16 [R0+UR4+0x9400], R55 ;  /* 0x0094003700007988 */ /* 0x0001e80008000404 */
[----:B-1----:R-:W4:Y:S04]  /*33e0*/  LDL.LU R54, [R1+0xa8] ;  /* 0x0000a80001367983 */ /* 0x002f280000300800 */
[----:B------:R1:W-:Y:S04]  /*33f0*/  STS.U16 [R0+UR4+0xa400], R56 ;  /* 0x00a4003800007988 */ /* 0x0003e80008000404 */
[----:B0-----:R-:W4:Y:S04]  /*3400*/  LDL.LU R55, [R1+0xa4] ;  /* 0x0000a40001377983 */ /* 0x001f280000300800 */
[----:B-1----:R-:W4:Y:S04]  /*3410*/  LDL.LU R56, [R1+0x48] ;  /* 0x0000480001387983 */ /* 0x002f280000300800 */
[----:B--2---:R0:W-:Y:S04]  /*3420*/  STS.U16 [R0+UR4+0xb400], R57 ;  /* 0x00b4003900007988 */ /* 0x0041e80008000404 */
[----:B0-----:R-:W2:Y:S04]  /*3430*/  LDL.LU R57, [R1+0x44] ;  /* 0x0000440001397983 */ /* 0x001ea80000300800 */
[----:B---3--:R0:W-:Y:S04]  /*3440*/  STS.U16 [R0+UR4+0xc400], R61 ;  /* 0x00c4003d00007988 */ /* 0x0081e80008000404 */
[----:B0-----:R-:W3:Y:S04]  /*3450*/  LDL.LU R61, [R1+0x34] ;  /* 0x00003400013d7983 */ /* 0x001ee80000300800 */
[----:B------:R-:W3:Y:S04]  /*3460*/  LDL.LU R31, [R1+0x10] ;  /* 0x00001000011f7983 */ /* 0x000ee80000300800 */
[----:B------:R-:W3:Y:S04]  /*3470*/  LDL.LU R29, [R1+0xc] ;  /* 0x00000c00011d7983 */ /* 0x000ee80000300800 */
[----:B------:R-:W3:Y:S04]  /*3480*/  LDL.LU R41, [R1+0x8] ;  /* 0x0000080001297983 */ /* 0x000ee80000300800 */
[----:B------:R0:W-:Y:S04]  /*3490*/  STS.U16 [R0+UR4+0x3400], R60 ;  /* 0x0034003c00007988 */ /* 0x0001e80008000404 */
[----:B------:R-:W3:Y:S04]  /*34a0*/  LDL.LU R58, [R1+0x4] ;  /* 0x00000400013a7983 */ /* 0x000ee80000300800 */
[----:B-----5:R1:W-:Y:S04]  /*34b0*/  STS.U16 [R0+UR4+0xd400], R15 ;  /* 0x00d4000f00007988 */ /* 0x0203e80008000404 */
[----:B0-----:R-:W5:Y:S04]  /*34c0*/  LDL.LU R60, [R1] ;  /* 0x00000000013c7983 */ /* 0x001f680000300800 */
[----:B------:R0:W-:Y:S04]  /*34d0*/  STS.U16 [R0+UR4+0xe400], R16 ;  /* 0x00e4001000007988 */ /* 0x0001e80008000404 */
[----:B-1----:R-:W5:Y:S04]  /*34e0*/  LDL.LU R15, [R1+0x6dc] ;  /* 0x0006dc00010f7983 */ /* 0x002f680000300800 */
[----:B------:R1:W-:Y:S04]  /*34f0*/  STS.U16 [R0+UR4+0xf400], R17 ;  /* 0x00f4001100007988 */ /* 0x0003e80008000404 */
[----:B0-----:R-:W5:Y:S04]  /*3500*/  LDL.LU R16, [R1+0x6d8] ;  /* 0x0006d80001107983 */ /* 0x001f680000300800 */
        /* <DEDUP_REMOVED lines=24> */
[----:B------:R0:W-:Y:S01]  /*3690*/  STS.U16 [R0+UR4+0x1c400], R39 ;  /* 0x01c4002700007988 */ /* 0x0001e20008000404 */
[----:B-1----:R-:W-:-:S03]  /*36a0*/  LOP3.LUT R10, R32, 0x40, RZ, 0x3c, !PT ;  /* 0x00000040200a7812 */ /* 0x002fc600078e3cff */
[----:B------:R1:W-:Y:S04]  /*36b0*/  STS.U16 [R0+UR4+0x1d400], R42 ;  /* 0x01d4002a00007988 */ /* 0x0003e80008000404 */
[----:B----4-:R4:W-:Y:S04]  /*36c0*/  STS.U16 [R0+UR4+0x1e400], R45 ;  /* 0x01e4002d00007988 */ /* 0x0109e80008000404 */
[----:B0-----:R-:W5:Y:S04]  /*36d0*/  LDL.LU R39, [R1+0x6a4] ;  /* 0x0006a40001277983 */ /* 0x001f680000300800 */
[----:B-1----:R-:W5:Y:S04]  /*36e0*/  LDL.LU R42, [R1+0x6a0] ;  /* 0x0006a000012a7983 */ /* 0x002f680000300800 */
[----:B----4-:R-:W4:Y:S04]  /*36f0*/  LDL.LU R45, [R1+0x69c] ;  /* 0x00069c00012d7983 */ /* 0x010f280000300800 */
[----:B------:R0:W-:Y:S04]  /*3700*/  STS.U16 [R0+UR4+0x1f400], R47 ;  /* 0x01f4002f00007988 */ /* 0x0001e80008000404 */
[----:B------:R1:W-:Y:S04]  /*3710*/  STS.U16 [R10+UR4+0x800], R54 ;  /* 0x000800360a007988 */ /* 0x0003e80008000404 */
[----:B------:R1:W-:Y:S04]  /*3720*/  STS.U16 [R10+UR4+0x1800], R55 ;  /* 0x001800370a007988 */ /* 0x0003e80008000404 */
[----:B0-----:R-:W4:Y:S04]  /*3730*/  LDL.LU R47, [R1+0x698] ;  /* 0x00069800012f7983 */ /* 0x001f280000300800 */
[----:B------:R-:W4:Y:S04]  /*3740*/  LDL.LU R0, [R1+0x14] ;  /* 0x0000140001007983 */ /* 0x000f280000300800 */
[----:B-1----:R-:W4:Y:S04]  /*3750*/  LDL.LU R54, [R1+0x694] ;  /* 0x0006940001367983 */ /* 0x002f280000300800 */
[----:B------:R-:W4:Y:S04]  /*3760*/  LDL.LU R55, [R1+0x690] ;  /* 0x0006900001377983 */ /* 0x000f280000300800 */
[----:B------:R0:W-:Y:S04]  /*3770*/  STS.U16 [R10+UR4+0x2800], R56 ;  /* 0x002800380a007988 */ /* 0x0001e80008000404 */
[----:B0-----:R-:W4:Y:S04]  /*3780*/  LDL.LU R56, [R1+0x68c] ;  /* 0x00068c0001387983 */ /* 0x001f280000300800 */
[----:B--2---:R0:W-:Y:S04]  /*3790*/  STS.U16 [R10+UR4+0x3800], R57 ;  /* 0x003800390a007988 */ /* 0x0041e80008000404 */
[----:B0-----:R-:W2:Y:S04]  /*37a0*/  LDL.LU R57, [R1+0x688] ;  /* 0x0006880001397983 */ /* 0x001ea80000300800 */
[----:B---3--:R0:W-:Y:S04]  /*37b0*/  STS.U16 [R10+UR4+0x4800], R61 ;  /* 0x0048003d0a007988 */ /* 0x0081e80008000404 */
[----:B0-----:R-:W3:Y:S04]  /*37c0*/  LDL.LU R61, [R1+0x684] ;  /* 0x00068400013d7983 */ /* 0x001ee80000300800 */
[----:B------:R0:W-:Y:S04]  /*37d0*/  STS.U16 [R10+UR4+0x7800], R29 ;  /* 0x0078001d0a007988 */ /* 0x0001e80008000404 */
[----:B------:R-:W-:Y:S01]  /*37e0*/  STS.U16 [R10+UR4+0x6800], R31 ;  /* 0x0068001f0a007988 */ /* 0x000fe20008000404 */
[----:B0-----:R-:W-:-:S03]  /*37f0*/  LOP3.LUT R29, R32, 0x60, RZ, 0x3c, !PT ;  /* 0x00000060201d7812 */ /* 0x001fc600078e3cff */
[----:B------:R-:W-:Y:S04]  /*3800*/  STS.U16 [R10+UR4+0x8800], R41 ;  /* 0x008800290a007988 */ /* 0x000fe80008000404 */
[----:B------:R-:W-:Y:S04]  /*3810*/  STS.U16 [R10+UR4+0x9800], R58 ;  /* 0x0098003a0a007988 */ /* 0x000fe80008000404 */
[----:B-----5:R-:W-:Y:S04]  /*3820*/  STS.U16 [R10+UR4+0xa800], R60 ;  /* 0x00a8003c0a007988 */ /* 0x020fe80008000404 */
[----:B------:R0:W-:Y:S02]  /*3830*/  STS.U16 [R10+UR4+0x1f800], R2 ;  /* 0x01f800020a007988 */ /* 0x0001e40008000404 */
[----:B0-----:R-:W-:-:S02]  /*3840*/  IMAD.MOV.U32 R2, RZ, RZ, 0x3f800000 ;  /* 0x3f800000ff027424 */ /* 0x001fc400078e00ff */
        /* <DEDUP_REMOVED lines=13> */
[----:B----4-:R-:W-:Y:S04]  /*3920*/  STS.U16 [R10+UR4+0x11800], R45 ;  /* 0x0118002d0a007988 */ /* 0x010fe80008000404 */
[----:B------:R-:W-:Y:S04]  /*3930*/  STS.U16 [R10+UR4+0x10800], R47 ;  /* 0x0108002f0a007988 */ /* 0x000fe80008000404 */
[----:B------:R0:W-:Y:S04]  /*3940*/  STS.U16 [R10+UR4+0x5800], R0 ;  /* 0x005800000a007988 */ /* 0x0001e80008000404 */
[----:B------:R-:W-:Y:S04]  /*3950*/  STS.U16 [R10+UR4+0xf800], R54 ;  /* 0x00f800360a007988 */ /* 0x000fe80008000404 */
[----:B------:R-:W-:Y:S01]  /*3960*/  STS.U16 [R10+UR4+0xe800], R55 ;  /* 0x00e800370a007988 */ /* 0x000fe20008000404 */
[----:B0-----:R-:W-:-:S05]  /*3970*/  MOV R0, 0xff800000 ;  /* 0xff80000000007802 */ /* 0x001fca0000000f00 */
[----:B------:R-:W-:Y:S04]  /*3980*/  STL [R1+0x168], R0 ;  /* 0x0001680001007387 */ /* 0x000fe80000100800 */
[----:B------:R-:W-:Y:S04]  /*3990*/  STS.U16 [R10+UR4+0xd800], R56 ;  /* 0x00d800380a007988 */ /* 0x000fe80008000404 */
[----:B--2---:R-:W-:Y:S04]  /*39a0*/  STS.U16 [R10+UR4+0xc800], R57 ;  /* 0x00c800390a007988 */ /* 0x004fe80008000404 */
[----:B---3--:R-:W-:Y:S04]  /*39b0*/  STS.U16 [R10+UR4+0xb800], R61 ;  /* 0x00b8003d0a007988 */ /* 0x008fe80008000404 */
[----:B------:R0:W-:Y:S02]  /*39c0*/  STS.U16 [R29+UR4+0x5c00], R3 ;  /* 0x005c00031d007988 */ /* 0x0001e40008000404 */
[----:B0-----:R-:W-:-:S05]  /*39d0*/  IMAD.MOV.U32 R3, RZ, RZ, 0x3f800000 ;  /* 0x3f800000ff037424 */ /* 0x001fca00078e00ff */
[----:B------:R0:W-:Y:S04]  /*39e0*/  STL [R1+0x474], R3 ;  /* 0x0004740301007387 */ /* 0x0001e80000100800 */
[----:B------:R0:W-:Y:S04]  /*39f0*/  STL [R1+0x478], R2 ;  /* 0x0004780201007387 */ /* 0x0001e80000100800 */
[----:B------:R0:W-:Y:S04]  /*3a00*/  STL [R1+0x3c0], RZ ;  /* 0x0003c0ff01007387 */ /* 0x0001e80000100800 */
[----:B------:R0:W-:Y:S04]  /*3a10*/  STL [R1+0x164], R0 ;  /* 0x0001640001007387 */ /* 0x0001e80000100800 */
[----:B------:R0:W-:Y:S04]  /*3a20*/  STL [R1+0x3c4], RZ ;  /* 0x0003c4ff01007387 */ /* 0x0001e80000100800 */
        /* <DEDUP_REMOVED lines=125> */
[----:B------:R0:W-:Y:S04]  /*4200*/  STS.U16 [R29+UR4+0xc00], R17 ;  /* 0x000c00111d007988 */ /* 0x0001e80008000404 */
        /* <DEDUP_REMOVED lines=30> */
[----:B------:R0:W-:Y:S01]  /*43f0*/  STL [R1+0x39c], RZ ;  /* 0x00039cff01007387 */ /* 0x0001e20000100800 */
[----:B------:R-:W-:-:S09]  /*4400*/  UISETP.GE.AND UP0, UPT, UR10, 0x1, UPT ;  /* 0x000000010a00788c */ /* 0x000fd2000bf06270 */
[----:B0-----:R-:W-:Y:S05]  /*4410*/  BRA.U !UP0, `(.L_x_0) ;  /* 0x000000ad08fc7547 */ /* 0x001fea000b800000 */
[----:B------:R-:W0:Y:S01]  /*4420*/  S2R R60, SR_TID.X ;  /* 0x00000000003c7919 */ /* 0x000e220000002100 */
[----:B------:R-:W1:Y:S01]  /*4430*/  LDC.64 R2, c[0x0][0x3c0] ;  /* 0x0000f000ff027b82 */ /* 0x000e620000000a00 */
[----:B------:R-:W2:Y:S01]  /*4440*/  LDCU UR4, c[0x0][0x3c8] ;  /* 0x00007900ff0477ac */ /* 0x000ea20008000800 */
[----:B------:R-:W3:Y:S01]  /*4450*/  S2R R58, SR_TID.X ;  /* 0x00000000003a7919 */ /* 0x000ee20000002100 */
[----:B------:R-:W4:Y:S05]  /*4460*/  LDCU.64 UR12, c[0x0][0x388] ;  /* 0x00007100ff0c77ac */ /* 0x000f2a0008000a00 */
[----:B------:R-:W5:Y:S01]  /*4470*/  LDC.64 R4, c[0x0][0x3d0] ;  /* 0x0000f400ff047b82 */ /* 0x000f620000000a00 */
[----:B------:R-:W0:Y:S01]  /*4480*/  LDCU.64 UR14, c[0x0][0x390] ;  /* 0x00007200ff0e77ac */ /* 0x000e220008000a00 */
[----:B------:R-:W0:Y:S01]  /*4490*/  LDCU UR11, c[0x0][0x3a8] ;  /* 0x00007500ff0b77ac */ /* 0x000e220008000800 */
[----:B-1----:R-:W-:Y:S01]  /*44a0*/  IMAD.MOV.U32 R30, RZ, RZ, R3 ;  /* 0x000000ffff1e7224 */ /* 0x002fe200078e0003 */
[----:B------:R-:W-:Y:S01]  /*44b0*/  MOV R0, R2 ;  /* 0x0000000200007202 */ /* 0x000fe20000000f00 */
[----:B------:R2:W-:Y:S04]  /*44c0*/  STL [R1+0x434], R3 ;  /* 0x0004340301007387 */ /* 0x0005e80000100800 */
[----:B------:R-:W-:Y:S01]  /*44d0*/  IMAD R0, R0, UR6, RZ ;  /* 0x0000000600007c24 */ /* 0x000fe2000f8e02ff */
[----:B0-----:R-:W-:Y:S01]  /*44e0*/  SHF.R.U32.HI R60, RZ, 0x8, R60 ;  /* 0x00000008ff3c7819 */ /* 0x001fe2000001163c */
[----:B-----5:R-:W-:Y:S01]  /*44f0*/  IMAD.MOV.U32 R2, RZ, RZ, R4 ;  /* 0x000000ffff027224 */ /* 0x020fe200078e0004 */
[----:B------:R-:W-:Y:S01]  /*4500*/  MOV R6, R5 ;  /* 0x0000000500067202 */ /* 0x000fe20000000f00 */
[----:B------:R-:W-:Y:S01]  /*4510*/  IMAD.SHL.U32 R22, R0, 0x2, RZ ;  /* 0x0000000200167824 */ /* 0x000fe200078e00ff */
[----:B------:R-:W-:Y:S01]  /*4520*/  SGXT.U32 R60, R60, 0x1 ;  /* 0x000000013c3c781a */ /* 0x000fe20000000000 */
[----:B------:R-:W-:Y:S01]  /*4530*/  IMAD R2, R2, UR6, RZ ;  /* 0x0000000602027c24 */ /* 0x000fe2000f8e02ff */
[----:B---3--:R-:W-:Y:S01]  /*4540*/  LOP3.LUT R58, R58, 0xff, RZ, 0xc0, !PT ;  /* 0x000000ff3a3a7812 */ /* 0x008fe200078ec0ff */
[----:B------:R0:W-:Y:S02]  /*4550*/  STL [R1+0x47c], R5 ;  /* 0x00047c0501007387 */ /* 0x0001e40000100800 */
[----:B------:R-:W-:-:S02]  /*4560*/  IMAD R9, R60, R30, RZ ;  /* 0x0000001e3c097224 */ /* 0x000fc400078e02ff */
[----:B------:R-:W1:Y:S01]  /*4570*/  S2R R60, SR_TID.X ;  /* 0x00000000003c7919 */ /* 0x000e620000002100 */
[----:B--2---:R-:W-:Y:S01]  /*4580*/  IMAD R3, R58, UR4, RZ ;  /* 0x000000043a037c24 */ /* 0x004fe2000f8e02ff */
[----:B------:R-:W-:Y:S01]  /*4590*/  UMOV UR4, URZ ;  /* 0x000000ff00047c82 */ /* 0x000fe20008000000 */
[----:B------:R-:W-:-:S03]  /*45a0*/  IMAD R15, R30, 0x2, R9 ;  /* 0x000000021e0f7824 */ /* 0x000fc600078e0209 */
[C---:B------:R-:W-:Y:S01]  /*45b0*/  SHF.L.U32 R7, R3.reuse, 0x1, RZ ;  /* 0x0000000103077819 */ /* 0x040fe200000006ff */
[----:B------:R-:W-:Y:S01]  /*45c0*/  IMAD R17, R30, 0x2, R15 ;  /* 0x000000021e117824 */ /* 0x000fe200078e020f */
[----:B0-----:R-:W0:Y:S01]  /*45d0*/  LDC R5, c[0x0][0x3d8] ;  /* 0x0000f600ff057b82 */ /* 0x001e220000000800 */
[----:B------:R-:W-:Y:S01]  /*45e0*/  IMAD.HI R3, R3, 0x2, RZ ;  /* 0x0000000203037827 */ /* 0x000fe200078e02ff */
[----:B----4-:R-:W-:-:S03]  /*45f0*/  IADD3 R22, P0, P1, R7, UR12, R22 ;  /* 0x0000000c07167c10 */ /* 0x010fc6000f91e016 */
[----:B------:R-:W-:-:S04]  /*4600*/  IMAD R21, R30, 0x2, R17 ;  /* 0x000000021e157824 */ /* 0x000fc800078e0211 */
[----:B------:R-:W-:-:S05]  /*4610*/  IMAD R23, R30, 0x2, R21 ;  /* 0x000000021e177824 */ /* 0x000fca00078e0215 */
[----:B------:R-:W-:-:S05]  /*4620*/  LEA R27, R30, R23, 0x1 ;  /* 0x000000171e1b7211 */ /* 0x000fca00078e08ff */
[----:B------:R-:W-:-:S04]  /*4630*/  IMAD R31, R30, 0x2, R27 ;  /* 0x000000021e1f7824 */ /* 0x000fc800078e021b */
[----:B------:R-:W-:Y:S01]  /*4640*/  IMAD R33, R30, 0x2, R31 ;  /* 0x000000021e217824 */ /* 0x000fe200078e021f */
[----:B-1----:R-:W-:Y:S02]  /*4650*/  LOP3.LUT R4, R60, 0x3f, RZ, 0xc0, !PT ;  /* 0x0000003f3c047812 */ /* 0x002fe400078ec0ff */
[----:B------:R-:W-:-:S03]  /*4660*/  SHF.R.U32.HI R10, RZ, 0x6, R60 ;  /* 0x00000006ff0a7819 */ /* 0x000fc6000001163c */
[----:B------:R-:W-:Y:S01]  /*4670*/  IMAD R8, R4, R6, RZ ;  /* 0x0000000604087224 */ /* 0x000fe200078e02ff */
[----:B------:R-:W-:Y:S01]  /*4680*/  SHF.L.U32 R6, R2, 0x1, RZ ;  /* 0x0000000102067819 */ /* 0x000fe200000006ff */
[----:B------:R-:W-:Y:S01]  /*4690*/  IMAD.HI R4, R0, 0x2, RZ ;  /* 0x0000000200047827 */ /* 0x000fe200078e02ff */
[----:B------:R-:W-:-:S03]  /*46a0*/  SGXT.U32 R10, R10, 0x3 ;  /* 0x000000030a0a781a */ /* 0x000fc60000000000 */
[----:B------:R-:W-:Y:S01]  /*46b0*/  IMAD.SHL.U32 R11, R8, 0x2, RZ ;  /* 0x00000002080b7824 */ /* 0x000fe200078e00ff */
[----:B------:R-:W-:Y:S01]  /*46c0*/  IADD3.X R4, PT, PT, R3, UR13, R4, P0, P1 ;  /* 0x0000000d03047c10 */ /* 0x000fe200087e2404 */
[----:B------:R-:W-:Y:S01]  /*46d0*/  IMAD.HI R0, R2, 0x2, RZ ;  /* 0x0000000202007827 */ /* 0x000fe200078e02ff */
[----:B------:R-:W-:Y:S02]  /*46e0*/  LEA R3, R30, R33, 0x1 ;  /* 0x000000211e037211 */ /* 0x000fe400078e08ff */
[----:B------:R-:W-:Y:S01]  /*46f0*/  IADD3 R6, P2, P3, R11, UR14, R6 ;  /* 0x0000000e0b067c10 */ /* 0x000fe2000fb5e006 */
[----:B------:R-:W-:Y:S01]  /*4700*/  IMAD.HI R7, R8, 0x2, RZ ;  /* 0x0000000208077827 */ /* 0x000fe200078e02ff */
[----:B------:R-:W-:-:S03]  /*4710*/  LEA R28, P1, R9, R22, 0x1 ;  /* 0x00000016091c7211 */ /* 0x000fc600078208ff */
[----:B------:R-:W-:Y:S01]  /*4720*/  IMAD R35, R30, 0x2, R3 ;  /* 0x000000021e237824 */ /* 0x000fe200078e0203 */
[----:B------:R-:W-:Y:S01]  /*4730*/  IADD3.X R0, PT, PT, R7, UR15, R0, P2, P3 ;  /* 0x0000000f07007c10 */ /* 0x000fe200097e6400 */
[----:B0-----:R-:W-:Y:S01]  /*4740*/  IMAD R10, R10, R5, RZ ;  /* 0x000000050a0a7224 */ /* 0x001fe200078e02ff */
[-C--:B------:R-:W-:Y:S01]  /*4750*/  LEA R24, P2, R15, R22.reuse, 0x1 ;  /* 0x000000160f187211 */ /* 0x080fe200078408ff */
[----:B------:R-:W-:Y:S01]  /*4760*/  IMAD R11, R30, 0x2, R35 ;  /* 0x000000021e0b7824 */ /* 0x000fe200078e0223 */
[----:B------:R-:W-:Y:S01]  /*4770*/  LEA R18, P3, R17, R22, 0x1 ;  /* 0x0000001611127211 */ /* 0x000fe200078608ff */
[----:B------:R-:W-:Y:S01]  /*4780*/  IMAD R7, R5, 0x8, R10 ;  /* 0x0000000805077824 */ /* 0x000fe200078e020a */
[-C--:B------:R-:W-:Y:S02]  /*4790*/  LEA.HI.X.SX32 R29, R9, R4.reuse, 0x1, P1 ;  /* 0x00000004091d7211 */ /* 0x080fe400008f0eff */
[----:B------:R-:W-:Y:S02]  /*47a0*/  LEA.HI.X.SX32 R25, R15, R4, 0x1, P2 ;  /* 0x000000040f197211 */ /* 0x000fe400010f0eff */
[----:B------:R-:W-:Y:S01]  /*47b0*/  LEA R8, P1, R21, R22, 0x1 ;  /* 0x0000001615087211 */ /* 0x000fe200078208ff */
[----:B------:R0:W-:Y:S01]  /*47c0*/  STL.64 [R1+0x678], R28 ;  /* 0x0006781c01007387 */ /* 0x0001e20000100a00 */
[----:B------:R-:W-:-:S02]  /*47d0*/  LEA.HI.X.SX32 R19, R17, R4, 0x1, P3 ;  /* 0x0000000411137211 */ /* 0x000fc400018f0eff */
[----:B------:R-:W-:Y:S01]  /*47e0*/  LEA R14, P2, R23, R22, 0x1 ;  /* 0x00000016170e7211 */ /* 0x000fe200078408ff */
[----:B------:R-:W-:Y:S01]  /*47f0*/  STL.64 [R1+0x670], R24 ;  /* 0x0006701801007387 */ /* 0x000fe20000100a00 */
[-C--:B------:R-:W-:Y:S02]  /*4800*/  LEA.HI.X.SX32 R9, R21, R4.reuse, 0x1, P1 ;  /* 0x0000000415097211 */ /* 0x080fe400008f0eff */
[----:B------:R-:W-:Y:S01]  /*4810*/  LEA.HI.X.SX32 R15, R23, R4, 0x1, P2 ;  /* 0x00000004170f7211 */ /* 0x000fe200010f0eff */
[----:B------:R1:W-:Y:S01]  /*4820*/  STL.64 [R1+0x668], R18 ;  /* 0x0006681201007387 */ /* 0x0003e20000100a00 */
[----:B------:R-:W-:Y:S02]  /*4830*/  LEA R38, P1, R27, R22, 0x1 ;  /* 0x000000161b267211 */ /* 0x000fe400078208ff */
[----:B------:R-:W-:Y:S01]  /*4840*/  LEA R13, R5, R7, 0x3 ;  /* 0x00000007050d7211 */ /* 0x000fe200078e18ff */
[----:B0-----:R-:W-:Y:S01]  /*4850*/  IMAD R29, R30, 0x2, R11 ;  /* 0x000000021e1d7824 */ /* 0x001fe200078e020b */
[----:B------:R0:W-:Y:S01]  /*4860*/  STL.64 [R1+0x660], R8 ;  /* 0x0006600801007387 */ /* 0x0001e20000100a00 */
[----:B------:R-:W-:-:S02]  /*4870*/  LEA.HI.X.SX32 R39, R27, R4, 0x1, P1 ;  /* 0x000000041b277211 */ /* 0x000fc400008f0eff */
[----:B------:R-:W-:Y:S01]  /*4880*/  LEA R26, P1, R33, R22, 0x1 ;  /* 0x00000016211a7211 */ /* 0x000fe200078208ff */
[----:B------:R2:W-:Y:S01]  /*4890*/  STL.64 [R1+0x658], R14 ;  /* 0x0006580e01007387 */ /* 0x0005e20000100a00 */
[----:B------:R-:W-:Y:S01]  /*48a0*/  LEA R17, R5, R13, 0x3 ;  /* 0x0000000d05117211 */ /* 0x000fe200078e18ff */
[----:B-1----:R-:W-:Y:S02]  /*48b0*/  IMAD R19, R30, 0x2, R29 ;  /* 0x000000021e137824 */ /* 0x002fe400078e021d */
[----:B------:R1:W-:Y:S01]  /*48c0*/  STL.64 [R1+0x650], R38 ;  /* 0x0006502601007387 */ /* 0x0003e20000100a00 */
[----:B------:R-:W-:Y:S02]  /*48d0*/  LEA.HI.X.SX32 R27, R33, R4, 0x1, P1 ;  /* 0x00000004211b7211 */ /* 0x000fe400008f0eff */
[----:B------:R-:W-:Y:S01]  /*48e0*/  LEA R36, P0, R10, R6, 0x1 ;  /* 0x000000060a247211 */ /* 0x000fe200078008ff */
[----:B0-----:R-:W-:Y:S01]  /*48f0*/  IMAD R8, R5, 0x8, R17 ;  /* 0x0000000805087824 */ /* 0x001fe200078e0211 */
[----:B------:R-:W-:-:S02]  /*4900*/  LEA R20, R30, R19, 0x1 ;  /* 0x000000131e147211 */ /* 0x000fc400078e08ff */
[----:B------:R-:W-:Y:S01]  /*4910*/  LEA.HI.X.SX32 R37, R10, R0, 0x1, P0 ;  /* 0x000000000a257211 */ /* 0x000fe200000f0eff */
[----:B------:R-:W-:Y:S01]  /*4920*/  IMAD R12, R5, 0x8, R8 ;  /* 0x00000008050c7824 */ /* 0x000fe200078e0208 */
[-C--:B--2---:R-:W-:Y:S01]  /*4930*/  LEA R14, P2, R31, R22.reuse, 0x1 ;  /* 0x000000161f0e7211 */ /* 0x084fe200078408ff */
[C---:B------:R-:W-:Y:S01]  /*4940*/  IMAD R25, R30.reuse, 0x2, R20 ;  /* 0x000000021e197824 */ /* 0x040fe200078e0214 */
[----:B-1----:R-:W-:Y:S02]  /*4950*/  LEA R38, P1, R35, R22, 0x1 ;  /* 0x0000001623267211 */ /* 0x002fe400078208ff */
[-C--:B------:R-:W-:Y:S01]  /*4960*/  LEA.HI.X.SX32 R15, R31, R4.reuse, 0x1, P2 ;  /* 0x000000041f0f7211 */ /* 0x080fe200010f0eff */
[C---:B------:R-:W-:Y:S01]  /*4970*/  IMAD R28, R30.reuse, 0x2, R25 ;  /* 0x000000021e1c7824 */ /* 0x040fe200078e0219 */
[----:B------:R-:W-:Y:S02]  /*4980*/  LEA.HI.X.SX32 R39, R35, R4, 0x1, P1 ;  /* 0x0000000423277211 */ /* 0x000fe400008f0eff */
[----:B------:R-:W-:Y:S01]  /*4990*/  LEA R34, P1, R29, R22, 0x1 ;  /* 0x000000161d227211 */ /* 0x000fe200078208ff */
[----:B------:R0:W-:Y:S01]  /*49a0*/  STL.64 [R1+0x648], R14 ;  /* 0x0006480e01007387 */ /* 0x0001e20000100a00 */
[----:B------:R-:W-:-:S02]  /*49b0*/  LEA R21, R30, R28, 0x1 ;  /* 0x0000001c1e157211 */ /* 0x000fc400078e08ff */
[----:B------:R-:W-:Y:S01]  /*49c0*/  LEA.HI.X.SX32 R35, R29, R4, 0x1, P1 ;  /* 0x000000041d237211 */ /* 0x000fe200008f0eff */
[----:B------:R1:W-:Y:S01]  /*49d0*/  STL.64 [R1+0x640], R26 ;  /* 0x0006401a01007387 */ /* 0x0003e20000100a00 */
[----:B------:R-:W-:Y:S01]  /*49e0*/  LEA R16, R5, R12, 0x3 ;  /* 0x0000000c05107211 */ /* 0x000fe200078e18ff */
[----:B------:R-:W-:-:S04]  /*49f0*/  IMAD R23, R30, 0x2, R21 ;  /* 0x000000021e177824 */ /* 0x000fc800078e0215 */
[----:B------:R-:W-:Y:S01]  /*4a00*/  IMAD R2, R5, 0x8, R16 ;  /* 0x0000000805027824 */ /* 0x000fe200078e0210 */
[----:B0-----:R-:W-:-:S03]  /*4a10*/  LEA R14, P2, R3, R22, 0x1 ;  /* 0x00000016030e7211 */ /* 0x001fc600078408ff */
[----:B------:R-:W-:Y:S01]  /*4a20*/  IMAD R9, R5, 0x8, R2 ;  /* 0x0000000805097824 */ /* 0x000fe200078e0202 */
[----:B------:R-:W-:Y:S01]  /*4a30*/  LEA.HI.X.SX32 R15, R3, R4, 0x1, P2 ;  /* 0x00000004030f7211 */ /* 0x000fe200010f0eff */
[----:B-1----:R-:W-:Y:S01]  /*4a40*/  IMAD R27, R30, 0x2, R23 ;  /* 0x000000021e1b7824 */ /* 0x002fe200078e0217 */
[----:B------:R-:W-:-:S03]  /*4a50*/  LEA R32, P2, R11, R22, 0x1 ;  /* 0x000000160b207211 */ /* 0x000fc600078408ff */
[----:B------:R0:W-:Y:S01]  /*4a60*/  STL.64 [R1+0x638], R14 ;  /* 0x0006380e01007387 */ /* 0x0001e20000100a00 */
[----:B------:R-:W-:Y:S02]  /*4a70*/  LEA.HI.X.SX32 R33, R11, R4, 0x1, P2 ;  /* 0x000000040b217211 */ /* 0x000fe400010f0eff */
[C---:B------:R-:W-:Y:S01]  /*4a80*/  LEA R18, R30.reuse, R27, 0x1 ;  /* 0x0000001b1e127211 */ /* 0x040fe200078e08ff */
[----:B------:R1:W-:Y:S04]  /*4a90*/  STL.64 [R1+0x630], R38 ;  /* 0x0006302601007387 */ /* 0x0003e80000100a00 */
[----:B------:R2:W-:Y:S01]  /*4aa0*/  STL.64 [R1+0x628], R32 ;  /* 0x0006282001007387 */ /* 0x0005e20000100a00 */
[----:B------:R-:W-:-:S03]  /*4ab0*/  IMAD R24, R30, 0x2, R18 ;  /* 0x000000021e187824 */ /* 0x000fc600078e0212 */
[----:B------:R3:W-:Y:S01]  /*4ac0*/  STL.64 [R1+0x620], R34 ;  /* 0x0006202201007387 */ /* 0x0007e20000100a00 */
[----:B------:R-:W-:Y:S01]  /*4ad0*/  IMAD R26, R30, 0x2, R24 ;  /* 0x000000021e1a7824 */ /* 0x000fe200078e0218 */
[----:B0-----:R-:W-:Y:S02]  /*4ae0*/  LEA R15, R5, R9, 0x3 ;  /* 0x00000009050f7211 */ /* 0x001fe400078e18ff */
[----:B-1----:R-:W-:-:S03]  /*4af0*/  LEA R38, P1, R20, R22, 0x1 ;  /* 0x0000001614267211 */ /* 0x002fc600078208ff */
[----:B------:R-:W-:Y:S01]  /*4b00*/  IMAD R3, R5, 0x8, R15 ;  /* 0x0000000805037824 */ /* 0x000fe200078e020f */
[----:B--2---:R-:W-:Y:S02]  /*4b10*/  LEA R32, P2, R19, R22, 0x1 ;  /* 0x0000001613207211 */ /* 0x004fe400078408ff */
[-C--:B------:R-:W-:Y:S01]  /*4b20*/  LEA.HI.X.SX32 R39, R20, R4.reuse, 0x1, P1 ;  /* 0x0000000414277211 */ /* 0x080fe200008f0eff */
[----:B------:R-:W-:Y:S01]  /*4b30*/  IMAD R11, R5, 0x8, R3 ;  /* 0x00000008050b7824 */ /* 0x000fe200078e0203 */
[----:B------:R-:W-:Y:S01]  /*4b40*/  LEA.HI.X.SX32 R33, R19, R4, 0x1, P2 ;  /* 0x0000000413217211 */ /* 0x000fe200010f0eff */
[----:B------:R-:W-:Y:S01]  /*4b50*/  IMAD R19, R30, 0x2, R26 ;  /* 0x000000021e137824 */ /* 0x000fe200078e021a */
[----:B---3--:R-:W-:Y:S02]  /*4b60*/  LEA R34, P2, R25, R22, 0x1 ;  /* 0x0000001619227211 */ /* 0x008fe400078408ff */
[----:B------:R-:W-:Y:S01]  /*4b70*/  LEA R14, R5, R11, 0x3 ;  /* 0x0000000b050e7211 */ /* 0x000fe200078e18ff */
[----:B------:R0:W-:Y:S01]  /*4b80*/  STL.64 [R1+0x618], R32 ;  /* 0x0006182001007387 */ /* 0x0001e20000100a00 */
[----:B------:R-:W-:-:S02]  /*4b90*/  LEA.HI.X.SX32 R35, R25, R4, 0x1, P2 ;  /* 0x0000000419237211 */ /* 0x000fc400010f0eff */
[C---:B------:R-:W-:Y:S01]  /*4ba0*/  LEA R20, R30.reuse, R19, 0x1 ;  /* 0x000000131e147211 */ /* 0x040fe200078e08ff */
[----:B------:R1:W-:Y:S04]  /*4bb0*/  STL.64 [R1+0x610], R38 ;  /* 0x0006102601007387 */ /* 0x0003e80000100a00 */
[----:B------:R2:W-:Y:S01]  /*4bc0*/  STL.64 [R1+0x608], R34 ;  /* 0x0006082201007387 */ /* 0x0005e20000100a00 */
[----:B------:R-:W-:Y:S01]  /*4bd0*/  IMAD R25, R30, 0x2, R20 ;  /* 0x000000021e197824 */ /* 0x000fe200078e0214 */
[----:B0-----:R-:W-:-:S04]  /*4be0*/  LEA R32, P3, R28, R22, 0x1 ;  /* 0x000000161c207211 */ /* 0x001fc800078608ff */
[----:B------:R-:W-:Y:S02]  /*4bf0*/  LEA.HI.X.SX32 R33, R28, R4, 0x1, P3 ;  /* 0x000000041c217211 */ /* 0x000fe400018f0eff */
[-C--:B-1----:R-:W-:Y:S02]  /*4c00*/  LEA R38, P1, R21, R22.reuse, 0x1 ;  /* 0x0000001615267211 */ /* 0x082fe400078208ff */
[----:B--2---:R-:W-:Y:S01]  /*4c10*/  LEA R34, P2, R23, R22, 0x1 ;  /* 0x0000001617227211 */ /* 0x004fe200078408ff */
[----:B------:R0:W-:Y:S01]  /*4c20*/  STL.64 [R1+0x600], R32 ;  /* 0x0006002001007387 */ /* 0x0001e20000100a00 */
[-C--:B------:R-:W-:Y:S01]  /*4c30*/  LEA.HI.X.SX32 R39, R21, R4.reuse, 0x1, P1 ;  /* 0x0000000415277211 */ /* 0x080fe200008f0eff */
[----:B------:R-:W-:Y:S01]  /*4c40*/  IMAD R21, R30, 0x2, R25 ;  /* 0x000000021e157824 */ /* 0x000fe200078e0219 */
[----:B------:R-:W-:-:S03]  /*4c50*/  LEA.HI.X.SX32 R35, R23, R4, 0x1, P2 ;  /* 0x0000000417237211 */ /* 0x000fc600010f0eff */
[----:B------:R-:W-:Y:S01]  /*4c60*/  STL.64 [R1+0x5f8], R38 ;  /* 0x0005f82601007387 */ /* 0x000fe20000100a00 */
[----:B------:R-:W-:-:S03]  /*4c70*/  LEA R23, R30, R21, 0x1 ;  /* 0x000000151e177211 */ /* 0x000fc600078e08ff */
[----:B------:R1:W-:Y:S01]  /*4c80*/  STL.64 [R1+0x5f0], R34 ;  /* 0x0005f02201007387 */ /* 0x0003e20000100a00 */
[----:B0-----:R-:W-:-:S04]  /*4c90*/  LEA R32, P3, R27, R22, 0x1 ;  /* 0x000000161b207211 */ /* 0x001fc800078608ff */
[----:B------:R-:W-:Y:S02]  /*4ca0*/  LEA.HI.X.SX32 R33, R27, R4, 0x1, P3 ;  /* 0x000000041b217211 */ /* 0x000fe400018f0eff */
[----:B------:R-:W-:-:S03]  /*4cb0*/  LEA R28, P3, R26, R22, 0x1 ;  /* 0x000000161a1c7211 */ /* 0x000fc600078608ff */
[----:B------:R0:W-:Y:S01]  /*4cc0*/  STL.64 [R1+0x5e8], R32 ;  /* 0x0005e82001007387 */ /* 0x0001e20000100a00 */
[----:B-1----:R-:W-:Y:S02]  /*4cd0*/  LEA R34, P1, R18, R22, 0x1 ;  /* 0x0000001612227211 */ /* 0x002fe400078208ff */
[-C--:B------:R-:W-:Y:S02]  /*4ce0*/  LEA.HI.X.SX32 R29, R26, R4.reuse, 0x1, P3 ;  /* 0x000000041a1d7211 */ /* 0x080fe400018f0eff */
[----:B------:R-:W-:-:S05]  /*4cf0*/  LEA.HI.X.SX32 R35, R18, R4, 0x1, P1 ;  /* 0x0000000412237211 */ /* 0x000fca00008f0eff */
[----:B------:R1:W-:Y:S01]  /*4d00*/  STL.64 [R1+0x5e0], R34 ;  /* 0x0005e02201007387 */ /* 0x0003e20000100a00 */
[----:B0-----:R-:W-:-:S04]  /*4d10*/  LEA R32, P2, R24, R22, 0x1 ;  /* 0x0000001618207211 */ /* 0x001fc800078408ff */
[----:B------:R-:W-:Y:S01]  /*4d20*/  LEA.HI.X.SX32 R33, R24, R4, 0x1, P2 ;  /* 0x0000000418217211 */ /* 0x000fe200010f0eff */
[----:B------:R-:W-:-:S04]  /*4d30*/  IMAD R24, R30, 0x2, R23 ;  /* 0x000000021e187824 */ /* 0x000fc800078e0217 */
[----:B------:R0:W-:Y:S01]  /*4d40*/  STL.64 [R1+0x5d8], R32 ;  /* 0x0005d82001007387 */ /* 0x0001e20000100a00 */
[C---:B-1----:R-:W-:Y:S01]  /*4d50*/  LEA R34, P1, R19.reuse, R22, 0x1 ;  /* 0x0000001613227211 */ /* 0x042fe200078208ff */
[C---:B------:R-:W-:Y:S02]  /*4d60*/  IMAD R18, R30.reuse, 0x2, R24 ;  /* 0x000000021e127824 */ /* 0x040fe400078e0218 */
[----:B------:R1:W-:Y:S01]  /*4d70*/  STL.64 [R1+0x5d0], R28 ;  /* 0x0005d01c01007387 */ /* 0x0003e20000100a00 */
[----:B------:R-:W-:Y:S02]  /*4d80*/  LEA.HI.X.SX32 R35, R19, R4, 0x1, P1 ;  /* 0x0000000413237211 */ /* 0x000fe400008f0eff */
[----:B------:R-:W-:-:S03]  /*4d90*/  LEA R19, R30, R18, 0x1 ;  /* 0x000000121e137211 */ /* 0x000fc600078e08ff */
[----:B------:R-:W-:Y:S01]  /*4da0*/  STL.64 [R1+0x5c8], R34 ;  /* 0x0005c82201007387 */ /* 0x000fe20000100a00 */
[CC--:B0-----:R-:W-:Y:S02]  /*4db0*/  LEA R32, P2, R20.reuse, R22.reuse, 0x1 ;  /* 0x0000001614207211 */ /* 0x0c1fe400078408ff */
[C---:B-1----:R-:W-:Y:S02]  /*4dc0*/  LEA R28, P3, R25.reuse, R22, 0x1 ;  /* 0x00000016191c7211 */ /* 0x042fe400078608ff */
[-C--:B------:R-:W-:Y:S01]  /*4dd0*/  LEA.HI.X.SX32 R33, R20, R4.reuse, 0x1, P2 ;  /* 0x0000000414217211 */ /* 0x080fe200010f0eff */
[----:B------:R-:W-:Y:S01]  /*4de0*/  IMAD R20, R30, 0x2, R19 ;  /* 0x000000021e147824 */ /* 0x000fe200078e0213 */
[----:B------:R-:W-:Y:S02]  /*4df0*/  LEA.HI.X.SX32 R29, R25, R4, 0x1, P3 ;  /* 0x00000004191d7211 */ /* 0x000fe400018f0eff */
[C---:B------:R-:W-:Y:S01]  /*4e00*/  LEA R26, P3, R24.reuse, R22, 0x1 ;  /* 0x00000016181a7211 */ /* 0x040fe200078608ff */
[----:B------:R0:W-:Y:S03]  /*4e10*/  STL.64 [R1+0x5c0], R32 ;  /* 0x0005c02001007387 */ /* 0x0001e60000100a00 */
[----:B------:R-:W-:Y:S01]  /*4e20*/  LEA.HI.X.SX32 R27, R24, R4, 0x1, P3 ;  /* 0x00000004181b7211 */ /* 0x000fe200018f0eff */
[----:B------:R1:W-:Y:S01]  /*4e30*/  STL.64 [R1+0x5b8], R28 ;  /* 0x0005b81c01007387 */ /* 0x0003e20000100a00 */
[----:B0-----:R-:W-:-:S02]  /*4e40*/  LEA R32, P1, R21, R22, 0x1 ;  /* 0x0000001615207211 */ /* 0x001fc400078208ff */
[----:B-1----:R-:W-:Y:S02]  /*4e50*/  LEA R28, P2, R23, R22, 0x1 ;  /* 0x00000016171c7211 */ /* 0x002fe400078408ff */
[-C--:B------:R-:W-:Y:S01]  /*4e60*/  LEA.HI.X.SX32 R33, R21, R4.reuse, 0x1, P1 ;  /* 0x0000000415217211 */ /* 0x080fe200008f0eff */
[----:B------:R-:W-:Y:S01]  /*4e70*/  IMAD R21, R30, 0x2, R20 ;  /* 0x000000021e157824 */ /* 0x000fe200078e0214 */
[----:B------:R-:W-:Y:S02]  /*4e80*/  LEA.HI.X.SX32 R29, R23, R4, 0x1, P2 ;  /* 0x00000004171d7211 */ /* 0x000fe400010f0eff */
[CC--:B------:R-:W-:Y:S01]  /*4e90*/  LEA R30, P1, R18.reuse, R22.reuse, 0x1 ;  /* 0x00000016121e7211 */ /* 0x0c0fe200078208ff */
[----:B------:R-:W-:Y:S01]  /*4ea0*/  STL.64 [R1+0x5b0], R32 ;  /* 0x0005b02001007387 */ /* 0x000fe20000100a00 */
[C---:B------:R-:W-:Y:S02]  /*4eb0*/  LEA R24, P4, R21.reuse, R22, 0x1 ;  /* 0x0000001615187211 */ /* 0x040fe400078808ff */
[-C--:B------:R-:W-:Y:S01]  /*4ec0*/  LEA.HI.X.SX32 R31, R18, R4.reuse, 0x1, P1 ;  /* 0x00000004121f7211 */ /* 0x080fe200008f0eff */
[----:B------:R0:W-:Y:S01]  /*4ed0*/  STL.64 [R1+0x5a8], R28 ;  /* 0x0005a81c01007387 */ /* 0x0001e20000100a00 */
[----:B------:R-:W-:-:S03]  /*4ee0*/  LEA.HI.X.SX32 R25, R21, R4, 0x1, P4 ;  /* 0x0000000415197211 */ /* 0x000fc600020f0eff */
[----:B------:R1:W-:Y:S04]  /*4ef0*/  STL.64 [R1+0x5a0], R26 ;  /* 0x0005a01a01007387 */ /* 0x0003e80000100a00 */
[----:B------:R-:W-:Y:S01]  /*4f00*/  STL.64 [R1+0x598], R30 ;  /* 0x0005981e01007387 */ /* 0x000fe20000100a00 */
[CC--:B0-----:R-:W-:Y:S02]  /*4f10*/  LEA R28, P2, R19.reuse, R22.reuse, 0x1 ;  /* 0x00000016131c7211 */ /* 0x0c1fe400078408ff */
[C---:B-1----:R-:W-:Y:S02]  /*4f20*/  LEA R26, P3, R20.reuse, R22, 0x1 ;  /* 0x00000016141a7211 */ /* 0x042fe400078608ff */
[-C--:B------:R-:W-:Y:S02]  /*4f30*/  LEA.HI.X.SX32 R29, R19, R4.reuse, 0x1, P2 ;  /* 0x00000004131d7211 */ /* 0x080fe400010f0eff */
[----:B------:R-:W-:-:S02]  /*4f40*/  LEA.HI.X.SX32 R27, R20, R4, 0x1, P3 ;  /* 0x00000004141b7211 */ /* 0x000fc400018f0eff */
[-C--:B------:R-:W-:Y:S01]  /*4f50*/  LEA R22, P1, R7, R6.reuse, 0x1 ;  /* 0x0000000607167211 */ /* 0x080fe200078208ff */
[----:B------:R-:W-:Y:S01]  /*4f60*/  STL.64 [R1+0x590], R28 ;  /* 0x0005901c01007387 */ /* 0x000fe20000100a00 */
[-C--:B------:R-:W-:Y:S02]  /*4f70*/  LEA R20, P0, R13, R6.reuse, 0x1 ;  /* 0x000000060d147211 */ /* 0x080fe400078008ff */
[----:B------:R-:W-:Y:S01]  /*4f80*/  LEA R18, P2, R17, R6, 0x1 ;  /* 0x0000000611127211 */ /* 0x000fe200078408ff */
[----:B------:R-:W-:Y:S01]  /*4f90*/  STL.64 [R1+0x588], R26 ;  /* 0x0005881a01007387 */ /* 0x000fe20000100a00 */
[-C--:B------:R-:W-:Y:S02]  /*4fa0*/  LEA.HI.X.SX32 R23, R7, R0.reuse, 0x1, P1 ;  /* 0x0000000007177211 */ /* 0x080fe400008f0eff */
[-C--:B------:R-:W-:Y:S01]  /*4fb0*/  LEA.HI.X.SX32 R21, R13, R0.reuse, 0x1, P0 ;  /* 0x000000000d157211 */ /* 0x080fe200000f0eff */
[----:B------:R-:W-:Y:S01]  /*4fc0*/  STL.64 [R1+0x580], R24 ;  /* 0x0005801801007387 */ /* 0x000fe20000100a00 */
[----:B------:R-:W-:-:S02]  /*4fd0*/  LEA.HI.X.SX32 R19, R17, R0, 0x1, P2 ;  /* 0x0000000011137211 */ /* 0x000fc400010f0eff */
[C---:B------:R-:W-:Y:S01]  /*4fe0*/  LEA R4, R5.reuse, R14, 0x3 ;  /* 0x0000000e05047211 */ /* 0x040fe200078e18ff */
[----:B------:R-:W-:Y:S04]  /*4ff0*/  STL.64 [R1+0x578], R36 ;  /* 0x0005782401007387 */ /* 0x000fe80000100a00 */
[----:B------:R0:W-:Y:S01]  /*5000*/  STL.64 [R1+0x570], R22 ;  /* 0x0005701601007387 */ /* 0x0001e20000100a00 */
[----:B------:R-:W-:-:S03]  /*5010*/  IMAD R10, R5, 0x8, R4 ;  /* 0x00000008050a7824 */ /* 0x000fc600078e0204 */
[----:B------:R1:W-:Y:S01]  /*5020*/  STL.64 [R1+0x568], R20 ;  /* 0x0005681401007387 */ /* 0x0003e20000100a00 */
[----:B------:R-:W-:-:S03]  /*5030*/  IMAD R13, R5, 0x8, R10 ;  /* 0x00000008050d7824 */ /* 0x000fc600078e020a */
[----:B------:R2:W-:Y:S02]  /*5040*/  STL.64 [R1+0x560], R18 ;  /* 0x0005601201007387 */ /* 0x0005e40000100a00 */
[C---:B------:R-:W-:Y:S02]  /*5050*/  LEA R7, R5.reuse, R13, 0x3 ;  /* 0x0000000d05077211 */ /* 0x040fe400078e18ff */
[-C--:B0-----:R-:W-:Y:S02]  /*5060*/  LEA R22, P0, R8, R6.reuse, 0x1 ;  /* 0x0000000608167211 */ /* 0x081fe400078008ff */
[----:B-1----:R-:W-:Y:S02]  /*5070*/  LEA R20, P1, R12, R6, 0x1 ;  /* 0x000000060c147211 */ /* 0x002fe400078208ff */
[----:B------:R-:W-:Y:S01]  /*5080*/  LEA.HI.X.SX32 R23, R8, R0, 0x1, P0 ;  /* 0x0000000008177211 */ /* 0x000fe200000f0eff */
[----:B------:R-:W-:Y:S01]  /*5090*/  IMAD R8, R5, 0x8, R7 ;  /* 0x0000000805087824 */ /* 0x000fe200078e0207 */
[----:B--2---:R-:W-:-:S02]  /*50a0*/  LEA R18, P2, R16, R6, 0x1 ;  /* 0x0000000610127211 */ /* 0x004fc400078408ff */
[-C--:B------:R-:W-:Y:S01]  /*50b0*/  LEA.HI.X.SX32 R21, R12, R0.reuse, 0x1, P1 ;  /* 0x000000000c157211 */ /* 0x080fe200008f0eff */
[----:B------:R0:W-:Y:S01]  /*50c0*/  STL.64 [R1+0x558], R22 ;  /* 0x0005581601007387 */ /* 0x0001e20000100a00 */
[----:B------:R-:W-:Y:S01]  /*50d0*/  LEA.HI.X.SX32 R19, R16, R0, 0x1, P2 ;  /* 0x0000000010137211 */ /* 0x000fe200010f0eff */
[----:B------:R-:W-:Y:S02]  /*50e0*/  IMAD R12, R5, 0x8, R8 ;  /* 0x00000008050c7824 */ /* 0x000fe400078e0208 */
[----:B------:R1:W-:Y:S04]  /*50f0*/  STL.64 [R1+0x550], R20 ;  /* 0x0005501401007387 */ /* 0x0003e80000100a00 */
[----:B------:R2:W-:Y:S01]  /*5100*/  STL.64 [R1+0x548], R18 ;  /* 0x0005481201007387 */ /* 0x0005e20000100a00 */
[----:B0-----:R-:W-:-:S02]  /*5110*/  LEA R22, P0, R2, R6, 0x1 ;  /* 0x0000000602167211 */ /* 0x001fc400078008ff */
[----:B-1----:R-:W-:Y:S02]  /*5120*/  LEA R20, P1, R9, R6, 0x1 ;  /* 0x0000000609147211 */ /* 0x002fe400078208ff */
[----:B------:R-:W-:Y:S02]  /*5130*/  LEA.HI.X.SX32 R23, R2, R0, 0x1, P0 ;  /* 0x0000000002177211 */ /* 0x000fe400000f0eff */
[----:B--2---:R-:W-:Y:S02]  /*5140*/  LEA R18, P2, R15, R6, 0x1 ;  /* 0x000000060f127211 */ /* 0x004fe400078408ff */
[-C--:B------:R-:W-:Y:S01]  /*5150*/  LEA.HI.X.SX32 R21, R9, R0.reuse, 0x1, P1 ;  /* 0x0000000009157211 */ /* 0x080fe200008f0eff */
[----:B------:R-:W-:Y:S01]  /*5160*/  STL.64 [R1+0x540], R22 ;  /* 0x0005401601007387 */ /* 0x000fe20000100a00 */
[----:B------:R-:W-:Y:S02]  /*5170*/  LEA.HI.X.SX32 R19, R15, R0, 0x1, P2 ;  /* 0x000000000f137211 */ /* 0x000fe400010f0eff */
[----:B------:R-:W-:Y:S01]  /*5180*/  LEA R16, P2, R14, R6, 0x1 ;  /* 0x000000060e107211 */ /* 0x000fe200078408ff */
[----:B------:R0:W-:Y:S01]  /*5190*/  STL.64 [R1+0x538], R20 ;  /* 0x0005381401007387 */ /* 0x0001e20000100a00 */
[----:B------:R-:W-:-:S02]  /*51a0*/  LEA R2, R5, R12, 0x3 ;  /* 0x0000000c05027211 */ /* 0x000fc400078e18ff */
[----:B------:R-:W-:Y:S01]  /*51b0*/  LEA.HI.X.SX32 R17, R14, R0, 0x1, P2 ;  /* 0x000000000e117211 */ /* 0x000fe200010f0eff */
[----:B------:R1:W-:Y:S02]  /*51c0*/  STL.64 [R1+0x530], R18 ;  /* 0x0005301201007387 */ /* 0x0003e40000100a00 */
[----:B------:R-:W-:Y:S01]  /*51d0*/  IMAD R9, R5, 0x8, R2 ;  /* 0x0000000805097824 */ /* 0x000fe200078e0202 */
[-C--:B0-----:R-:W-:Y:S02]  /*51e0*/  LEA R20, P0, R3, R6.reuse, 0x1 ;  /* 0x0000000603147211 */ /* 0x081fe400078008ff */
[----:B-1----:R-:W-:Y:S02]  /*51f0*/  LEA R18, P1, R11, R6, 0x1 ;  /* 0x000000060b127211 */ /* 0x002fe400078208ff */
[-C--:B------:R-:W-:Y:S02]  /*5200*/  LEA.HI.X.SX32 R21, R3, R0.reuse, 0x1, P0 ;  /* 0x0000000003157211 */ /* 0x080fe400000f0eff */
[----:B------:R-:W-:Y:S01]  /*5210*/  LEA.HI.X.SX32 R19, R11, R0, 0x1, P1 ;  /* 0x000000000b137211 */ /* 0x000fe200008f0eff */
[----:B------:R-:W-:-:S02]  /*5220*/  IMAD R11, R5, 0x8, R9 ;  /* 0x00000008050b7824 */ /* 0x000fc400078e0209 */
[----:B------:R0:W-:Y:S03]  /*5230*/  STL.64 [R1+0x528], R20 ;  /* 0x0005281401007387 */ /* 0x0001e60000100a00 */
[----:B------:R-:W-:Y:S01]  /*5240*/  LEA R3, R5, R11, 0x3 ;  /* 0x0000000b05037211 */ /* 0x000fe200078e18ff */
[----:B------:R1:W-:Y:S04]  /*5250*/  STL.64 [R1+0x520], R18 ;  /* 0x0005201201007387 */ /* 0x0003e80000100a00 */
[----:B------:R2:W-:Y:S01]  /*5260*/  STL.64 [R1+0x518], R16 ;  /* 0x0005181001007387 */ /* 0x0005e20000100a00 */
[-C--:B0-----:R-:W-:Y:S02]  /*5270*/  LEA R20, P0, R4, R6.reuse, 0x1 ;  /* 0x0000000604147211 */ /* 0x081fe400078008ff */
[----:B-1----:R-:W-:-:S02]  /*5280*/  LEA R18, P1, R10, R6, 0x1 ;  /* 0x000000060a127211 */ /* 0x002fc400078208ff */
[----:B------:R-:W-:Y:S01]  /*5290*/  LEA.HI.X.SX32 R21, R4, R0, 0x1, P0 ;  /* 0x0000000004157211 */ /* 0x000fe200000f0eff */
[----:B------:R-:W-:Y:S01]  /*52a0*/  IMAD R4, R5, 0x8, R3 ;  /* 0x0000000805047824 */ /* 0x000fe200078e0203 */
[C---:B--2---:R-:W-:Y:S02]  /*52b0*/  LEA R16, P2, R13.reuse, R6, 0x1 ;  /* 0x000000060d107211 */ /* 0x044fe400078408ff */
[-C--:B------:R-:W-:Y:S01]  /*52c0*/  LEA.HI.X.SX32 R19, R10, R0.reuse, 0x1, P1 ;  /* 0x000000000a137211 */ /* 0x080fe200008f0eff */
[----:B------:R-:W-:Y:S01]  /*52d0*/  STL.64 [R1+0x510], R20 ;  /* 0x0005101401007387 */ /* 0x000fe20000100a00 */
[----:B------:R-:W-:Y:S01]  /*52e0*/  LEA.HI.X.SX32 R17, R13, R0, 0x1, P2 ;  /* 0x000000000d117211 */ /* 0x000fe200010f0eff */
[----:B------:R-:W-:Y:S01]  /*52f0*/  IMAD R10, R5, 0x8, R4 ;  /* 0x00000008050a7824 */ /* 0x000fe200078e0204 */
[C---:B------:R-:W-:Y:S01]  /*5300*/  LEA R14, P2, R12.reuse, R6, 0x1 ;  /* 0x000000060c0e7211 */ /* 0x040fe200078408ff */
[----:B------:R0:W-:Y:S03]  /*5310*/  STL.64 [R1+0x508], R18 ;  /* 0x0005081201007387 */ /* 0x0001e60000100a00 */
[----:B------:R-:W-:Y:S01]  /*5320*/  LEA.HI.X.SX32 R15, R12, R0, 0x1, P2 ;  /* 0x000000000c0f7211 */ /* 0x000fe200010f0eff */
[----:B------:R1:W-:Y:S01]  /*5330*/  STL.64 [R1+0x500], R16 ;  /* 0x0005001001007387 */ /* 0x0003e20000100a00 */
[----:B0-----:R-:W-:-:S02]  /*5340*/  LEA R18, P0, R7, R6, 0x1 ;  /* 0x0000000607127211 */ /* 0x001fc400078008ff */
[C---:B-1----:R-:W-:Y:S02]  /*5350*/  LEA R16, P1, R8.reuse, R6, 0x1 ;  /* 0x0000000608107211 */ /* 0x042fe400078208ff */
[-C--:B------:R-:W-:Y:S02]  /*5360*/  LEA.HI.X.SX32 R19, R7, R0.reuse, 0x1, P0 ;  /* 0x0000000007137211 */ /* 0x080fe400000f0eff */
[----:B------:R-:W-:Y:S02]  /*5370*/  LEA.HI.X.SX32 R17, R8, R0, 0x1, P1 ;  /* 0x0000000008117211 */ /* 0x000fe400008f0eff */
[C---:B------:R-:W-:Y:S01]  /*5380*/  LEA R7, R5.reuse, R10, 0x3 ;  /* 0x0000000a05077211 */ /* 0x040fe200078e18ff */
[----:B------:R0:W-:Y:S04]  /*5390*/  STL.64 [R1+0x4f8], R18 ;  /* 0x0004f81201007387 */ /* 0x0001e80000100a00 */
[----:B------:R1:W-:Y:S01]  /*53a0*/  STL.64 [R1+0x4f0], R16 ;  /* 0x0004f01001007387 */ /* 0x0003e20000100a00 */
[----:B------:R-:W-:-:S03]  /*53b0*/  IMAD R8, R5, 0x8, R7 ;  /* 0x0000000805087824 */ /* 0x000fc600078e0207 */
[----:B------:R2:W-:Y:S01]  /*53c0*/  STL.64 [R1+0x4e8], R14 ;  /* 0x0004e80e01007387 */ /* 0x0005e20000100a00 */
[CC--:B0-----:R-:W-:Y:S02]  /*53d0*/  LEA R18, P0, R2.reuse, R6.reuse, 0x1 ;  /* 0x0000000602127211 */ /* 0x0c1fe400078008ff */
[----:B-1----:R-:W-:Y:S02]  /*53e0*/  LEA R16, P1, R9, R6, 0x1 ;  /* 0x0000000609107211 */ /* 0x002fe400078208ff */
[----:B------:R-:W-:Y:S02]  /*53f0*/  LEA.HI.X.SX32 R19, R2, R0, 0x1, P0 ;  /* 0x0000000002137211 */ /* 0x000fe400000f0eff */
[----:B--2---:R-:W-:Y:S02]  /*5400*/  LEA R14, P2, R11, R6, 0x1 ;  /* 0x000000060b0e7211 */ /* 0x004fe400078408ff */
[-C--:B------:R-:W-:Y:S01]  /*5410*/  LEA.HI.X.SX32 R17, R9, R0.reuse, 0x1, P1 ;  /* 0x0000000009117211 */ /* 0x080fe200008f0eff */
[----:B------:R-:W-:Y:S01]  /*5420*/  STL.64 [R1+0x4e0], R18 ;  /* 0x0004e01201007387 */ /* 0x000fe20000100a00 */
[----:B------:R-:W-:Y:S01]  /*5430*/  LEA.HI.X.SX32 R15, R11, R0, 0x1, P2 ;  /* 0x000000000b0f7211 */ /* 0x000fe200010f0eff */
[C---:B------:R-:W-:Y:S01]  /*5440*/  IMAD R9, R5.reuse, 0x8, R8 ;  /* 0x0000000805097824 */ /* 0x040fe200078e0208 */
[C---:B------:R-:W-:Y:S01]  /*5450*/  LEA R12, P2, R10.reuse, R6, 0x1 ;  /* 0x000000060a0c7211 */ /* 0x040fe200078408ff */
[----:B------:R0:W-:Y:S03]  /*5460*/  STL.64 [R1+0x4d8], R16 ;  /* 0x0004d81001007387 */ /* 0x0001e60000100a00 */
[----:B------:R-:W-:Y:S01]  /*5470*/  LEA R2, R5, R9, 0x3 ;  /* 0x0000000905027211 */ /* 0x000fe200078e18ff */
[----:B------:R1:W-:Y:S01]  /*5480*/  STL.64 [R1+0x4d0], R14 ;  /* 0x0004d00e01007387 */ /* 0x0003e20000100a00 */
[----:B------:R-:W-:-:S02]  /*5490*/  LEA.HI.X.SX32 R13, R10, R0, 0x1, P2 ;  /* 0x000000000a0d7211 */ /* 0x000fc400010f0eff */
[CC--:B0-----:R-:W-:Y:S02]  /*54a0*/  LEA R16, P0, R3.reuse, R6.reuse, 0x1 ;  /* 0x0000000603107211 */ /* 0x0c1fe400078008ff */
[C---:B-1----:R-:W-:Y:S02]  /*54b0*/  LEA R14, P1, R4.reuse, R6, 0x1 ;  /* 0x00000006040e7211 */ /* 0x042fe400078208ff */
[-C--:B------:R-:W-:Y:S01]  /*54c0*/  LEA.HI.X.SX32 R17, R3, R0.reuse, 0x1, P0 ;  /* 0x0000000003117211 */ /* 0x080fe200000f0eff */
[----:B------:R-:W-:Y:S01]  /*54d0*/  IMAD R3, R5, 0x8, R2 ;  /* 0x0000000805037824 */ /* 0x000fe200078e0202 */
[----:B------:R-:W-:-:S03]  /*54e0*/  LEA.HI.X.SX32 R15, R4, R0, 0x1, P1 ;  /* 0x00000000040f7211 */ /* 0x000fc600008f0eff */
[----:B------:R0:W-:Y:S01]  /*54f0*/  STL.64 [R1+0x4c8], R16 ;  /* 0x0004c81001007387 */ /* 0x0001e20000100a00 */
[----:B------:R-:W-:-:S03]  /*5500*/  IMAD R4, R5, 0x8, R3 ;  /* 0x0000000805047824 */ /* 0x000fc600078e0203 */
[----:B------:R1:W-:Y:S02]  /*5510*/  STL.64 [R1+0x4c0], R14 ;  /* 0x0004c00e01007387 */ /* 0x0003e40000100a00 */
[----:B------:R-:W-:Y:S02]  /*5520*/  LEA R5, R5, R4, 0x3 ;  /* 0x0000000405057211 */ /* 0x000fe400078e18ff */
[----:B------:R2:W-:Y:S02]  /*5530*/  STL.64 [R1+0x4b8], R12 ;  /* 0x0004b80c01007387 */ /* 0x0005e40000100a00 */
[-C--:B------:R-:W-:Y:S02]  /*5540*/  LEA R10, P3, R5, R6.reuse, 0x1 ;  /* 0x00000006050a7211 */ /* 0x080fe400078608ff */
[----:B0-----:R-:W-:Y:S02]  /*5550*/  LEA R16, P0, R7, R6, 0x1 ;  /* 0x0000000607107211 */ /* 0x001fe400078008ff */
[----:B------:R-:W-:-:S02]  /*5560*/  LEA.HI.X.SX32 R11, R5, R0, 0x1, P3 ;  /* 0x00000000050b7211 */ /* 0x000fc400018f0eff */
[C---:B-1----:R-:W-:Y:S02]  /*5570*/  LEA R14, P1, R8.reuse, R6, 0x1 ;  /* 0x00000006080e7211 */ /* 0x042fe400078208ff */
[----:B------:R-:W-:Y:S02]  /*5580*/  LEA.HI.X.SX32 R17, R7, R0, 0x1, P0 ;  /* 0x0000000007117211 */ /* 0x000fe400000f0eff */
[C---:B--2---:R-:W-:Y:S02]  /*5590*/  LEA R12, P2, R9.reuse, R6, 0x1 ;  /* 0x00000006090c7211 */ /* 0x044fe400078408ff */
[-C--:B------:R-:W-:Y:S01]  /*55a0*/  LEA.HI.X.SX32 R15, R8, R0.reuse, 0x1, P1 ;  /* 0x00000000080f7211 */ /* 0x080fe200008f0eff */
[----:B------:R0:W-:Y:S01]  /*55b0*/  STL.64 [R1+0x4b0], R16 ;  /* 0x0004b01001007387 */ /* 0x0001e20000100a00 */
[----:B------:R-:W-:-:S03]  /*55c0*/  LEA.HI.X.SX32 R13, R9, R0, 0x1, P2 ;  /* 0x00000000090d7211 */ /* 0x000fc600010f0eff */
[----:B------:R1:W-:Y:S04]  /*55d0*/  STL.64 [R1+0x4a8], R14 ;  /* 0x0004a80e01007387 */ /* 0x0003e80000100a00 */
[----:B------:R2:W-:Y:S01]  /*55e0*/  STL.64 [R1+0x4a0], R12 ;  /* 0x0004a00c01007387 */ /* 0x0005e20000100a00 */
[CC--:B0-----:R-:W-:Y:S02]  /*55f0*/  LEA R16, P0, R2.reuse, R6.reuse, 0x1 ;  /* 0x0000000602107211 */ /* 0x0c1fe400078008ff */
[----:B-1----:R-:W-:Y:S02]  /*5600*/  LEA R14, P1, R3, R6, 0x1 ;  /* 0x00000006030e7211 */ /* 0x002fe400078208ff */
[----:B------:R-:W-:Y:S01]  /*5610*/  LEA.HI.X.SX32 R17, R2, R0, 0x1, P0 ;  /* 0x0000000002117211 */ /* 0x000fe200000f0eff */
[----:B------:R-:W-:Y:S01]  /*5620*/  IMAD.MOV.U32 R2, RZ, RZ, 0x3f800000 ;  /* 0x3f800000ff027424 */ /* 0x000fe200078e00ff */
[----:B--2---:R-:W-:-:S02]  /*5630*/  LEA R12, P2, R4, R6, 0x1 ;  /* 0x00000006040c7211 */ /* 0x004fc400078408ff */
[-C--:B------:R-:W-:Y:S01]  /*5640*/  LEA.HI.X.SX32 R15, R3, R0.reuse, 0x1, P1 ;  /* 0x00000000030f7211 */ /* 0x080fe200008f0eff */
[----:B------:R-:W-:Y:S01]  /*5650*/  STL.64 [R1+0x498], R16 ;  /* 0x0004981001007387 */ /* 0x000fe20000100a00 */
[----:B------:R-:W-:Y:S01]  /*5660*/  LEA.HI.X.SX32 R13, R4, R0, 0x1, P2 ;  /* 0x00000000040d7211 */ /* 0x000fe200010f0eff */
[----:B------:R-:W-:Y:S02]  /*5670*/  IMAD.MOV.U32 R0, RZ, RZ, -0x800000 ;  /* 0xff800000ff007424 */ /* 0x000fe400078e00ff */
[----:B------:R-:W-:Y:S04]  /*5680*/  STL.64 [R1+0x490], R14 ;  /* 0x0004900e01007387 */ /* 0x000fe80000100a00 */
[----:B------:R-:W-:Y:S04]  /*5690*/  STL.64 [R1+0x488], R12 ;  /* 0x0004880c01007387 */ /* 0x000fe80000100a00 */
[----:B------:R-:W-:Y:S04]  /*56a0*/  STL.64 [R1+0x480], R10 ;  /* 0x0004800a01007387 */ /* 0x000fe80000100a00 */
[----:B------:R0:W-:Y:S04]  /*56b0*/  STL [R1+0x474], R2 ;  /* 0x0004740201007387 */ /* 0x0001e80000100800 */
[----:B------:R-:W-:Y:S04]  /*56c0*/  STL [R1+0x2f4], RZ ;  /* 0x0002f4ff01007387 */ /* 0x000fe80000100800 */
[----:B------:R1:W-:Y:S01]  /*56d0*/  STL [R1+0xd0], R0 ;  /* 0x0000d00001007387 */ /* 0x0003e20000100800 */
[----:B0-----:R-:W-:-:S03]  /*56e0*/  MOV R2, 0xff800000 ;  /* 0xff80000000027802 */ /* 0x001fc60000000f00 */
[----:B------:R0:W-:Y:S04]  /*56f0*/  STL [R1+0x2f0], RZ ;  /* 0x0002f0ff01007387 */ /* 0x0001e80000100800 */
[----:B------:R0:W-:Y:S01]  /*5700*/  STL [R1+0xd4], R2 ;  /* 0x0000d40201007387 */ /* 0x0001e20000100800 */
[----:B-1----:R-:W-:-:S03]  /*5710*/  IMAD.MOV.U32 R0, RZ, RZ, 0x3f800000 ;  /* 0x3f800000ff007424 */ /* 0x002fc600078e00ff */
        /* <DEDUP_REMOVED lines=128> */
[----:B------:R0:W-:Y:S02]  /*5f20*/  STL [R1+0x39c], RZ ;  /* 0x00039cff01007387 */ /* 0x0001e40000100800 */
.L_x_1:
[----:B-1----:R-:W2:Y:S04]  /*5f30*/  LDL.64 R6, [R1+0x648] ;  /* 0x0006480001067983 */ /* 0x002ea80000100a00 */
[----:B0-----:R-:W2:Y:S04]  /*5f40*/  LDL R0, [R1+0x2f4] ;  /* 0x0002f40001007983 */ /* 0x001ea80000100800 */
[----:B------:R-:W3:Y:S04]  /*5f50*/  LDL.64 R14, [R1+0x668] ;  /* 0x00066800010e7983 */ /* 0x000ee80000100a00 */
[----:B------:R-:W4:Y:S04]  /*5f60*/  LDL.64 R2, [R1+0x678] ;  /* 0x0006780001027983 */ /* 0x000f280000100a00 */
[----:B------:R-:W5:Y:S04]  /*5f70*/  LDL.64 R30, [R1+0x620] ;  /* 0x00062000011e7983 */ /* 0x000f680000100a00 */
        /* <DEDUP_REMOVED lines=20> */
[----:B------:R-:W5:Y:S01]  /*60c0*/  LDL.64 R44, [R1+0x5c0] ;  /* 0x0005c000012c7983 */ /* 0x000f620000100a00 */
[----:B--2---:R-:W-:-:S04]  /*60d0*/  IMAD.WIDE R6, R0, 0x2, R6 ;  /* 0x0000000200067825 */ /* 0x004fc800078e0206 */
[C---:B---3--:R-:W-:Y:S01]  /*60e0*/  IMAD.WIDE R14, R0.reuse, 0x2, R14 ;  /* 0x00000002000e7825 */ /* 0x048fe200078e020e */
[----:B------:R5:W2:Y:S03]  /*60f0*/  LDG.E.U16 R16, desc[UR8][R6.64] ;  /* 0x0000000806107981 */ /* 0x000aa6000c1e1500 */
[C---:B----4-:R-:W-:Y:S01]  /*6100*/  IMAD.WIDE R2, R0.reuse, 0x2, R2 ;  /* 0x0000000200027825 */ /* 0x050fe200078e0202 */
[----:B------:R0:W3:Y:S05]  /*6110*/  LDG.E.U16 R17, desc[UR8][R14.64] ;  /* 0x000000080e117981 */ /* 0x0000ea000c1e1500 */
[----:B------:R-:W4:Y:S01]  /*6120*/  LDG.E.U16 R2, desc[UR8][R2.64] ;  /* 0x0000000802027981 */ /* 0x000f22000c1e1500 */
[----:B-----5:R-:W-:-:S03]  /*6130*/  IMAD.WIDE R6, R0, 0x2, R30 ;  /* 0x0000000200067825 */ /* 0x020fc600078e021e */
[----:B------:R-:W5:Y:S01]  /*6140*/  LDL.64 R30, [R1+0x598] ;  /* 0x00059800011e7983 */ /* 0x000f620000100a00 */
[----:B------:R-:W-:-:S03]  /*6150*/  IMAD.WIDE R4, R0, 0x2, R4 ;  /* 0x0000000200047825 */ /* 0x000fc600078e0204 */
[----:B------:R-:W2:Y:S01]  /*6160*/  LDG.E.U16 R7, desc[UR8][R6.64] ;  /* 0x0000000806077981 */ /* 0x000ea2000c1e1500 */
[----:B------:R-:W-:-:S03]  /*6170*/  IMAD.WIDE R8, R0, 0x2, R8 ;  /* 0x0000000200087825 */ /* 0x000fc600078e0208 */
[----:B------:R-:W2:Y:S01]  /*6180*/  LDG.E.U16 R5, desc[UR8][R4.64] ;  /* 0x0000000804057981 */ /* 0x000ea2000c1e1500 */
[----:B------:R-:W-:-:S03]  /*6190*/  IMAD.WIDE R12, R0, 0x2, R12 ;  /* 0x00000002000c7825 */ /* 0x000fc600078e020c */
[----:B------:R-:W2:Y:S01]  /*61a0*/  LDG.E.U16 R9, desc[UR8][R8.64] ;  /* 0x0000000808097981 */ /* 0x000ea2000c1e1500 */
[----:B0-----:R-:W-:-:S03]  /*61b0*/  IMAD.WIDE R14, R0, 0x2, R32 ;  /* 0x00000002000e7825 */ /* 0x001fc600078e0220 */
[----:B------:R-:W2:Y:S01]  /*61c0*/  LDL.64 R32, [R1+0x5b8] ;  /* 0x0005b80001207983 */ /* 0x000ea20000100a00 */
[----:B------:R-:W-:-:S03]  /*61d0*/  IMAD.WIDE R20, R0, 0x2, R20 ;  /* 0x0000000200147825 */ /* 0x000fc600078e0214 */
[----:B------:R0:W3:Y:S01]  /*61e0*/  LDG.E.U16 R3, desc[UR8][R12.64] ;  /* 0x000000080c037981 */ /* 0x0000e2000c1e1500 */
[----:B------:R-:W-:-:S03]  /*61f0*/  IMAD.WIDE R28, R0, 0x2, R28 ;  /* 0x00000002001c7825 */ /* 0x000fc600078e021c */
[----:B------:R1:W3:Y:S01]  /*6200*/  LDG.E.U16 R8, desc[UR8][R20.64] ;  /* 0x0000000814087981 */ /* 0x0002e2000c1e1500 */
[----:B------:R-:W-:-:S03]  /*6210*/  IMAD.WIDE R26, R0, 0x2, R26 ;  /* 0x00000002001a7825 */ /* 0x000fc600078e021a */
[----:B------:R1:W3:Y:S01]  /*6220*/  LDG.E.U16 R4, desc[UR8][R28.64] ;  /* 0x000000081c047981 */ /* 0x0002e2000c1e1500 */
[----:B0-----:R-:W-:-:S03]  /*6230*/  IMAD.WIDE R12, R0, 0x2, R38 ;  /* 0x00000002000c7825 */ /* 0x001fc600078e0226 */
[----:B------:R-:W3:Y:S01]  /*6240*/  LDL.64 R38, [R1+0x590] ;  /* 0x0005900001267983 */ /* 0x000ee20000100a00 */
[----:B------:R-:W-:-:S03]  /*6250*/  IMAD.WIDE R24, R0, 0x2, R24 ;  /* 0x0000000200187825 */ /* 0x000fc600078e0218 */
[----:B------:R-:W3:Y:S01]  /*6260*/  LDG.E.U16 R13, desc[UR8][R12.64] ;  /* 0x000000080c0d7981 */ /* 0x000ee2000c1e1500 */
[----:B-1----:R-:W-:-:S03]  /*6270*/  IMAD.WIDE R20, R0, 0x2, R36 ;  /* 0x0000000200147825 */ /* 0x002fc600078e0224 */
[----:B------:R-:W4:Y:S01]  /*6280*/  LDL.64 R36, [R1+0x5a8] ;  /* 0x0005a80001247983 */ /* 0x000f220000100a00 */
[----:B------:R-:W-:-:S03]  /*6290*/  IMAD.WIDE R28, R0, 0x2, R34 ;  /* 0x00000002001c7825 */ /* 0x000fc600078e0222 */
[----:B------:R-:W4:Y:S04]  /*62a0*/  LDL.64 R34, [R1+0x588] ;  /* 0x0005880001227983 */ /* 0x000f280000100a00 */
[----:B------:R-:W4:Y:S04]  /*62b0*/  LDG.E.U16 R15, desc[UR8][R14.64] ;  /* 0x000000080e0f7981 */ /* 0x000f28000c1e1500 */
[----:B------:R0:W4:Y:S04]  /*62c0*/  LDG.E.U16 R12, desc[UR8][R26.64] ;  /* 0x000000081a0c7981 */ /* 0x000128000c1e1500 */
[----:B------:R1:W4:Y:S01]  /*62d0*/  LDG.E.U16 R14, desc[UR8][R24.64] ;  /* 0x00000008180e7981 */ /* 0x000322000c1e1500 */
[----:B0-----:R-:W-:-:S03]  /*62e0*/  IMAD.WIDE R26, R0, 0x2, R42 ;  /* 0x00000002001a7825 */ /* 0x001fc600078e022a */
[----:B------:R-:W4:Y:S01]  /*62f0*/  LDL.64 R42, [R1+0x5a0] ;  /* 0x0005a000012a7983 */ /* 0x000f220000100a00 */
[----:B-1----:R-:W-:-:S03]  /*6300*/  IMAD.WIDE R24, R0, 0x2, R40 ;  /* 0x0000000200187825 */ /* 0x002fc600078e0228 */
[----:B------:R-:W4:Y:S01]  /*6310*/  LDL.64 R40, [R1+0x580] ;  /* 0x0005800001287983 */ /* 0x000f220000100a00 */
[----:B------:R-:W-:-:S04]  /*6320*/  IMAD.WIDE R10, R0, 0x2, R10 ;  /* 0x00000002000a7825 */ /* 0x000fc800078e020a */
[C---:B------:R-:W-:Y:S02]  /*6330*/  IMAD.WIDE R22, R0.reuse, 0x2, R22 ;  /* 0x0000000200167825 */ /* 0x040fe400078e0216 */
[----:B------:R-:W4:Y:S02]  /*6340*/  LDG.E.U16 R10, desc[UR8][R10.64] ;  /* 0x000000080a0a7981 */ /* 0x000f24000c1e1500 */
[C---:B------:R-:W-:Y:S02]  /*6350*/  IMAD.WIDE R18, R0.reuse, 0x2, R18 ;  /* 0x0000000200127825 */ /* 0x040fe400078e0212 */
[----:B------:R-:W4:Y:S04]  /*6360*/  LDG.E.U16 R6, desc[UR8][R22.64] ;  /* 0x0000000816067981 */ /* 0x000f28000c1e1500 */
[----:B------:R-:W4:Y:S04]  /*6370*/  LDG.E.U16 R18, desc[UR8][R18.64] ;  /* 0x0000000812127981 */ /* 0x000f28000c1e1500 */
[----:B------:R5:W4:Y:S04]  /*6380*/  LDG.E.U16 R11, desc[UR8][R20.64] ;  /* 0x00000008140b7981 */ /* 0x000b28000c1e1500 */
[----:B------:R-:W4:Y:S01]  /*6390*/  LDG.E.U16 R19, desc[UR8][R28.64] ;  /* 0x000000081c137981 */ /* 0x000f22000c1e1500 */
[----:B-----5:R-:W-:-:S03]  /*63a0*/  IMAD.WIDE R20, R0, 0x2, R30 ;  /* 0x0000000200147825 */ /* 0x020fc600078e021e */
[----:B------:R-:W5:Y:S04]  /*63b0*/  LDG.E.U16 R31, desc[UR8][R24.64] ;  /* 0x00000008181f7981 */ /* 0x000f68000c1e1500 */
[----:B------:R-:W5:Y:S01]  /*63c0*/  LDG.E.U16 R30, desc[UR8][R26.64] ;  /* 0x000000081a1e7981 */ /* 0x000f62000c1e1500 */
[----:B--2---:R-:W-:-:S03]  /*63d0*/  IMAD.WIDE R22, R0, 0x2, R32 ;  /* 0x0000000200167825 */ /* 0x004fc600078e0220 */
[----:B------:R0:W2:Y:S04]  /*63e0*/  LDG.E.U16 R33, desc[UR8][R20.64] ;  /* 0x0000000814217981 */ /* 0x0000a8000c1e1500 */
[----:B------:R1:W2:Y:S01]  /*63f0*/  LDG.E.U16 R32, desc[UR8][R22.64] ;  /* 0x0000000816207981 */ /* 0x0002a2000c1e1500 */
[----:B0-----:R-:W-:-:S04]  /*6400*/  IMAD.WIDE R20, R0, 0x2, R52 ;  /* 0x0000000200147825 */ /* 0x001fc800078e0234 */
[----:B-1----:R-:W-:-:S04]  /*6410*/  IMAD.WIDE R22, R0, 0x2, R50 ;  /* 0x0000000200167825 */ /* 0x002fc800078e0232 */
[----:B---3--:R-:W-:-:S04]  /*6420*/  IMAD.WIDE R24, R0, 0x2, R38 ;  /* 0x0000000200187825 */ /* 0x008fc800078e0226 */
[C---:B----4-:R-:W-:Y:S02]  /*6430*/  IMAD.WIDE R26, R0.reuse, 0x2, R36 ;  /* 0x00000002001a7825 */ /* 0x050fe400078e0224 */
[----:B------:R0:W3:Y:S02]  /*6440*/  LDG.E.U16 R36, desc[UR8][R24.64] ;  /* 0x0000000818247981 */ /* 0x0000e4000c1e1500 */
[C---:B------:R-:W-:Y:S02]  /*6450*/  IMAD.WIDE R28, R0.reuse, 0x2, R34 ;  /* 0x00000002001c7825 */ /* 0x040fe400078e0222 */
[----:B------:R1:W4:Y:S04]  /*6460*/  LDG.E.U16 R34, desc[UR8][R20.64] ;  /* 0x0000000814227981 */ /* 0x000328000c1e1500 */
[----:B------:R1:W3:Y:S01]  /*6470*/  LDG.E.U16 R35, desc[UR8][R22.64] ;  /* 0x0000000816237981 */ /* 0x0002e2000c1e1500 */
[----:B0-----:R-:W-:-:S03]  /*6480*/  IMAD.WIDE R24, R0, 0x2, R44 ;  /* 0x0000000200187825 */ /* 0x001fc600078e022c */
[----:B------:R0:W4:Y:S01]  /*6490*/  LDG.E.U16 R37, desc[UR8][R26.64] ;  /* 0x000000081a257981 */ /* 0x000122000c1e1500 */
[----:B-1----:R-:W-:-:S03]  /*64a0*/  IMAD.WIDE R20, R0, 0x2, R48 ;  /* 0x0000000200147825 */ /* 0x002fc600078e0230 */
[----:B------:R1:W4:Y:S01]  /*64b0*/  LDG.E.U16 R38, desc[UR8][R28.64] ;  /* 0x000000081c267981 */ /* 0x000322000c1e1500 */
[----:B------:R-:W-:-:S03]  /*64c0*/  IMAD.WIDE R22, R0, 0x2, R46 ;  /* 0x0000000200167825 */ /* 0x000fc600078e022e */
[----:B------:R-:W4:Y:S01]  /*64d0*/  LDG.E.U16 R20, desc[UR8][R20.64] ;  /* 0x0000000814147981 */ /* 0x000f22000c1e1500 */
[----:B0-----:R-:W-:-:S03]  /*64e0*/  IMAD.WIDE R26, R0, 0x2, R42 ;  /* 0x00000002001a7825 */ /* 0x001fc600078e022a */
[----:B------:R-:W4:Y:S01]  /*64f0*/  LDG.E.U16 R22, desc[UR8][R22.64] ;  /* 0x0000000816167981 */ /* 0x000f22000c1e1500 */
[----:B-1----:R-:W-:-:S03]  /*6500*/  IMAD.WIDE R28, R0, 0x2, R40 ;  /* 0x00000002001c7825 */ /* 0x002fc600078e0228 */
[----:B------:R-:W4:Y:S04]  /*6510*/  LDG.E.U16 R21, desc[UR8][R24.64] ;  /* 0x0000000818157981 */ /* 0x000f28000c1e1500 */
[----:B------:R-:W4:Y:S04]  /*6520*/  LDG.E.U16 R23, desc[UR8][R26.64] ;  /* 0x000000081a177981 */ /* 0x000f28000c1e1500 */
[----:B------:R0:W4:Y:S01]  /*6530*/  LDG.E.U16 R24, desc[UR8][R28.64] ;  /* 0x000000081c187981 */ /* 0x000122000c1e1500 */
[----:B------:R-:W0:Y:S01]  /*6540*/  S2R R0, SR_TID.X ;  /* 0x0000000000007919 */ /* 0x000e220000002100 */
[----:B------:R-:W1:Y:S01]  /*6550*/  S2UR UR7, SR_CgaCtaId ;  /* 0x00000000000779c3 */ /* 0x000e620000008800 */
[----:B------:R-:W-:-:S02]  /*6560*/  UMOV UR5, 0x400 ;  /* 0x0000040000057882 */ /* 0x000fc40000000000 */
[----:B-1----:R-:W-:Y:S01]  /*6570*/  ULEA UR5, UR7, UR5, 0x18 ;  /* 0x0000000507057291 */ /* 0x002fe2000f8ec0ff */
[C---:B0-----:R-:W-:Y:S01]  /*6580*/  IMAD.SHL.U32 R28, R0.reuse, 0x2, RZ ;  /* 0x00000002001c7824 */ /* 0x041fe200078e00ff */
[----:B------:R-:W-:Y:S02]  /*6590*/  LOP3.LUT R26, R0, 0xff, RZ, 0xc0, !PT ;  /* 0x000000ff001a7812 */ /* 0x000fe400078ec0ff */
[----:B------:R-:W-:Y:S02]  /*65a0*/  SHF.R.S32.HI R29, RZ, 0x8, R0 ;  /* 0x00000008ff1d7819 */ /* 0x000fe40000011400 */
[----:B------:R-:W-:Y:S01]  /*65b0*/  LOP3.LUT R25, R28, 0x10, RZ, 0xc0, !PT ;  /* 0x000000101c197812 */ /* 0x000fe200078ec0ff */
[----:B------:R-:W-:Y:S01]  /*65c0*/  IMAD.SHL.U32 R26, R26, 0x2, RZ ;  /* 0x000000021a1a7824 */ /* 0x000fe200078e00ff */
[----:B------:R-:W-:Y:S02]  /*65d0*/  SGXT R29, R29, 0x1 ;  /* 0x000000011d1d781a */ /* 0x000fe40000000200 */
[----:B------:R-:W-:-:S02]  /*65e0*/  LOP3.LUT R27, R0, 0x7, RZ, 0xc0, !PT ;  /* 0x00000007001b7812 */ /* 0x000fc400078ec0ff */
[----:B------:R-:W-:Y:S02]  /*65f0*/  SHF.L.U32 R39, R0, 0x8, RZ ;  /* 0x0000000800277819 */ /* 0x000fe400000006ff */
[----:B------:R-:W-:Y:S02]  /*6600*/  LOP3.LUT R0, R25, 0x1e0, R0, 0xf8, !PT ;  /* 0x000001e019007812 */ /* 0x000fe400078ef800 */
[----:B------:R-:W-:Y:S01]  /*6610*/  LOP3.LUT R25, R26, 0x210, R29, 0x78, !PT ;  /* 0x000002101a197812 */ /* 0x000fe200078e781d */
[----:B------:R-:W-:Y:S01]  /*6620*/  BAR.SYNC.DEFER_BLOCKING 0x0 ;  /* 0x0000000000007b1d */ /* 0x000fe20000010000 */
[----:B------:R-:W-:-:S05]  /*6630*/  IMAD R27, R27, 0x210, RZ ;  /* 0x000002101b1b7824 */ /* 0x000fca00078e02ff */
[----:B------:R0:W-:Y:S04]  /*6640*/  STS.U16 [R25+UR5+0x23000], R4 ;  /* 0x0230000419007988 */ /* 0x0001e80008000405 */
[----:B------:R-:W-:Y:S01]  /*6650*/  STS.U16 [R25+UR5+0x20000], R2 ;  /* 0x0200000219007988 */ /* 0x000fe20008000405 */
[----:B0-----:R-:W-:-:S03]  /*6660*/  LOP3.LUT R4, R25, 0x20, RZ, 0x3c, !PT ;  /* 0x0000002019047812 */ /* 0x001fc600078e3cff */
[----:B------:R0:W-:Y:S04]  /*6670*/  STS.U16 [R25+UR5+0x21000], R3 ;  /* 0x0210000319007988 */ /* 0x0001e80008000405 */
[----:B------:R-:W-:Y:S04]  /*6680*/  STS.U16 [R25+UR5+0x22000], R13 ;  /* 0x0220000d19007988 */ /* 0x000fe80008000405 */
[----:B------:R-:W-:Y:S01]  /*6690*/  STS.U16 [R25+UR5+0x24000], R6 ;  /* 0x0240000619007988 */ /* 0x000fe20008000405 */
[----:B0-----:R-:W-:Y:S02]  /*66a0*/  LOP3.LUT R3, R25, 0x40, RZ, 0x3c, !PT ;  /* 0x0000004019037812 */ /* 0x001fe400078e3cff */
[----:B------:R-:W-:-:S02]  /*66b0*/  LOP3.LUT R29, R39, 0x1000, RZ, 0xc0, !PT ;  /* 0x00001000271d7812 */ /* 0x000fc400078ec0ff */
[C---:B------:R-:W-:Y:S02]  /*66c0*/  LOP3.LUT R26, R27.reuse, R0, RZ, 0x3c, !PT ;  /* 0x000000001b1a7212 */ /* 0x040fe400078e3cff */
[----:B------:R-:W-:Y:S02]  /*66d0*/  LOP3.LUT R0, R27, 0x30, R28, 0x78, !PT ;  /* 0x000000301b007812 */ /* 0x000fe400078e781c */
[----:B------:R-:W-:Y:S01]  /*66e0*/  IADD3 R2, PT, PT, R26, UR5, R29 ;  /* 0x000000051a027c10 */ /* 0x000fe2000fffe01d */
[----:B-----5:R-:W-:Y:S04]  /*66f0*/  STS.U16 [R25+UR5+0x25000], R30 ;  /* 0x0250001e19007988 */ /* 0x020fe80008000405 */
[----:B--2---:R-:W-:Y:S04]  /*6700*/  STS.U16 [R25+UR5+0x27000], R33 ;  /* 0x0270002119007988 */ /* 0x004fe80008000405 */
[----:B------:R-:W-:Y:S04]  /*6710*/  STS.U16 [R25+UR5+0x26000], R32 ;  /* 0x0260002019007988 */ /* 0x000fe80008000405 */
[----:B------:R-:W-:Y:S04]  /*6720*/  STS.U16 [R4+UR5+0x20400], R5 ;  /* 0x0204000504007988 */ /* 0x000fe80008000405 */
[----:B------:R-:W-:Y:S04]  /*6730*/  STS.U16 [R4+UR5+0x21400], R10 ;  /* 0x0214000a04007988 */ /* 0x000fe80008000405 */
[----:B------:R-:W-:Y:S04]  /*6740*/  STS.U16 [R4+UR5+0x22400], R18 ;  /* 0x0224001204007988 */ /* 0x000fe80008000405 */
[----:B------:R-:W-:Y:S04]  /*6750*/  STS.U16 [R4+UR5+0x23400], R12 ;  /* 0x0234000c04007988 */ /* 0x000fe80008000405 */
[----:B------:R-:W-:Y:S04]  /*6760*/  STS.U16 [R4+UR5+0x24400], R11 ;  /* 0x0244000b04007988 */ /* 0x000fe80008000405 */
[----:B------:R-:W-:Y:S04]  /*6770*/  STS.U16 [R4+UR5+0x25400], R31 ;  /* 0x0254001f04007988 */ /* 0x000fe80008000405 */
[----:B---3--:R-:W-:Y:S04]  /*6780*/  STS.U16 [R4+UR5+0x26400], R35 ;  /* 0x0264002304007988 */ /* 0x008fe80008000405 */
[----:B------:R0:W-:Y:S04]  /*6790*/  STS.U16 [R4+UR5+0x27400], R36 ;  /* 0x0274002404007988 */ /* 0x0001e80008000405 */
[----:B------:R-:W-:Y:S01]  /*67a0*/  STS.U16 [R3+UR5+0x20800], R17 ;  /* 0x0208001103007988 */ /* 0x000fe20008000405 */
[----:B0-----:R-:W-:-:S03]  /*67b0*/  LOP3.LUT R4, R25, 0x60, RZ, 0x3c, !PT ;  /* 0x0000006019047812 */ /* 0x001fc600078e3cff */
        /* <DEDUP_REMOVED lines=8> */
[----:B------:R-:W-:Y:S04]  /*6840*/  STS.U16 [R4+UR5+0x21c00], R8 ;  /* 0x021c000804007988 */ /* 0x000fe80008000405 */
[----:B------:R-:W-:Y:S04]  /*6850*/  STS.U16 [R4+UR5+0x22c00], R7 ;  /* 0x022c000704007988 */ /* 0x000fe80008000405 */
[----:B------:R-:W-:Y:S04]  /*6860*/  STS.U16 [R4+UR5+0x23c00], R20 ;  /* 0x023c001404007988 */ /* 0x000fe80008000405 */
[----:B------:R-:W-:Y:S04]  /*6870*/  STS.U16 [R4+UR5+0x24c00], R22 ;  /* 0x024c001604007988 */ /* 0x000fe80008000405 */
[----:B------:R-:W-:Y:S04]  /*6880*/  STS.U16 [R4+UR5+0x25c00], R21 ;  /* 0x025c001504007988 */ /* 0x000fe80008000405 */
[----:B------:R-:W-:Y:S04]  /*6890*/  STS.U16 [R4+UR5+0x26c00], R23 ;  /* 0x026c001704007988 */ /* 0x000fe80008000405 */
[----:B------:R-:W-:Y:S01]  /*68a0*/  STS.U16 [R4+UR5+0x27c00], R24 ;  /* 0x027c001804007988 */ /* 0x000fe20008000405 */
[----:B------:R-:W-:Y:S06]  /*68b0*/  BAR.SYNC.DEFER_BLOCKING 0x0 ;  /* 0x0000000000007b1d */ /* 0x000fec0000010000 */
[----:B------:R-:W-:Y:S04]  /*68c0*/  LDSM.16.MT88.4 R56, [R2] ;  /* 0x000000000238783b */ /* 0x000fe80000004200 */
[----:B------:R-:W1:Y:S04]  /*68d0*/  LDSM.16.M88.4 R12, [R0+UR5+0x22000] ;  /* 0x02200005000c783b */ /* 0x000e680008000200 */
[----:B------:R-:W2:Y:S04]  /*68e0*/  LDSM.16.M88.4 R44, [R0+UR5+0x20000] ;  /* 0x02000005002c783b */ /* 0x000ea80008000200 */
[----:B------:R-:W3:Y:S04]  /*68f0*/  LDSM.16.MT88.4 R8, [R2+0x2000] ;  /* 0x002000000208783b */ /* 0x000ee80000004200 */
[----:B------:R-:W4:Y:S01]  /*6900*/  LDSM.16.M88.4 R36, [R0+UR5+0x21000] ;  /* 0x021000050024783b */ /* 0x000f220008000200 */
[----:B0-----:R-:W-:-:S03]  /*6910*/  LOP3.LUT R3, R0, 0x40, RZ, 0x3c, !PT ;  /* 0x0000004000037812 */ /* 0x001fc600078e3cff */
[----:B------:R-:W-:Y:S04]  /*6920*/  LDSM.16.M88.4 R40, [R0+UR5+0x25000] ;  /* 0x025000050028783b */ /* 0x000fe80008000200 */
[----:B------:R-:W-:Y:S04]  /*6930*/  LDSM.16.M88.4 R16, [R0+UR5+0x26000] ;  /* 0x026000050010783b */ /* 0x000fe80008000200 */
[----:B------:R-:W-:Y:S04]  /*6940*/  LDSM.16.M88.4 R24, [R0+UR5+0x23000] ;  /* 0x023000050018783b */ /* 0x000fe80008000200 */
[----:B------:R-:W-:Y:S04]  /*6950*/  LDSM.16.M88.4 R20, [R0+UR5+0x24000] ;  /* 0x024000050014783b */ /* 0x000fe80008000200 */
[----:B------:R-:W-:Y:S01]  /*6960*/  LDSM.16.M88.4 R28, [R0+UR5+0x27000] ;  /* 0x02700005001c783b */ /* 0x000fe20008000200 */
[C---:B-1----:R-:W-:Y:S08]  /*6970*/  HMMA.16816.F32.BF16 R4, R56.reuse, R12, RZ ;  /* 0x0000000c3804723c */ /* 0x042ff000000418ff */
[----:B--2---:R-:W-:-:S12]  /*6980*/  HMMA.16816.F32.BF16 R48, R56, R44, RZ ;  /* 0x0000002c3830723c */ /* 0x004fd800000418ff */
[----:B---3--:R-:W-:Y:S01]  /*6990*/  HMMA.16816.F32.BF16 R52, R8, R14, R4 ;  /* 0x0000000e0834723c */ /* 0x008fe20000041804 */
[----:B------:R-:W0:Y:S04]  /*69a0*/  LDSM.16.M88.4 R12, [R3+UR5+0x20000] ;  /* 0x02000005030c783b */ /* 0x000e280008000200 */
[----:B------:R-:W-:Y:S03]  /*69b0*/  LDSM.16.MT88.4 R4, [R2+0x4000] ;  /* 0x004000000204783b */ /* 0x000fe60000004200 */
[----:B----4-:R-:W-:Y:S08]  /*69c0*/  HMMA.16816.F32.BF16 R32, R56, R36, RZ ;  /* 0x000000243820723c */ /* 0x010ff000000418ff */
[----:B------:R-:W-:-:S12]  /*69d0*/  HMMA.16816.F32.BF16 R44, R8, R46, R48 ;  /* 0x0000002e082c723c */ /* 0x000fd80000041830 */
[----:B------:R-:W-:Y:S01]  /*69e0*/  HMMA.16816.F32.BF16 R36, R8, R38, R32 ;  /* 0x000000260824723c */ /* 0x000fe20000041820 */
[----:B------:R-:W-:Y:S01]  /*69f0*/  IMAD.MOV.U32 R33, RZ, RZ, R52 ;  /* 0x000000ffff217224 */ /* 0x000fe200078e0034 */
[----:B------:R-:W-:-:S05]  /*6a00*/  MOV R32, R53 ;  /* 0x0000003500207202 */ /* 0x000fca0000000f00 */
[----:B------:R-:W-:Y:S04]  /*6a10*/  STL.64 [R1+0xba0], R46 ;  /* 0x000ba02e01007387 */ /* 0x000fe80000100a00 */
[----:B------:R1:W-:Y:S04]  /*6a20*/  STL.64 [R1+0xb98], R44 ;  /* 0x000b982c01007387 */ /* 0x0003e80000100a00 */
[----:B------:R2:W-:Y:S04]  /*6a30*/  STL [R1+0xb70], R0 ;  /* 0x000b700001007387 */ /* 0x0005e80000100800 */
[----:B0-----:R0:W-:Y:S01]  /*6a40*/  STL [R1+0x48], R14 ;  /* 0x0000480e01007387 */ /* 0x0011e20000100800 */
[----:B-1----:R-:W-:Y:S01]  /*6a50*/  MOV R45, R12 ;  /* 0x0000000c002d7202 */ /* 0x002fe20000000f00 */
[----:B------:R-:W-:-:S02]  /*6a60*/  IMAD.MOV.U32 R44, RZ, RZ, R13 ;  /* 0x000000ffff2c7224 */ /* 0x000fc400078e000d */
[----:B--2---:R-:W-:Y:S02]  /*6a70*/  IMAD.MOV.U32 R0, RZ, RZ, R15 ;  /* 0x000000ffff007224 */ /* 0x004fe400078e000f */
[----:B0-----:R-:W-:Y:S01]  /*6a80*/  HMMA.16816.F32.BF16 R12, R56, R40, RZ ;  /* 0x00000028380c723c */ /* 0x001fe200000418ff */
[----:B------:R-:W-:Y:S01]  /*6a90*/  MOV R40, R33 ;  /* 0x0000002100287202 */ /* 0x000fe20000000f00 */
[----:B------:R-:W-:-:S06]  /*6aa0*/  IMAD.MOV.U32 R41, RZ, RZ, R32 ;  /* 0x000000ffff297224 */ /* 0x000fcc00078e0020 */
[C---:B------:R-:W-:Y:S01]  /*6ab0*/  HMMA.16816.F32.BF16 R32, R56.reuse, R16, RZ ;  /* 0x000000103820723c */ /* 0x040fe200000418ff */
[----:B------:R-:W-:Y:S01]  /*6ac0*/  IMAD.MOV.U32 R16, RZ, RZ, R45 ;  /* 0x000000ffff107224 */ /* 0x000fe200078e002d */
[----:B------:R-:W-:Y:S02]  /*6ad0*/  MOV R17, R44 ;  /* 0x0000002c00117202 */ /* 0x000fe40000000f00 */
[----:B------:R-:W0:Y:S04]  /*6ae0*/  LDSM.16.M88.4 R44, [R3+UR5+0x21000] ;  /* 0x02100005032c783b */ /* 0x000e280008000200 */
[----:B------:R-:W-:Y:S01]  /*6af0*/  HMMA.16816.F32.BF16 R48, R56, R20, RZ ;  /* 0x000000143830723c */ /* 0x000fe200000418ff */
[----:B0-----:R0:W-:Y:S01]  /*6b00*/  STL.64 [R1+0x38], R46 ;  /* 0x0000382e01007387 */ /* 0x0011e20000100a00 */
[----:B------:R-:W-:-:S02]  /*6b10*/  IMAD.MOV.U32 R21, RZ, RZ, R44 ;  /* 0x000000ffff157224 */ /* 0x000fc400078e002c */
[----:B------:R-:W-:Y:S01]  /*6b20*/  IMAD.MOV.U32 R20, RZ, RZ, R45 ;  /* 0x000000ffff147224 */ /* 0x000fe200078e002d */
[----:B0-----:R-:W2:Y:S04]  /*6b30*/  LDL.LU.64 R46, [R1+0xba0] ;  /* 0x000ba000012e7983 */ /* 0x001ea80000300a00 */
[----:B------:R-:W2:Y:S01]  /*6b40*/  LDL.LU.64 R44, [R1+0xb98] ;  /* 0x000b9800012c7983 */ /* 0x000ea20000300a00 */
[----:B------:R-:W-:Y:S02]  /*6b50*/  IMAD.MOV.U32 R61, RZ, RZ, R54 ;  /* 0x000000ffff3d7224 */ /* 0x000fe400078e0036 */
[----:B------:R-:W-:Y:S02]  /*6b60*/  IMAD.MOV.U32 R60, RZ, RZ, R55 ;  /* 0x000000ffff3c7224 */ /* 0x000fe400078e0037 */
[C---:B------:R-:W-:Y:S08]  /*6b70*/  HMMA.16816.F32.BF16 R52, R56.reuse, R24, RZ ;  /* 0x000000183834723c */ /* 0x040ff000000418ff */
[----:B------:R-:W-:-:S12]  /*6b80*/  HMMA.16816.F32.BF16 R56, R56, R28, RZ ;  /* 0x0000001c3838723c */ /* 0x000fd800000418ff */
[----:B------:R-:W-:Y:S01]  /*6b90*/  HMMA.16816.F32.BF16 R24, R8, R26, R52 ;  /* 0x0000001a0818723c */ /* 0x000fe20000041834 */
[----:B------:R-:W-:Y:S01]  /*6ba0*/  MOV R52, R21 ;  /* 0x0000001500347202 */ /* 0x000fe20000000f00 */
[----:B------:R-:W-:-:S06]  /*6bb0*/  IMAD.MOV.U32 R53, RZ, RZ, R20 ;  /* 0x000000ffff357224 */ /* 0x000fcc00078e0014 */
[----:B------:R-:W-:Y:S01]  /*6bc0*/  HMMA.16816.F32.BF16 R20, R8, R22, R48 ;  /* 0x000000160814723c */ /* 0x000fe20000041830 */
[----:B------:R-:W-:Y:S01]  /*6bd0*/  IMAD.MOV.U32 R48, RZ, RZ, R16 ;  /* 0x000000ffff307224 */ /* 0x000fe200078e0010 */
[----:B------:R-:W-:-:S06]  /*6be0*/  MOV R49, R17 ;  /* 0x0000001100317202 */ /* 0x000fcc0000000f00 */
[----:B------:R-:W-:Y:S01]  /*6bf0*/  HMMA.16816.F32.BF16 R56, R8, R30, R56 ;  /* 0x0000001e0838723c */ /* 0x000fe20000041838 */
[----:B------:R-:W-:-:S15]  /*6c00*/  LDSM.16.M88.4 R28, [R3+UR5+0x24000] ;  /* 0x02400005031c783b */ /* 0x000fde0008000200 */
[----:B------:R-:W-:-:S03]  /*6c10*/  NOP ;  /* 0x0000000000007918 */ /* 0x000fc60000000000 */
[----:B------:R-:W-:Y:S04]  /*6c20*/  STL.64 [R1+0xb90], R58 ;  /* 0x000b903a01007387 */ /* 0x000fe80000100a00 */
[----:B------:R-:W-:Y:S04]  /*6c30*/  STL.64 [R1+0xb88], R56 ;  /* 0x000b883801007387 */ /* 0x000fe80000100a00 */
[----:B------:R-:W0:Y:S01]  /*6c40*/  LDSM.16.M88.4 R56, [R3+UR5+0x26000] ;  /* 0x026000050338783b */ /* 0x000e220008000200 */
[C---:B------:R-:W-:Y:S03]  /*6c50*/  HMMA.16816.F32.BF16 R16, R8.reuse, R18, R32 ;  /* 0x000000120810723c */ /* 0x040fe60000041820 */
[----:B------:R-:W-:Y:S05]  /*6c60*/  LDSM.16.M88.4 R32, [R3+UR5+0x23000] ;  /* 0x023000050320783b */ /* 0x000fea0008000200 */
[----:B------:R-:W-:Y:S01]  /*6c70*/  HMMA.16816.F32.BF16 R12, R8, R42, R12 ;  /* 0x0000002a080c723c */ /* 0x000fe2000004180c */
[----:B------:R-:W-:Y:S01]  /*6c80*/  IMAD.MOV.U32 R42, RZ, RZ, R61 ;  /* 0x000000ffff2a7224 */ /* 0x000fe200078e003d */
[----:B------:R-:W-:Y:S01]  /*6c90*/  LDSM.16.M88.4 R8, [R3+UR5+0x25000] ;  /* 0x025000050308783b */ /* 0x000fe20008000200 */
[----:B------:R-:W-:Y:S01]  /*6ca0*/  IMAD.MOV.U32 R43, RZ, RZ, R60 ;  /* 0x000000ffff2b7224 */ /* 0x000fe200078e003c */
[----:B0-----:R-:W-:Y:S01]  /*6cb0*/  MOV R61, R58 ;  /* 0x0000003a003d7202 */ /* 0x001fe20000000f00 */
[----:B------:R-:W-:-:S07]  /*6cc0*/  IMAD.MOV.U32 R60, RZ, RZ, R59 ;  /* 0x000000ffff3c7224 */ /* 0x000fce00078e003b */
[C---:B------:R-:W-:Y:S08]  /*6cd0*/  HMMA.16816.F32.BF16 R16, R4.reuse, R56, R16 ;  /* 0x000000380410723c */ /* 0x040ff00000041810 */
[----:B--2---:R-:W-:Y:S01]  /*6ce0*/  HMMA.16816.F32.BF16 R44, R4, R48, R44 ;  /* 0x00000030042c723c */ /* 0x004fe2000004182c */
[----:B------:R-:W-:-:S15]  /*6cf0*/  LDSM.16.M88.4 R48, [R3+UR5+0x22000] ;  /* 0x022000050330783b */ /* 0x000fde0008000200 */
[----:B------:R-:W-:-:S03]  /*6d00*/  NOP ;  /* 0x0000000000007918 */ /* 0x000fc60000000000 */
[----:B------:R-:W-:Y:S04]  /*6d10*/  STL.64 [R1+0xb80], R46 ;  /* 0x000b802e01007387 */ /* 0x000fe80000100a00 */
[----:B------:R-:W-:Y:S04]  /*6d20*/  STL.64 [R1+0xb78], R44 ;  /* 0x000b782c01007387 */ /* 0x000fe80000100a00 */
[----:B------:R-:W0:Y:S04]  /*6d30*/  LDSM.16.M88.4 R44, [R3+UR5+0x27000] ;  /* 0x02700005032c783b */ /* 0x000e280008000200 */
[----:B------:R-:W-:Y:S04]  /*6d40*/  STL [R1+0xb38], R3 ;  /* 0x000b380301007387 */ /* 0x000fe80000100800 */
[----:B0-----:R-:W-:Y:S04]  /*6d50*/  STL.64 [R1+0x28], R46 ;  /* 0x0000282e01007387 */ /* 0x001fe80000100a00 */
[----:B------:R-:W2:Y:S04]  /*6d60*/  LDL.LU.64 R58, [R1+0xb90] ;  /* 0x000b9000013a7983 */ /* 0x000ea80000300a00 */
[----:B------:R-:W2:Y:S01]  /*6d70*/  LDL.LU.64 R56, [R1+0xb88] ;  /* 0x000b880001387983 */ /* 0x000ea20000300a00 */
[C---:B------:R-:W-:Y:S03]  /*6d80*/  HMMA.16816.F32.BF16 R36, R4.reuse, R52, R36 ;  /* 0x000000340424723c */ /* 0x040fe60000041824 */
[----:B------:R0:W-:Y:S04]  /*6d90*/  STL.64 [R1+0xb68], R18 ;  /* 0x000b681201007387 */ /* 0x0001e80000100a00 */
[----:B------:R-:W-:Y:S01]  /*6da0*/  STL.64 [R1+0xb60], R16 ;  /* 0x000b601001007387 */ /* 0x000fe20000100a00 */
[C---:B------:R-:W-:Y:S03]  /*6db0*/  HMMA.16816.F32.BF16 R40, R4.reuse, R48, R40 ;  /* 0x000000300428723c */ /* 0x040fe60000041828 */
[----:B------:R-:W1:Y:S04]  /*6dc0*/  LDSM.16.MT88.4 R52, [R2+0x6000] ;  /* 0x006000000234783b */ /* 0x000e680000004200 */
[----:B0-----:R-:W1:Y:S01]  /*6dd0*/  LDL.LU R18, [R1+0x38] ;  /* 0x0000380001127983 */ /* 0x001e620000300800 */
[C---:B------:R-:W-:Y:S03]  /*6de0*/  HMMA.16816.F32.BF16 R24, R4.reuse, R32, R24 ;  /* 0x000000200418723c */ /* 0x040fe60000041818 */
[----:B------:R-:W1:Y:S04]  /*6df0*/  LDL.LU R19, [R1+0x3c] ;  /* 0x00003c0001137983 */ /* 0x000e680000300800 */
[----:B------:R-:W3:Y:S01]  /*6e00*/  LDL.LU.64 R46, [R1+0xb80] ;  /* 0x000b8000012e7983 */ /* 0x000ee20000300a00 */
[C---:B------:R-:W-:Y:S08]  /*6e10*/  HMMA.16816.F32.BF16 R20, R4.reuse, R28, R20 ;  /* 0x0000001c0414723c */ /* 0x040ff00000041814 */
[C---:B------:R-:W-:Y:S08]  /*6e20*/  HMMA.16816.F32.BF16 R12, R4.reuse, R8, R12 ;  /* 0x00000008040c723c */ /* 0x040ff0000004180c */
[----:B--2---:R-:W-:Y:S01]  /*6e30*/  HMMA.16816.F32.BF16 R4, R4, R44, R56 ;  /* 0x0000002c0404723c */ /* 0x004fe20000041838 */
[----:B------:R-:W3:Y:S01]  /*6e40*/  LDL.LU.64 R44, [R1+0xb78] ;  /* 0x000b7800012c7983 */ /* 0x000ee20000300a00 */
[----:B------:R-:W-:-:S03]  /*6e50*/  IMAD.MOV.U32 R59, RZ, RZ, R0 ;  /* 0x000000ffff3b7224 */ /* 0x000fc600078e0000 */
[----:B------:R-:W3:Y:S04]  /*6e60*/  LDL.LU R58, [R1+0x48] ;  /* 0x00004800013a7983 */ /* 0x000ee80000300800 */
[----:B------:R-:W2:Y:S01]  /*6e70*/  LDL.LU R0, [R1+0xb70] ;  /* 0x000b700001007983 */ /* 0x000ea20000300800 */
[C---:B-1----:R-:W-:Y:S08]  /*6e80*/  HMMA.16816.F32.BF16 R36, R52.reuse, R18, R36 ;  /* 0x000000123424723c */ /* 0x042ff00000041824 */
[C---:B------:R-:W-:Y:S01]  /*6e90*/  HMMA.16816.F32.BF16 R32, R52.reuse, R34, R24 ;  /* 0x000000223420723c */ /* 0x040fe20000041818 */
[----:B------:R-:W4:Y:S04]  /*6ea0*/  LDL.LU R26, [R1+0x28] ;  /* 0x00002800011a7983 */ /* 0x000f280000300800 */
[----:B------:R-:W4:Y:S03]  /*6eb0*/  LDL.LU R27, [R1+0x2c] ;  /* 0x00002c00011b7983 */ /* 0x000f260000300800 */
[----:B------:R-:W-:Y:S01]  /*6ec0*/  HMMA.16816.F32.BF16 R8, R52, R10, R12 ;  /* 0x0000000a3408723c */ /* 0x000fe2000004180c */
[----:B--2---:R-:W0:Y:S02]  /*6ed0*/  LDSM.16.M88.4 R16, [R0+UR5+0x21080] ;  /* 0x021080050010783b */ /* 0x004e240008000200 */
[----:B0-----:R-:W-:Y:S01]  /*6ee0*/  IMAD.MOV.U32 R12, RZ, RZ, R18 ;  /* 0x000000ffff0c7224 */ /* 0x001fe200078e0012 */
[----:B------:R-:W-:Y:S01]  /*6ef0*/  MOV R13, R17 ;  /* 0x00000011000d7202 */ /* 0x000fe20000000f00 */
[----:B------:R-:W-:-:S02]  /*6f00*/  IMAD.MOV.U32 R3, RZ, RZ, R19 ;  /* 0x000000ffff037224 */ /* 0x000fc400078e0013 */
[----:B------:R-:W-:Y:S01]  /*6f10*/  IMAD.MOV.U32 R14, RZ, RZ, R16 ;  /* 0x000000ffff0e7224 */ /* 0x000fe200078e0010 */
[----:B------:R-:W2:Y:S04]  /*6f20*/  LDL.LU.64 R18, [R1+0xb68] ;  /* 0x000b680001127983 */ /* 0x000ea80000300a00 */
[----:B------:R-:W2:Y:S01]  /*6f30*/  LDL.LU.64 R16, [R1+0xb60] ;  /* 0x000b600001107983 */ /* 0x000ea20000300a00 */
[C---:B------:R-:W-:Y:S03]  /*6f40*/  HMMA.16816.F32.BF16 R48, R52.reuse, R50, R40 ;  /* 0x000000323430723c */ /* 0x040fe60000041828 */
[----:B------:R-:W0:Y:S05]  /*6f50*/  LDSM.16.M88.4 R40, [R0+UR5+0x20080] ;  /* 0x020080050028783b */ /* 0x000e2a0008000200 */
[C---:B---3--:R-:W-:Y:S01]  /*6f60*/  HMMA.16816.F32.BF16 R44, R52.reuse, R58, R44 ;  /* 0x0000003a342c723c */ /* 0x048fe2000004182c */
[----:B------:R-:W1:Y:S07]  /*6f70*/  LDSM.16.MT88.4 R56, [R2+0x8000] ;  /* 0x008000000238783b */ /* 0x000e6e0000004200 */
[----:B------:R-:W-:Y:S01]  /*6f80*/  HMMA.16816.F32.BF16 R28, R52, R30, R20 ;  /* 0x0000001e341c723c */ /* 0x000fe20000041814 */
[----:B------:R-:W-:Y:S01]  /*6f90*/  MOV R22, R61 ;  /* 0x0000003d00167202 */ /* 0x000fe20000000f00 */
[----:B------:R-:W-:Y:S01]  /*6fa0*/  IMAD.MOV.U32 R23, RZ, RZ, R60 ;  /* 0x000000ffff177224 */ /* 0x000fe200078e003c */
[----:B0-----:R-:W-:Y:S09]  /*6fb0*/  STL.64 [R1+0x48], R42 ;  /* 0x0000482a01007387 */ /* 0x001ff20000100a00 */
[----:B-1----:R-:W-:Y:S01]  /*6fc0*/  HMMA.16816.F32.BF16 R44, R56, R40, R44 ;  /* 0x00000028382c723c */ /* 0x002fe2000004182c */
[----:B------:R-:W-:Y:S07]  /*6fd0*/  LDSM.16.M88.4 R40, [R0+UR5+0x22080] ;  /* 0x022080050028783b */ /* 0x000fee0008000200 */
[C---:B--2---:R-:W-:Y:S01]  /*6fe0*/  HMMA.16816.F32.BF16 R16, R52.reuse, R22, R16 ;  /* 0x000000163410723c */ /* 0x044fe20000041810 */
[----:B------:R-:W0:Y:S07]  /*6ff0*/  LDSM.16.M88.4 R20, [R0+UR5+0x23080] ;  /* 0x023080050014783b */ /* 0x000e2e0008000200 */
[----:B----4-:R-:W-:Y:S01]  /*7000*/  HMMA.16816.F32.BF16 R52, R52, R26, R4 ;  /* 0x0000001a3434723c */ /* 0x010fe20000041804 */
[----:B------:R-:W-:Y:S01]  /*7010*/  MOV R4, R14 ;  /* 0x0000000e00047202 */ /* 0x000fe20000000f00 */
[----:B------:R-:W-:Y:S01]  /*7020*/  IMAD.MOV.U32 R5, RZ, RZ, R13 ;  /* 0x000000ffff057224 */ /* 0x000fe200078e000d */
[----:B------:R-:W-:-:S15]  /*7030*/  LDSM.16.M88.4 R24, [R0+UR5+0x25080] ;  /* 0x025080050018783b */ /* 0x000fde0008000200 */
[----:B------:R-:W-:Y:S01]  /*7040*/  NOP ;  /* 0x0000000000007918 */ /* 0x000fe20000000000 */
[----:B------:R-:W-:Y:S04]  /*7050*/  STL.64 [R1+0xb58], R54 ;  /* 0x000b583601007387 */ /* 0x000fe80000100a00 */
[----:B------:R-:W-:Y:S04]  /*7060*/  STL.64 [R1+0xb50], R52 ;  /* 0x000b503401007387 */ /* 0x000fe80000100a00 */
[----:B------:R-:W1:Y:S01]  /*7070*/  LDSM.16.M88.4 R52, [R0+UR5+0x26080] ;  /* 0x026080050034783b */ /* 0x000e620008000200 */
[----:B------:R-:W-:Y:S01]  /*7080*/  HMMA.16816.F32.BF16 R36, R56, R4, R36 ;  /* 0x000000043824723c */ /* 0x000fe20000041824 */
[----:B------:R-:W-:Y:S01]  /*7090*/  IMAD.MOV.U32 R6, RZ, RZ, R12 ;  /* 0x000000ffff067224 */ /* 0x000fe200078e000c */
[----:B------:R-:W-:Y:S01]  /*70a0*/  MOV R7, R3 ;  /* 0x0000000300077202 */ /* 0x000fe20000000f00 */
[----:B------:R-:W-:Y:S04]  /*70b0*/  STL.64 [R1+0xb48], R46 ;  /* 0x000b482e01007387 */ /* 0x000fe80000100a00 */
[----:B------:R-:W-:Y:S04]  /*70c0*/  STL.64 [R1+0xb40], R44 ;  /* 0x000b402c01007387 */ /* 0x000fe80000100a00 */
[----:B0-----:R-:W-:Y:S04]  /*70d0*/  STL [R1+0xb3c], R23 ;  /* 0x000b3c1701007387 */ /* 0x001fe80000100800 */
[----:B------:R-:W-:Y:S04]  /*70e0*/  LDSM.16.M88.4 R12, [R0+UR5+0x24080] ;  /* 0x02408005000c783b */ /* 0x000fe80008000200 */
[----:B------:R0:W-:Y:S04]  /*70f0*/  STL.64 [R1+0xb30], R38 ;  /* 0x000b302601007387 */ /* 0x0001e80000100a00 */
[----:B------:R-:W-:Y:S04]  /*7100*/  STL.64 [R1+0xb28], R36 ;  /* 0x000b282401007387 */ /* 0x000fe80000100a00 */
[----:B------:R-:W2:Y:S04]  /*7110*/  LDSM.16.M88.4 R44, [R0+UR5+0x27080] ;  /* 0x02708005002c783b */ /* 0x000ea80008000200 */
[----:B0-----:R-:W3:Y:S04]  /*7120*/  LDL.LU R38, [R1+0x48] ;  /* 0x0000480001267983 */ /* 0x001ee80000300800 */
[----:B------:R-:W3:Y:S01]  /*7130*/  LDL.LU R39, [R1+0x4c] ;  /* 0x00004c0001277983 */ /* 0x000ee20000300800 */
[----:B-1----:R-:W-:-:S02]  /*7140*/  IMAD.MOV.U32 R61, RZ, RZ, R54 ;  /* 0x000000ffff3d7224 */ /* 0x002fc400078e0036 */
[----:B------:R-:W-:Y:S01]  /*7150*/  IMAD.MOV.U32 R60, RZ, RZ, R55 ;  /* 0x000000ffff3c7224 */ /* 0x000fe200078e0037 */
[----:B------:R-:W-:Y:S01]  /*7160*/  MOV R55, R6 ;  /* 0x0000000600377202 */ /* 0x000fe20000000f00 */
[----:B------:R-:W-:Y:S01]  /*7170*/  IMAD.MOV.U32 R54, RZ, RZ, R7 ;  /* 0x000000ffff367224 */ /* 0x000fe200078e0007 */
[----:B------:R0:W-:Y:S01]  /*7180*/  STL.64 [R1+0xb20], R42 ;  /* 0x000b202a01007387 */ /* 0x0001e20000100a00 */
[----:B------:R-:W-:Y:S03]  /*7190*/  HMMA.16816.F32.BF16 R16, R56, R52, R16 ;  /* 0x000000343810723c */ /* 0x000fe60000041810 */
[----:B------:R-:W1:Y:S01]  /*71a0*/  LDSM.16.MT88.4 R4, [R2+0xa000] ;  /* 0x00a000000204783b */ /* 0x000e620000004200 */
[----:B0-----:R-:W-:Y:S02]  /*71b0*/  IMAD.MOV.U32 R42, RZ, RZ, R55 ;  /* 0x000000ffff2a7224 */ /* 0x001fe400078e0037 */
[----:B------:R-:W-:-:S02]  /*71c0*/  IMAD.MOV.U32 R43, RZ, RZ, R54 ;  /* 0x000000ffff2b7224 */ /* 0x000fc400078e0036 */
[----:B------:R-:W4:Y:S04]  /*71d0*/  LDL.LU.64 R54, [R1+0xb58] ;  /* 0x000b580001367983 */ /* 0x000f280000300a00 */
[----:B------:R-:W4:Y:S01]  /*71e0*/  LDL.LU.64 R52, [R1+0xb50] ;  /* 0x000b500001347983 */ /* 0x000f220000300a00 */
[C---:B------:R-:W-:Y:S01]  /*71f0*/  HMMA.16816.F32.BF16 R48, R56.reuse, R40, R48 ;  /* 0x000000283830723c */ /* 0x040fe20000041830 */
[----:B--2---:R-:W-:Y:S01]  /*7200*/  IMAD.MOV.U32 R23, RZ, RZ, R46 ;  /* 0x000000ffff177224 */ /* 0x004fe200078e002e */
[----:B------:R-:W-:Y:S02]  /*7210*/  MOV R3, R47 ;  /* 0x0000002f00037202 */ /* 0x000fe40000000f00 */
[----:B------:R-:W3:Y:S04]  /*7220*/  LDL.LU.64 R46, [R1+0xb48] ;  /* 0x000b4800012e7983 */ /* 0x000ee80000300a00 */
[C---:B------:R-:W-:Y:S08]  /*7230*/  HMMA.16816.F32.BF16 R32, R56.reuse, R20, R32 ;  /* 0x000000143820723c */ /* 0x040ff00000041820 */
[C---:B------:R-:W-:Y:S08]  /*7240*/  HMMA.16816.F32.BF16 R28, R56.reuse, R12, R28 ;  /* 0x0000000c381c723c */ /* 0x040ff0000004181c */
[C---:B------:R-:W-:Y:S08]  /*7250*/  HMMA.16816.F32.BF16 R8, R56.reuse, R24, R8 ;  /* 0x000000183808723c */ /* 0x040ff00000041808 */
[----:B----4-:R-:W-:Y:S01]  /*7260*/  HMMA.16816.F32.BF16 R56, R56, R44, R52 ;  /* 0x0000002c3838723c */ /* 0x010fe20000041834 */
[----:B------:R-:W3:Y:S01]  /*7270*/  LDL.LU.64 R44, [R1+0xb40] ;  /* 0x000b4000012c7983 */ /* 0x000ee20000300a00 */
[----:B------:R-:W-:Y:S01]  /*7280*/  MOV R54, R23 ;  /* 0x0000001700367202 */ /* 0x000fe20000000f00 */
[----:B------:R-:W-:-:S02]  /*7290*/  IMAD.MOV.U32 R55, RZ, RZ, R3 ;  /* 0x000000ffff377224 */ /* 0x000fc400078e0003 */
[----:B------:R-:W2:Y:S04]  /*72a0*/  LDL.LU R23, [R1+0xb3c] ;  /* 0x000b3c0001177983 */ /* 0x000ea80000300800 */
[----:B------:R-:W4:Y:S03]  /*72b0*/  LDL.LU R3, [R1+0xb38] ;  /* 0x000b380001037983 */ /* 0x000f260000300800 */
[C---:B-1----:R-:W-:Y:S08]  /*72c0*/  HMMA.16816.F32.BF16 R8, R4.reuse, R26, R8 ;  /* 0x0000001a0408723c */ /* 0x042ff00000041808 */
[C---:B---3--:R-:W-:Y:S01]  /*72d0*/  HMMA.16816.F32.BF16 R44, R4.reuse, R38, R44 ;  /* 0x00000026042c723c */ /* 0x048fe2000004182c */
[----:B------:R-:W3:Y:S04]  /*72e0*/  LDL.LU.64 R38, [R1+0xb30] ;  /* 0x000b300001267983 */ /* 0x000ee80000300a00 */
[----:B------:R-:W3:Y:S03]  /*72f0*/  LDL.LU.64 R36, [R1+0xb28] ;  /* 0x000b280001247983 */ /* 0x000ee60000300a00 */
[----:B------:R-:W-:Y:S01]  /*7300*/  HMMA.16816.F32.BF16 R56, R4, R54, R56 ;  /* 0x000000360438723c */ /* 0x000fe20000041838 */
[----:B----4-:R-:W-:Y:S04]  /*7310*/  LDSM.16.M88.4 R24, [R3+UR5+0x22080] ;  /* 0x022080050318783b */ /* 0x010fe80008000200 */
[----:B------:R-:W-:Y:S06]  /*7320*/  LDSM.16.M88.4 R52, [R3+UR5+0x21080] ;  /* 0x021080050334783b */ /* 0x000fec0008000200 */
[----:B------:R0:W-:Y:S04]  /*7330*/  STL.64 [R1+0xb18], R46 ;  /* 0x000b182e01007387 */ /* 0x0001e80000100a00 */
[----:B------:R-:W-:Y:S01]  /*7340*/  STL.64 [R1+0xb10], R44 ;  /* 0x000b102c01007387 */ /* 0x000fe20000100a00 */
[----:B0-----:R-:W-:Y:S01]  /*7350*/  IMAD.MOV.U32 R46, RZ, RZ, R61 ;  /* 0x000000ffff2e7224 */ /* 0x001fe200078e003d */
[----:B------:R-:W-:-:S07]  /*7360*/  MOV R47, R60 ;  /* 0x0000003c002f7202 */ /* 0x000fce0000000f00 */
[C---:B------:R-:W-:Y:S01]  /*7370*/  HMMA.16816.F32.BF16 R16, R4.reuse, R46, R16 ;  /* 0x0000002e0410723c */ /* 0x040fe20000041810 */
[----:B------:R-:W0:Y:S07]  /*7380*/  LDSM.16.M88.4 R44, [R3+UR5+0x27080] ;  /* 0x02708005032c783b */ /* 0x000e2e0008000200 */
[C---:B---3--:R-:W-:Y:S01]  /*7390*/  HMMA.16816.F32.BF16 R36, R4.reuse, R42, R36 ;  /* 0x0000002a0424723c */ /* 0x048fe20000041824 */
[----:B------:R-:W3:Y:S04]  /*73a0*/  LDL.LU.64 R42, [R1+0xb20] ;  /* 0x000b2000012a7983 */ /* 0x000ee80000300a00 */
[----:B------:R-:W-:Y:S04]  /*73b0*/  STL.64 [R1+0xb08], R10 ;  /* 0x000b080a01007387 */ /* 0x000fe80000100a00 */
[----:B------:R-:W-:Y:S04]  /*73c0*/  STL.64 [R1+0xb00], R8 ;  /* 0x000b000801007387 */ /* 0x000fe80000100a00 */
[----:B------:R-:W1:Y:S04]  /*73d0*/  LDSM.16.M88.4 R8, [R3+UR5+0x24080] ;  /* 0x024080050308783b */ /* 0x000e680008000200 */
[----:B------:R-:W-:Y:S04]  /*73e0*/  STL.64 [R1+0xaf8], R18 ;  /* 0x000af81201007387 */ /* 0x000fe80000100a00 */
[----:B------:R-:W-:Y:S04]  /*73f0*/  STL.64 [R1+0xaf0], R16 ;  /* 0x000af01001007387 */ /* 0x000fe80000100a00 */
[----:B------:R-:W-:Y:S04]  /*7400*/  STL.64 [R1+0xae8], R58 ;  /* 0x000ae83a01007387 */ /* 0x000fe80000100a00 */
[----:B------:R-:W-:Y:S04]  /*7410*/  STL.64 [R1+0xae0], R56 ;  /* 0x000ae03801007387 */ /* 0x000fe80000100a00 */
[----:B0-----:R0:W-:Y:S01]  /*7420*/  STL.64 [R1+0x38], R46 ;  /* 0x0000382e01007387 */ /* 0x0011e20000100a00 */
[C---:B--2---:R-:W-:Y:S03]  /*7430*/  HMMA.16816.F32.BF16 R20, R4.reuse, R22, R32 ;  /* 0x000000160414723c */ /* 0x044fe60000041820 */
[----:B------:R-:W2:Y:S04]  /*7440*/  LDSM.16.M88.4 R32, [R3+UR5+0x20080] ;  /* 0x020080050320783b */ /* 0x000ea80008000200 */
[----:B------:R-:W-:Y:S04]  /*7450*/  LDSM.16.M88.4 R16, [R3+UR5+0x25080] ;  /* 0x025080050310783b */ /* 0x000fe80008000200 */
[----:B0-----:R-:W4:Y:S01]  /*7460*/  LDL.LU.64 R46, [R1+0xb18] ;  /* 0x000b1800012e7983 */ /* 0x001f220000300a00 */
[----:B------:R-:W-:Y:S03]  /*7470*/  HMMA.16816.F32.BF16 R12, R4, R14, R28 ;  /* 0x0000000e040c723c */ /* 0x000fe6000004181c */
[----:B------:R-:W-:Y:S01]  /*7480*/  LDSM.16.M88.4 R56, [R3+UR5+0x26080] ;  /* 0x026080050338783b */ /* 0x000fe20008000200 */
[----:B-1----:R-:W-:-:S03]  /*7490*/  IMAD.MOV.U32 R61, RZ, RZ, R10 ;  /* 0x000000ffff3d7224 */ /* 0x002fc600078e000a */
[----:B------:R-:W-:Y:S01]  /*74a0*/  LDSM.16.M88.4 R28, [R3+UR5+0x23080] ;  /* 0x02308005031c783b */ /* 0x000fe20008000200 */
[----:B------:R-:W-:Y:S02]  /*74b0*/  IMAD.MOV.U32 R60, RZ, RZ, R11 ;  /* 0x000000ffff3c7224 */ /* 0x000fe400078e000b */
[----:B------:R-:W-:Y:S02]  /*74c0*/  IMAD.MOV.U32 R11, RZ, RZ, R44 ;  /* 0x000000ffff0b7224 */ /* 0x000fe400078e002c */
[----:B------:R-:W-:Y:S02]  /*74d0*/  IMAD.MOV.U32 R10, RZ, RZ, R45 ;  /* 0x000000ffff0a7224 */ /* 0x000fe400078e002d */
[----:B------:R-:W4:Y:S04]  /*74e0*/  LDL.LU.64 R44, [R1+0xb10] ;  /* 0x000b1000012c7983 */ /* 0x000f280000300a00 */
[----:B--2---:R-:W-:Y:S01]  /*74f0*/  STL.64 [R1+0xad8], R34 ;  /* 0x000ad82201007387 */ /* 0x004fe20000100a00 */
[----:B---3--:R-:W-:Y:S03]  /*7500*/  HMMA.16816.F32.BF16 R40, R4, R42, R48 ;  /* 0x0000002a0428723c */ /* 0x008fe60000041830 */
[----:B------:R-:W0:Y:S05]  /*7510*/  LDSM.16.MT88.4 R4, [R2+0xc000] ;  /* 0x00c000000204783b */ /* 0x000e2a0000004200 */
[C---:B0-----:R-:W-:Y:S08]  /*7520*/  HMMA.16816.F32.BF16 R12, R4.reuse, R8, R12 ;  /* 0x00000008040c723c */ /* 0x041ff0000004180c */
[----:B----4-:R-:W-:Y:S01]  /*7530*/  HMMA.16816.F32.BF16 R44, R4, R32, R44 ;  /* 0x00000020042c723c */ /* 0x010fe2000004182c */
[----:B------:R-:W-:Y:S01]  /*7540*/  MOV R32, R11 ;  /* 0x0000000b00207202 */ /* 0x000fe20000000f00 */
[----:B------:R-:W-:-:S02]  /*7550*/  IMAD.MOV.U32 R33, RZ, RZ, R10 ;  /* 0x000000ffff217224 */ /* 0x000fc400078e000a */
[----:B------:R-:W2:Y:S04]  /*7560*/  LDL.LU.64 R10, [R1+0xb08] ;  /* 0x000b0800010a7983 */ /* 0x000ea80000300a00 */
[----:B------:R-:W2:Y:S01]  /*7570*/  LDL.LU.64 R8, [R1+0xb00] ;  /* 0x000b000001087983 */ /* 0x000ea20000300a00 */
[----:B------:R-:W-:Y:S01]  /*7580*/  MOV R51, R18 ;  /* 0x0000001200337202 */ /* 0x000fe20000000f00 */
[----:B------:R-:W-:Y:S02]  /*7590*/  IMAD.MOV.U32 R50, RZ, RZ, R19 ;  /* 0x000000ffff327224 */ /* 0x000fe400078e0013 */
[----:B------:R-:W3:Y:S01]  /*75a0*/  LDL.LU.64 R18, [R1+0xaf8] ;  /* 0x000af80001127983 */ /* 0x000ee20000300a00 */
[----:B--2---:R-:W-:Y:S03]  /*75b0*/  HMMA.16816.F32.BF16 R8, R4, R16, R8 ;  /* 0x000000100408723c */ /* 0x004fe60000041808 */
[----:B------:R-:W3:Y:S01]  /*75c0*/  LDL.LU.64 R16, [R1+0xaf0] ;  /* 0x000af00001107983 */ /* 0x000ee20000300a00 */
[----:B------:R-:W-:Y:S01]  /*75d0*/  IMAD.MOV.U32 R49, RZ, RZ, R58 ;  /* 0x000000ffff317224 */ /* 0x000fe200078e003a */
[----:B------:R-:W-:-:S14]  /*75e0*/  MOV R48, R59 ;  /* 0x0000003b00307202 */ /* 0x000fdc0000000f00 */
[----:B------:R0:W-:Y:S04]  /*75f0*/  STL.64 [R1+0xad0], R10 ;  /* 0x000ad00a01007387 */ /* 0x0001e80000100a00 */
[----:B------:R-:W-:Y:S04]  /*7600*/  STL.64 [R1+0xac8], R8 ;  /* 0x000ac80801007387 */ /* 0x000fe80000100a00 */
[----:B------:R-:W2:Y:S01]  /*7610*/  LDL.LU.64 R58, [R1+0xae8] ;  /* 0x000ae800013a7983 */ /* 0x000ea20000300a00 */
[C---:B---3--:R-:W-:Y:S03]  /*7620*/  HMMA.16816.F32.BF16 R16, R4.reuse, R56, R16 ;  /* 0x000000380410723c */ /* 0x048fe60000041810 */
[----:B------:R-:W2:Y:S05]  /*7630*/  LDL.LU.64 R56, [R1+0xae0] ;  /* 0x000ae00001387983 */ /* 0x000eaa0000300a00 */
[C---:B------:R-:W-:Y:S08]  /*7640*/  HMMA.16816.F32.BF16 R40, R4.reuse, R24, R40 ;  /* 0x000000180428723c */ /* 0x040ff00000041828 */
[C---:B------:R-:W-:Y:S08]  /*7650*/  HMMA.16816.F32.BF16 R36, R4.reuse, R52, R36 ;  /* 0x000000340424723c */ /* 0x040ff00000041824 */
[C---:B------:R-:W-:Y:S01]  /*7660*/  HMMA.16816.F32.BF16 R20, R4.reuse, R28, R20 ;  /* 0x0000001c0414723c */ /* 0x040fe20000041814 */
[----:B0-----:R-:W-:Y:S01]  /*7670*/  IMAD.MOV.U32 R10, RZ, RZ, R61 ;  /* 0x000000ffff0a7224 */ /* 0x001fe200078e003d */
[----:B------:R-:W-:Y:S01]  /*7680*/  MOV R11, R60 ;  /* 0x0000003c000b7202 */ /* 0x000fe20000000f00 */
[----:B------:R-:W-:Y:S04]  /*7690*/  STL.64 [R1+0xac0], R18 ;  /* 0x000ac01201007387 */ /* 0x000fe80000100a00 */
[----:B------:R-:W-:Y:S01]  /*76a0*/  STL.64 [R1+0xab8], R16 ;  /* 0x000ab81001007387 */ /* 0x000fe20000100a00 */
[----:B--2---:R-:W-:Y:S03]  /*76b0*/  HMMA.16816.F32.BF16 R56, R4, R32, R56 ;  /* 0x000000200438723c */ /* 0x004fe60000041838 */
[----:B------:R-:W0:Y:S04]  /*76c0*/  LDSM.16.M88.4 R32, [R0+UR5+0x20100] ;  /* 0x020100050020783b */ /* 0x000e280008000200 */
[----:B------:R-:W1:Y:S01]  /*76d0*/  LDSM.16.MT88.4 R4, [R2+0xe000] ;  /* 0x00e000000204783b */ /* 0x000e620000004200 */
[----:B0-----:R-:W-:Y:S01]  /*76e0*/  IMAD.MOV.U32 R9, RZ, RZ, R32 ;  /* 0x000000ffff097224 */ /* 0x001fe200078e0020 */
[----:B------:R-:W-:Y:S01]  /*76f0*/  MOV R8, R33 ;  /* 0x0000002100087202 */ /* 0x000fe20000000f00 */
[----:B------:R-:W-:-:S02]  /*7700*/  IMAD.MOV.U32 R25, RZ, RZ, R34 ;  /* 0x000000ffff197224 */ /* 0x000fc400078e0022 */
[----:B------:R-:W-:Y:S02]  /*7710*/  IMAD.MOV.U32 R24, RZ, RZ, R35 ;  /* 0x000000ffff187224 */ /* 0x000fe400078e0023 */
[----:B------:R-:W0:Y:S01]  /*7720*/  LDSM.16.M88.4 R32, [R0+UR5+0x21100] ;  /* 0x021100050020783b */ /* 0x000e220008000200 */
[C---:B-1----:R-:W-:Y:S04]  /*7730*/  HMMA.16816.F32.BF16 R28, R4.reuse, R30, R20 ;  /* 0x0000001e041c723c */ /* 0x042fe80000041814 */
[----:B------:R1:W-:Y:S04]  /*7740*/  STL.64 [R1+0xab0], R58 ;  /* 0x000ab03a01007387 */ /* 0x0003e80000100a00 */
[----:B------:R2:W-:Y:S01]  /*7750*/  STL.64 [R1+0xaa8], R56 ;  /* 0x000aa83801007387 */ /* 0x0005e20000100a00 */
[----:B------:R-:W-:Y:S01]  /*7760*/  HMMA.16816.F32.BF16 R52, R4, R54, R36 ;  /* 0x000000360434723c */ /* 0x000fe20000041824 */
[----:B------:R-:W-:Y:S01]  /*7770*/  MOV R36, R9 ;  /* 0x0000000900247202 */ /* 0x000fe20000000f00 */
[----:B------:R-:W-:-:S06]  /*7780*/  IMAD.MOV.U32 R37, RZ, RZ, R8 ;  /* 0x000000ffff257224 */ /* 0x000fcc00078e0008 */
[----:B------:R-:W-:Y:S01]  /*7790*/  HMMA.16816.F32.BF16 R12, R4, R10, R12 ;  /* 0x0000000a040c723c */ /* 0x000fe2000004180c */
[----:B0-----:R-:W-:Y:S01]  /*77a0*/  IMAD.MOV.U32 R61, RZ, RZ, R34 ;  /* 0x000000ffff3d7224 */ /* 0x001fe200078e0022 */
[----:B------:R-:W-:Y:S02]  /*77b0*/  MOV R60, R35 ;  /* 0x00000023003c7202 */ /* 0x000fe40000000f00 */
[----:B------:R-:W3:Y:S04]  /*77c0*/  LDL.LU.64 R34, [R1+0xad8] ;  /* 0x000ad80001227983 */ /* 0x000ee80000300a00 */
[----:B------:R-:W4:Y:S04]  /*77d0*/  LDL.LU R22, [R1+0x38] ;  /* 0x0000380001167983 */ /* 0x000f280000300800 */
[----:B------:R-:W4:Y:S04]  /*77e0*/  LDL.LU R23, [R1+0x3c] ;  /* 0x00003c0001177983 */ /* 0x000f280000300800 */
[----:B------:R-:W5:Y:S04]  /*77f0*/  LDL.LU.64 R10, [R1+0xad0] ;  /* 0x000ad000010a7983 */ /* 0x000f680000300a00 */
[----:B------:R-:W5:Y:S01]  /*7800*/  LDL.LU.64 R8, [R1+0xac8] ;  /* 0x000ac80001087983 */ /* 0x000f620000300a00 */
[----:B------:R-:W-:-:S02]  /*7810*/  IMAD.MOV.U32 R18, RZ, RZ, R51 ;  /* 0x000000ffff127224 */ /* 0x000fc400078e0033 */
[----:B------:R-:W-:Y:S01]  /*7820*/  IMAD.MOV.U32 R19, RZ, RZ, R50 ;  /* 0x000000ffff137224 */ /* 0x000fe200078e0032 */
[----:B------:R-:W-:Y:S01]  /*7830*/  MOV R17, R32 ;  /* 0x0000002000117202 */ /* 0x000fe20000000f00 */
[----:B------:R-:W-:Y:S02]  /*7840*/  IMAD.MOV.U32 R16, RZ, RZ, R33 ;  /* 0x000000ffff107224 */ /* 0x000fe400078e0021 */
[----:B---3--:R-:W-:Y:S02]  /*7850*/  HMMA.16816.F32.BF16 R32, R4, R34, R44 ;  /* 0x000000220420723c */ /* 0x008fe4000004182c */
[----:B------:R-:W-:Y:S02]  /*7860*/  IMAD.MOV.U32 R44, RZ, RZ, R17 ;  /* 0x000000ffff2c7224 */ /* 0x000fe400078e0011 */
[----:B------:R-:W-:-:S04]  /*7870*/  IMAD.MOV.U32 R45, RZ, RZ, R16 ;  /* 0x000000ffff2d7224 */ /* 0x000fc800078e0010 */
[C---:B-----5:R-:W-:Y:S01]  /*7880*/  HMMA.16816.F32.BF16 R8, R4.reuse, R18, R8 ;  /* 0x000000120408723c */ /* 0x060fe20000041808 */
[----:B------:R-:W3:Y:S04]  /*7890*/  LDL.LU.64 R18, [R1+0xac0] ;  /* 0x000ac00001127983 */ /* 0x000ee80000300a00 */
[----:B------:R-:W3:Y:S01]  /*78a0*/  LDL.LU.64 R16, [R1+0xab8] ;  /* 0x000ab80001107983 */ /* 0x000ee20000300a00 */
[----:B-1----:R-:W-:Y:S01]  /*78b0*/  MOV R58, R49 ;  /* 0x00000031003a7202 */ /* 0x002fe20000000f00 */
[----:B------:R-:W-:Y:S02]  /*78c0*/  IMAD.MOV.U32 R59, RZ, RZ, R48 ;  /* 0x000000ffff3b7224 */ /* 0x000fe400078e0030 */
[----:B------:R-:W0:Y:S05]  /*78d0*/  LDSM.16.MT88.4 R48, [R2+0x10000] ;  /* 0x010000000230783b */ /* 0x000e2a0000004200 */
[----:B---3--:R-:W-:Y:S01]  /*78e0*/  HMMA.16816.F32.BF16 R16, R4, R58, R16 ;  /* 0x0000003a0410723c */ /* 0x008fe20000041810 */
[----:B------:R-:W4:Y:S04]  /*78f0*/  LDL.LU.64 R58, [R1+0xab0] ;  /* 0x000ab000013a7983 */ /* 0x000f280000300a00 */
[----:B--2---:R-:W4:Y:S03]  /*7900*/  LDL.LU.64 R56, [R1+0xaa8] ;  /* 0x000aa80001387983 */ /* 0x004f260000300a00 */
[C---:B0-----:R-:W-:Y:S01]  /*7910*/  HMMA.16816.F32.BF16 R32, R48.reuse, R36, R32 ;  /* 0x000000243020723c */ /* 0x041fe20000041820 */
[----:B------:R-:W-:Y:S07]  /*7920*/  LDSM.16.M88.4 R36, [R0+UR5+0x25100] ;  /* 0x025100050024783b */ /* 0x000fee0008000200 */
[----:B------:R-:W-:Y:S01]  /*7930*/  HMMA.16816.F32.BF16 R52, R48, R44, R52 ;  /* 0x0000002c3034723c */ /* 0x000fe20000041834 */
[----:B------:R-:W-:Y:S07]  /*7940*/  LDSM.16.M88.4 R44, [R0+UR5+0x22100] ;  /* 0x02210005002c783b */ /* 0x000fee0008000200 */
[----:B----4-:R-:W-:Y:S01]  /*7950*/  HMMA.16816.F32.BF16 R56, R4, R22, R56 ;  /* 0x000000160438723c */ /* 0x010fe20000041838 */
[----:B------:R-:W-:-:S15]  /*7960*/  LDSM.16.M88.4 R20, [R0+UR5+0x23100] ;  /* 0x023100050014783b */ /* 0x000fde0008000200 */
[----:B------:R-:W-:-:S03]  /*7970*/  NOP ;  /* 0x0000000000007918 */ /* 0x000fc60000000000 */
[----:B------:R-:W-:Y:S04]  /*7980*/  STL.64 [R1+0xaa0], R58 ;  /* 0x000aa03a01007387 */ /* 0x000fe80000100a00 */
[----:B------:R-:W-:Y:S04]  /*7990*/  STL.64 [R1+0xa98], R56 ;  /* 0x000a983801007387 */ /* 0x000fe80000100a00 */
[----:B------:R-:W-:Y:S04]  /*79a0*/  STL.64 [R1+0xa90], R34 ;  /* 0x000a902201007387 */ /* 0x000fe80000100a00 */
[----:B------:R-:W-:Y:S04]  /*79b0*/  STL.64 [R1+0xa88], R32 ;  /* 0x000a882001007387 */ /* 0x000fe80000100a00 */
[----:B------:R-:W0:Y:S04]  /*79c0*/  LDSM.16.M88.4 R56, [R0+UR5+0x26100] ;  /* 0x026100050038783b */ /* 0x000e280008000200 */
[----:B------:R-:W1:Y:S04]  /*79d0*/  LDSM.16.M88.4 R32, [R0+UR5+0x27100] ;  /* 0x027100050020783b */ /* 0x000e680008000200 */
[----:B------:R-:W-:Y:S04]  /*79e0*/  STL.64 [R1+0xa80], R54 ;  /* 0x000a803601007387 */ /* 0x000fe80000100a00 */
[----:B------:R-:W-:Y:S04]  /*79f0*/  STL.64 [R1+0xa78], R52 ;  /* 0x000a783401007387 */ /* 0x000fe80000100a00 */
[----:B------:R-:W-:Y:S04]  /*7a00*/  STL [R1+0xa68], R0 ;  /* 0x000a680001007387 */ /* 0x000fe80000100800 */
[----:B0-----:R0:W-:Y:S01]  /*7a10*/  STL.64 [R1+0x8], R58 ;  /* 0x0000083a01007387 */ /* 0x0011e20000100a00 */
[----:B------:R-:W-:Y:S03]  /*7a20*/  HMMA.16816.F32.BF16 R16, R48, R56, R16 ;  /* 0x000000383010723c */ /* 0x000fe60000041810 */
[----:B-1----:R1:W-:Y:S04]  /*7a30*/  STL.64 [R1+0x18], R34 ;  /* 0x0000182201007387 */ /* 0x0023e80000100a00 */
[----:B------:R-:W-:Y:S04]  /*7a40*/  STL.64 [R1+0xa70], R46 ;  /* 0x000a702e01007387 */ /* 0x000fe80000100a00 */
[----:B0-----:R-:W2:Y:S04]  /*7a50*/  LDL.LU.64 R58, [R1+0xaa0] ;  /* 0x000aa000013a7983 */ /* 0x001ea80000300a00 */
[----:B------:R-:W2:Y:S01]  /*7a60*/  LDL.LU.64 R56, [R1+0xa98] ;  /* 0x000a980001387983 */ /* 0x000ea20000300a00 */
[----:B------:R-:W-:Y:S01]  /*7a70*/  HMMA.16816.F32.BF16 R40, R4, R26, R40 ;  /* 0x0000001a0428723c */ /* 0x000fe20000041828 */
[----:B------:R-:W-:Y:S01]  /*7a80*/  IMAD.MOV.U32 R54, RZ, RZ, R25 ;  /* 0x000000ffff367224 */ /* 0x000fe200078e0019 */
[----:B------:R-:W-:Y:S01]  /*7a90*/  MOV R55, R24 ;  /* 0x0000001800377202 */ /* 0x000fe20000000f00 */
[----:B-1----:R-:W3:Y:S04]  /*7aa0*/  LDL.LU.64 R34, [R1+0xa90] ;  /* 0x000a900001227983 */ /* 0x002ee80000300a00 */
[----:B------:R-:W0:Y:S01]  /*7ab0*/  LDSM.16.M88.4 R24, [R0+UR5+0x24100] ;  /* 0x024100050018783b */ /* 0x000e220008000200 */
[C---:B------:R-:W-:Y:S03]  /*7ac0*/  HMMA.16816.F32.BF16 R28, R48.reuse, R20, R28 ;  /* 0x00000014301c723c */ /* 0x040fe6000004181c */
[----:B------:R-:W3:Y:S05]  /*7ad0*/  LDSM.16.MT88.4 R4, [R2+0x12000] ;  /* 0x012000000204783b */ /* 0x000eea0000004200 */
[C---:B------:R-:W-:Y:S08]  /*7ae0*/  HMMA.16816.F32.BF16 R8, R48.reuse, R36, R8 ;  /* 0x000000243008723c */ /* 0x040ff00000041808 */
[C---:B------:R-:W-:Y:S08]  /*7af0*/  HMMA.16816.F32.BF16 R40, R48.reuse, R44, R40 ;  /* 0x0000002c3028723c */ /* 0x040ff00000041828 */
[C---:B0-----:R-:W-:Y:S08]  /*7b00*/  HMMA.16816.F32.BF16 R12, R48.reuse, R24, R12 ;  /* 0x00000018300c723c */ /* 0x041ff0000004180c */
[----:B--2---:R-:W-:Y:S01]  /*7b10*/  HMMA.16816.F32.BF16 R48, R48, R32, R56 ;  /* 0x000000203030723c */ /* 0x004fe20000041838 */
[----:B------:R-:W3:Y:S01]  /*7b20*/  LDL.LU.64 R32, [R1+0xa88] ;  /* 0x000a880001207983 */ /* 0x000ee20000300a00 */
[----:B------:R-:W-:-:S02]  /*7b30*/  IMAD.MOV.U32 R46, RZ, RZ, R61 ;  /* 0x000000ffff2e7224 */ /* 0x000fc400078e003d */
[----:B------:R-:W-:Y:S01]  /*7b40*/  IMAD.MOV.U32 R47, RZ, RZ, R60 ;  /* 0x000000ffff2f7224 */ /* 0x000fe200078e003c */
[----:B------:R-:W-:Y:S03]  /*7b50*/  LDSM.16.MT88.4 R56, [R2+0x14000] ;  /* 0x014000000238783b */ /* 0x000fe60000004200 */
[C---:B---3--:R-:W-:Y:S01]  /*7b60*/  HMMA.16816.F32.BF16 R32, R4.reuse, R54, R32 ;  /* 0x000000360420723c */ /* 0x048fe20000041820 */
[----:B------:R-:W0:Y:S02]  /*7b70*/  LDSM.16.M88.4 R52, [R3+UR5+0x20100] ;  /* 0x020100050334783b */ /* 0x000e240008000200 */
[----:B0-----:R-:W-:Y:S01]  /*7b80*/  IMAD.MOV.U32 R61, RZ, RZ, R54 ;  /* 0x000000ffff3d7224 */ /* 0x001fe200078e0036 */
[----:B------:R-:W-:Y:S01]  /*7b90*/  MOV R60, R55 ;  /* 0x00000037003c7202 */ /* 0x000fe20000000f00 */
[----:B------:R-:W-:Y:S01]  /*7ba0*/  IMAD.MOV.U32 R24, RZ, RZ, R53 ;  /* 0x000000ffff187224 */ /* 0x000fe200078e0035 */
[----:B------:R-:W-:Y:S01]  /*7bb0*/  MOV R25, R52 ;  /* 0x0000003400197202 */ /* 0x000fe20000000f00 */
[----:B------:R-:W2:Y:S04]  /*7bc0*/  LDL.LU.64 R54, [R1+0xa80] ;  /* 0x000a800001367983 */ /* 0x000ea80000300a00 */
[----:B------:R-:W2:Y:S01]  /*7bd0*/  LDL.LU.64 R52, [R1+0xa78] ;  /* 0x000a780001347983 */ /* 0x000ea20000300a00 */
[C---:B------:R-:W-:Y:S08]  /*7be0*/  HMMA.16816.F32.BF16 R12, R4.reuse, R26, R12 ;  /* 0x0000001a040c723c */ /* 0x040ff0000004180c */
[C---:B------:R-:W-:Y:S08]  /*7bf0*/  HMMA.16816.F32.BF16 R36, R4.reuse, R38, R8 ;  /* 0x000000260424723c */ /* 0x040ff00000041808 */
[----:B--2---:R-:W-:Y:S01]  /*7c00*/  HMMA.16816.F32.BF16 R52, R4, R46, R52 ;  /* 0x0000002e0434723c */ /* 0x004fe20000041834 */
[----:B------:R-:W0:Y:S04]  /*7c10*/  LDSM.16.M88.4 R44, [R3+UR5+0x21100] ;  /* 0x02110005032c783b */ /* 0x000e280008000200 */
[----:B0-----:R0:W-:Y:S01]  /*7c20*/  STL [R1+0x28], R46 ;  /* 0x0000282e01007387 */ /* 0x0011e20000100800 */
[----:B------:R-:W-:-:S03]  /*7c30*/  MOV R0, R47 ;  /* 0x0000002f00007202 */ /* 0x000fc60000000f00 */
[----:B0-----:R-:W2:Y:S04]  /*7c40*/  LDL.LU.64 R46, [R1+0xa70] ;  /* 0x000a7000012e7983 */ /* 0x001ea80000300a00 */
[----:B------:R-:W3:Y:S04]  /*7c50*/  LDL.LU R26, [R1+0x18] ;  /* 0x00001800011a7983 */ /* 0x000ee80000300800 */
[----:B------:R-:W3:Y:S04]  /*7c60*/  LDL.LU R27, [R1+0x1c] ;  /* 0x00001c00011b7983 */ /* 0x000ee80000300800 */
[----:B------:R-:W4:Y:S04]  /*7c70*/  LDL.LU R10, [R1+0x8] ;  /* 0x00000800010a7983 */ /* 0x000f280000300800 */
[----:B------:R-:W4:Y:S01]  /*7c80*/  LDL.LU R11, [R1+0xc] ;  /* 0x00000c00010b7983 */ /* 0x000f220000300800 */
[----:B------:R-:W-:-:S02]  /*7c90*/  IMAD.MOV.U32 R21, RZ, RZ, R44 ;  /* 0x000000ffff157224 */ /* 0x000fc400078e002c */
[----:B------:R-:W-:Y:S02]  /*7ca0*/  IMAD.MOV.U32 R20, RZ, RZ, R45 ;  /* 0x000000ffff147224 */ /* 0x000fe400078e002d */
[C---:B--2---:R-:W-:Y:S08]  /*7cb0*/  HMMA.16816.F32.BF16 R44, R4.reuse, R46, R40 ;  /* 0x0000002e042c723c */ /* 0x044ff00000041828 */
[----:B---3--:R-:W-:Y:S01]  /*7cc0*/  HMMA.16816.F32.BF16 R48, R4, R26, R48 ;  /* 0x0000001a0430723c */ /* 0x008fe20000041830 */
[----:B------:R-:W-:-:S02]  /*7cd0*/  IMAD.MOV.U32 R40, RZ, RZ, R21 ;  /* 0x000000ffff287224 */ /* 0x000fc400078e0015 */
[----:B------:R-:W-:-:S05]  /*7ce0*/  IMAD.MOV.U32 R41, RZ, RZ, R20 ;  /* 0x000000ffff297224 */ /* 0x000fca00078e0014 */
[----:B------:R-:W-:Y:S01]  /*7cf0*/  HMMA.16816.F32.BF16 R20, R4, R22, R28 ;  /* 0x000000160414723c */ /* 0x000fe2000004181c */
[----:B------:R-:W-:Y:S01]  /*7d00*/  MOV R28, R25 ;  /* 0x00000019001c7202 */ /* 0x000fe20000000f00 */
[----:B------:R-:W-:Y:S02]  /*7d10*/  IMAD.MOV.U32 R29, RZ, RZ, R24 ;  /* 0x000000ffff1d7224 */ /* 0x000fe400078e0018 */
[----:B------:R-:W-:Y:S05]  /*7d20*/  LDSM.16.M88.4 R24, [R3+UR5+0x23100] ;  /* 0x023100050318783b */ /* 0x000fea0008000200 */
[C---:B------:R-:W-:Y:S01]  /*7d30*/  HMMA.16816.F32.BF16 R32, R56.reuse, R28, R32 ;  /* 0x0000001c3820723c */ /* 0x040fe20000041820 */
[----:B------:R-:W0:Y:S04]  /*7d40*/  LDSM.16.M88.4 R28, [R3+UR5+0x22100] ;  /* 0x02210005031c783b */ /* 0x000e280008000200 */
[----:B------:R-:W-:Y:S04]  /*7d50*/  STL.64 [R1+0xa60], R50 ;  /* 0x000a603201007387 */ /* 0x000fe80000100a00 */
[----:B------:R-:W-:Y:S04]  /*7d60*/  STL.64 [R1+0xa58], R48 ;  /* 0x000a583001007387 */ /* 0x000fe80000100a00 */
[----:B------:R-:W1:Y:S01]  /*7d70*/  LDSM.16.M88.4 R48, [R3+UR5+0x26100] ;  /* 0x026100050330783b */ /* 0x000e620008000200 */
[----:B------:R-:W-:Y:S03]  /*7d80*/  HMMA.16816.F32.BF16 R52, R56, R40, R52 ;  /* 0x000000283834723c */ /* 0x000fe60000041834 */
[----:B------:R-:W2:Y:S05]  /*7d90*/  LDSM.16.M88.4 R40, [R3+UR5+0x24100] ;  /* 0x024100050328783b */ /* 0x000eaa0008000200 */
[----:B----4-:R-:W-:Y:S01]  /*7da0*/  HMMA.16816.F32.BF16 R16, R4, R10, R16 ;  /* 0x0000000a0410723c */ /* 0x010fe20000041810 */
[----:B------:R-:W-:Y:S04]  /*7db0*/  STL.64 [R1+0xa50], R34 ;  /* 0x000a502201007387 */ /* 0x000fe80000100a00 */
[----:B------:R-:W-:Y:S04]  /*7dc0*/  STL.64 [R1+0xa48], R32 ;  /* 0x000a482001007387 */ /* 0x000fe80000100a00 */
[----:B------:R-:W-:Y:S04]  /*7dd0*/  LDSM.16.M88.4 R8, [R3+UR5+0x25100] ;  /* 0x025100050308783b */ /* 0x000fe80008000200 */
[----:B------:R3:W-:Y:S04]  /*7de0*/  STL.64 [R1+0xa40], R54 ;  /* 0x000a403601007387 */ /* 0x0007e80000100a00 */
[----:B------:R-:W-:Y:S04]  /*7df0*/  STL.64 [R1+0xa38], R52 ;  /* 0x000a383401007387 */ /* 0x000fe80000100a00 */
[----:B------:R-:W-:Y:S04]  /*7e00*/  STL [R1+0x9c8], R3 ;  /* 0x0009c80301007387 */ /* 0x000fe80000100800 */
[----:B0-----:R0:W-:Y:S01]  /*7e10*/  STL.64 [R1+0xa30], R30 ;  /* 0x000a301e01007387 */ /* 0x0011e20000100a00 */
[----:B---3--:R-:W-:Y:S01]  /*7e20*/  IMAD.MOV.U32 R54, RZ, RZ, R61 ;  /* 0x000000ffff367224 */ /* 0x008fe200078e003d */
[----:B------:R-:W-:-:S02]  /*7e30*/  MOV R55, R60 ;  /* 0x0000003c00377202 */ /* 0x000fc40000000f00 */
[----:B------:R-:W3:Y:S01]  /*7e40*/  LDSM.16.M88.4 R32, [R3+UR5+0x27100] ;  /* 0x027100050320783b */ /* 0x000ee20008000200 */
[----:B-1----:R-:W-:Y:S01]  /*7e50*/  IMAD.MOV.U32 R61, RZ, RZ, R50 ;  /* 0x000000ffff3d7224 */ /* 0x002fe200078e0032 */
[----:B------:R-:W-:Y:S01]  /*7e60*/  HMMA.16816.F32.BF16 R16, R56, R48, R16 ;  /* 0x000000303810723c */ /* 0x000fe20000041810 */
[----:B------:R-:W-:Y:S01]  /*7e70*/  IMAD.MOV.U32 R60, RZ, RZ, R51 ;  /* 0x000000ffff3c7224 */ /* 0x000fe200078e0033 */
[----:B------:R-:W1:Y:S01]  /*7e80*/  LDSM.16.MT88.4 R4, [R2+0x16000] ;  /* 0x016000000204783b */ /* 0x000e620000004200 */
[----:B0-----:R-:W-:-:S03]  /*7e90*/  IMAD.MOV.U32 R31, RZ, RZ, R0 ;  /* 0x000000ffff1f7224 */ /* 0x001fc600078e0000 */
[----:B------:R-:W4:Y:S04]  /*7ea0*/  LDL.LU R30, [R1+0x28] ;  /* 0x00002800011e7983 */ /* 0x000f280000300800 */
[----:B------:R-:W5:Y:S04]  /*7eb0*/  LDL.LU R0, [R1+0xa68] ;  /* 0x000a680001007983 */ /* 0x000f680000300800 */
[----:B------:R-:W4:Y:S04]  /*7ec0*/  LDL.LU.64 R50, [R1+0xa60] ;  /* 0x000a600001327983 */ /* 0x000f280000300a00 */
[----:B------:R-:W4:Y:S01]  /*7ed0*/  LDL.LU.64 R48, [R1+0xa58] ;  /* 0x000a580001307983 */ /* 0x000f220000300a00 */
[C---:B------:R-:W-:Y:S08]  /*7ee0*/  HMMA.16816.F32.BF16 R44, R56.reuse, R28, R44 ;  /* 0x0000001c382c723c */ /* 0x040ff0000004182c */
[C---:B------:R-:W-:Y:S08]  /*7ef0*/  HMMA.16816.F32.BF16 R20, R56.reuse, R24, R20 ;  /* 0x000000183814723c */ /* 0x040ff00000041814 */
[----:B--2---:R-:W-:Y:S01]  /*7f00*/  HMMA.16816.F32.BF16 R12, R56, R40, R12 ;  /* 0x00000028380c723c */ /* 0x004fe2000004180c */
[----:B---3--:R-:W-:Y:S01]  /*7f10*/  MOV R53, R34 ;  /* 0x0000002200357202 */ /* 0x008fe20000000f00 */
[----:B------:R-:W-:-:S02]  /*7f20*/  IMAD.MOV.U32 R52, RZ, RZ, R35 ;  /* 0x000000ffff347224 */ /* 0x000fc400078e0023 */
[----:B------:R-:W1:Y:S04]  /*7f30*/  LDL.LU.64 R34, [R1+0xa50] ;  /* 0x000a500001227983 */ /* 0x000e680000300a00 */
[C---:B------:R-:W-:Y:S08]  /*7f40*/  HMMA.16816.F32.BF16 R36, R56.reuse, R8, R36 ;  /* 0x000000083824723c */ /* 0x040ff00000041824 */
[----:B----4-:R-:W-:Y:S01]  /*7f50*/  HMMA.16816.F32.BF16 R56, R56, R32, R48 ;  /* 0x000000203838723c */ /* 0x010fe20000041830 */
[----:B------:R-:W1:Y:S01]  /*7f60*/  LDL.LU.64 R32, [R1+0xa48] ;  /* 0x000a480001207983 */ /* 0x000e620000300a00 */
[----:B------:R-:W-:Y:S01]  /*7f70*/  MOV R50, R53 ;  /* 0x0000003500327202 */ /* 0x000fe20000000f00 */
[----:B------:R-:W-:-:S05]  /*7f80*/  IMAD.MOV.U32 R51, RZ, RZ, R52 ;  /* 0x000000ffff337224 */ /* 0x000fca00078e0034 */
[----:B-1----:R-:W-:Y:S01]  /*7f90*/  HMMA.16816.F32.BF16 R32, R4, R54, R32 ;  /* 0x000000360420723c */ /* 0x002fe20000041820 */
[----:B------:R-:W2:Y:S04]  /*7fa0*/  LDL.LU.64 R54, [R1+0xa40] ;  /* 0x000a400001367983 */ /* 0x000ea80000300a00 */
[----:B------:R-:W2:-:S14]  /*7fb0*/  LDL.LU.64 R52, [R1+0xa38] ;  /* 0x000a380001347983 */ /* 0x000e9c0000300a00 */
[----:B------:R0:W-:Y:S04]  /*7fc0*/  STL.64 [R1+0xa28], R34 ;  /* 0x000a282201007387 */ /* 0x0001e80000100a00 */
[----:B------:R-:W-:Y:S01]  /*7fd0*/  STL.64 [R1+0xa20], R32 ;  /* 0x000a202001007387 */ /* 0x000fe20000100a00 */
[----:B--2---:R-:W-:Y:S03]  /*7fe0*/  HMMA.16816.F32.BF16 R52, R4, R30, R52 ;  /* 0x0000001e0434723c */ /* 0x004fe60000041834 */
[----:B------:R-:W2:Y:S01]  /*7ff0*/  LDL.LU.64 R30, [R1+0xa30] ;  /* 0x000a3000011e7983 */ /* 0x000ea20000300a00 */
[----:B0-----:R-:W-:Y:S01]  /*8000*/  IMAD.MOV.U32 R34, RZ, RZ, R61 ;  /* 0x000000ffff227224 */ /* 0x001fe200078e003d */
[----:B------:R-:W-:-:S03]  /*8010*/  MOV R35, R60 ;  /* 0x0000003c00237202 */ /* 0x000fc60000000f00 */
[C---:B------:R-:W-:Y:S01]  /*8020*/  HMMA.16816.F32.BF16 R12, R4.reuse, R42, R12 ;  /* 0x0000002a040c723c */ /* 0x040fe2000004180c */
[----:B-----5:R-:W0:Y:S07]  /*8030*/  LDSM.16.M88.4 R40, [R0+UR5+0x22180] ;  /* 0x022180050028783b */ /* 0x020e2e0008000200 */
[C---:B------:R-:W-:Y:S01]  /*8040*/  HMMA.16816.F32.BF16 R16, R4.reuse, R34, R16 ;  /* 0x000000220410723c */ /* 0x040fe20000041810 */
[----:B------:R-:W1:Y:S07]  /*8050*/  LDSM.16.M88.4 R32, [R0+UR5+0x27180] ;  /* 0x027180050020783b */ /* 0x000e6e0008000200 */
[C---:B------:R-:W-:Y:S01]  /*8060*/  HMMA.16816.F32.BF16 R56, R4.reuse, R50, R56 ;  /* 0x000000320438723c */ /* 0x040fe20000041838 */
[----:B------:R-:W-:Y:S04]  /*8070*/  STL.64 [R1+0xa18], R54 ;  /* 0x000a183601007387 */ /* 0x000fe80000100a00 */
[----:B------:R-:W-:Y:S03]  /*8080*/  STL.64 [R1+0xa10], R52 ;  /* 0x000a103401007387 */ /* 0x000fe60000100a00 */
[C---:B------:R-:W-:Y:S01]  /*8090*/  HMMA.16816.F32.BF16 R8, R4.reuse, R10, R36 ;  /* 0x0000000a0408723c */ /* 0x040fe20000041824 */
[----:B------:R-:W-:Y:S04]  /*80a0*/  LDSM.16.M88.4 R52, [R0+UR5+0x20180] ;  /* 0x020180050034783b */ /* 0x000fe80008000200 */
[----:B------:R-:W-:Y:S04]  /*80b0*/  STL.64 [R1+0xa08], R18 ;  /* 0x000a081201007387 */ /* 0x000fe80000100a00 */
[----:B------:R-:W-:Y:S01]  /*80c0*/  STL.64 [R1+0xa00], R16 ;  /* 0x000a001001007387 */ /* 0x000fe20000100a00 */
[----:B------:R-:W-:Y:S03]  /*80d0*/  HMMA.16816.F32.BF16 R24, R4, R26, R20 ;  /* 0x0000001a0418723c */ /* 0x000fe60000041814 */
[----:B------:R-:W-:Y:S04]  /*80e0*/  STL.64 [R1+0x9f8], R58 ;  /* 0x0009f83a01007387 */ /* 0x000fe80000100a00 */
[----:B------:R-:W-:Y:S04]  /*80f0*/  STL.64 [R1+0x9f0], R56 ;  /* 0x0009f03801007387 */ /* 0x000fe80000100a00 */
[----:B------:R-:W-:Y:S04]  /*8100*/  LDSM.16.M88.4 R36, [R0+UR5+0x21180] ;  /* 0x021180050024783b */ /* 0x000fe80008000200 */
[----:B0-----:R1:W-:Y:S04]  /*8110*/  STL [R1+0x9d8], R43 ;  /* 0x0009d82b01007387 */ /* 0x0013e80000100800 */
[----:B------:R-:W-:Y:S04]  /*8120*/  LDSM.16.M88.4 R48, [R0+UR5+0x24180] ;  /* 0x024180050030783b */ /* 0x000fe80008000200 */
[----:B------:R-:W-:Y:S01]  /*8130*/  LDSM.16.M88.4 R16, [R0+UR5+0x25180] ;  /* 0x025180050010783b */ /* 0x000fe20008000200 */
[----:B-1----:R-:W-:-:S03]  /*8140*/  MOV R43, R34 ;  /* 0x00000022002b7202 */ /* 0x002fc60000000f00 */
[----:B------:R-:W-:Y:S04]  /*8150*/  LDSM.16.M88.4 R56, [R0+UR5+0x26180] ;  /* 0x026180050038783b */ /* 0x000fe80008000200 */
[----:B------:R-:W-:Y:S01]  /*8160*/  LDSM.16.MT88.4 R20, [R2+0x18000] ;  /* 0x018000000214783b */ /* 0x000fe20000004200 */
[----:B--2---:R-:W-:Y:S03]  /*8170*/  HMMA.16816.F32.BF16 R28, R4, R30, R44 ;  /* 0x0000001e041c723c */ /* 0x004fe6000004182c */
[----:B------:R0:W1:Y:S01]  /*8180*/  LDSM.16.M88.4 R44, [R0+UR5+0x23180] ;  /* 0x02318005002c783b */ /* 0x0000620008000200 */
[----:B------:R-:W-:Y:S02]  /*8190*/  IMAD.MOV.U32 R5, RZ, RZ, R32 ;  /* 0x000000ffff057224 */ /* 0x000fe400078e0020 */
[----:B------:R-:W-:-:S02]  /*81a0*/  IMAD.MOV.U32 R4, RZ, RZ, R33 ;  /* 0x000000ffff047224 */ /* 0x000fc400078e0021 */
[----:B0-----:R-:W-:Y:S01]  /*81b0*/  IMAD.MOV.U32 R0, RZ, RZ, R35 ;  /* 0x000000ffff007224 */ /* 0x001fe200078e0023 */
[----:B-1----:R-:W-:Y:S04]  /*81c0*/  STL [R1+0x9cc], R47 ;  /* 0x0009cc2f01007387 */ /* 0x002fe80000100800 */
[----:B------:R-:W2:Y:S04]  /*81d0*/  LDL.LU.64 R34, [R1+0xa28] ;  /* 0x000a280001227983 */ /* 0x000ea80000300a00 */
[----:B------:R-:W2:Y:S01]  /*81e0*/  LDL.LU.64 R32, [R1+0xa20] ;  /* 0x000a200001207983 */ /* 0x000ea20000300a00 */
[----:B------:R-:W-:-:S02]  /*81f0*/  IMAD.MOV.U32 R61, RZ, RZ, R18 ;  /* 0x000000ffff3d7224 */ /* 0x000fc400078e0012 */
[----:B------:R-:W-:Y:S01]  /*8200*/  IMAD.MOV.U32 R60, RZ, RZ, R19 ;  /* 0x000000ffff3c7224 */ /* 0x000fe200078e0013 */
[----:B------:R-:W-:Y:S01]  /*8210*/  MOV R19, R54 ;  /* 0x0000003600137202 */ /* 0x000fe20000000f00 */
[----:B------:R-:W-:Y:S02]  /*8220*/  IMAD.MOV.U32 R18, RZ, RZ, R55 ;  /* 0x000000ffff127224 */ /* 0x000fe400078e0037 */
[----:B------:R-:W3:Y:S01]  /*8230*/  LDL.LU.64 R54, [R1+0xa18] ;  /* 0x000a180001367983 */ /* 0x000ee20000300a00 */
[C---:B------:R-:W-:Y:S08]  /*8240*/  HMMA.16816.F32.BF16 R8, R20.reuse, R16, R8 ;  /* 0x000000101408723c */ /* 0x040ff00000041808 */
[----:B--2---:R-:W-:Y:S01]  /*8250*/  HMMA.16816.F32.BF16 R32, R20, R52, R32 ;  /* 0x000000341420723c */ /* 0x004fe20000041820 */
[----:B------:R-:W3:-:S15]  /*8260*/  LDL.LU.64 R52, [R1+0xa10] ;  /* 0x000a100001347983 */ /* 0x000ede0000300a00 */
[----:B------:R-:W-:-:S03]  /*8270*/  NOP ;  /* 0x0000000000007918 */ /* 0x000fc60000000000 */
[----:B------:R-:W-:Y:S04]  /*8280*/  STL.64 [R1+0x9e8], R34 ;  /* 0x0009e82201007387 */ /* 0x000fe80000100a00 */
[----:B------:R-:W-:Y:S04]  /*8290*/  STL.64 [R1+0x9e0], R32 ;  /* 0x0009e02001007387 */ /* 0x000fe80000100a00 */
[----:B------:R0:W-:Y:S02]  /*82a0*/  STL.64 [R1+0x9d0], R38 ;  /* 0x0009d02601007387 */ /* 0x0001e40000100a00 */
[----:B0-----:R-:W-:-:S02]  /*82b0*/  IMAD.MOV.U32 R38, RZ, RZ, R19 ;  /* 0x000000ffff267224 */ /* 0x001fc400078e0013 */
[----:B------:R-:W-:Y:S02]  /*82c0*/  IMAD.MOV.U32 R39, RZ, RZ, R18 ;  /* 0x000000ffff277224 */ /* 0x000fe400078e0012 */
[----:B------:R-:W2:Y:S04]  /*82d0*/  LDL.LU.64 R18, [R1+0xa08] ;  /* 0x000a080001127983 */ /* 0x000ea80000300a00 */
[----:B------:R-:W2:Y:S01]  /*82e0*/  LDL.LU.64 R16, [R1+0xa00] ;  /* 0x000a000001107983 */ /* 0x000ea20000300a00 */
[----:B------:R-:W-:Y:S01]  /*82f0*/  IMAD.MOV.U32 R47, RZ, RZ, R58 ;  /* 0x000000ffff2f7224 */ /* 0x000fe200078e003a */
[----:B------:R-:W-:Y:S02]  /*8300*/  MOV R3, R59 ;  /* 0x0000003b00037202 */ /* 0x000fe40000000f00 */
[----:B------:R-:W4:Y:S01]  /*8310*/  LDL.LU.64 R58, [R1+0x9f8] ;  /* 0x0009f800013a7983 */ /* 0x000f220000300a00 */
[----:B------:R-:W-:Y:S01]  /*8320*/  IMAD.MOV.U32 R32, RZ, RZ, R5 ;  /* 0x000000ffff207224 */ /* 0x000fe200078e0005 */
[----:B------:R-:W-:Y:S01]  /*8330*/  MOV R33, R4 ;  /* 0x0000000400217202 */ /* 0x000fe20000000f00 */
[C---:B------:R-:W-:Y:S01]  /*8340*/  HMMA.16816.F32.BF16 R28, R20.reuse, R40, R28 ;  /* 0x00000028141c723c */ /* 0x040fe2000004181c */
[----:B------:R-:W0:Y:S07]  /*8350*/  LDSM.16.MT88.4 R4, [R2+0x1a000] ;  /* 0x01a000000204783b */ /* 0x000e2e0000004200 */
[C---:B--2---:R-:W-:Y:S01]  /*8360*/  HMMA.16816.F32.BF16 R16, R20.reuse, R56, R16 ;  /* 0x000000381410723c */ /* 0x044fe20000041810 */
[----:B------:R-:W4:Y:S04]  /*8370*/  LDL.LU.64 R56, [R1+0x9f0] ;  /* 0x0009f00001387983 */ /* 0x000f280000300a00 */
[----:B------:R-:W0:Y:S03]  /*8380*/  LDL.LU.64 R34, [R1+0x9e8] ;  /* 0x0009e80001227983 */ /* 0x000e260000300a00 */
[C---:B---3--:R-:W-:Y:S08]  /*8390*/  HMMA.16816.F32.BF16 R52, R20.reuse, R36, R52 ;  /* 0x000000241434723c */ /* 0x048ff00000041834 */
[C---:B------:R-:W-:Y:S08]  /*83a0*/  HMMA.16816.F32.BF16 R24, R20.reuse, R44, R24 ;  /* 0x0000002c1418723c */ /* 0x040ff00000041818 */
[C---:B------:R-:W-:Y:S08]  /*83b0*/  HMMA.16816.F32.BF16 R12, R20.reuse, R48, R12 ;  /* 0x00000030140c723c */ /* 0x040ff0000004180c */
[----:B----4-:R-:W-:Y:S01]  /*83c0*/  HMMA.16816.F32.BF16 R20, R20, R32, R56 ;  /* 0x000000201414723c */ /* 0x010fe20000041838 */
[----:B------:R-:W0:Y:S01]  /*83d0*/  LDL.LU.64 R32, [R1+0x9e0] ;  /* 0x0009e00001207983 */ /* 0x000e220000300a00 */
[----:B------:R-:W-:Y:S01]  /*83e0*/  MOV R58, R43 ;  /* 0x0000002b003a7202 */ /* 0x000fe20000000f00 */
[----:B------:R-:W-:-:S02]  /*83f0*/  IMAD.MOV.U32 R59, RZ, RZ, R0 ;  /* 0x000000ffff3b7224 */ /* 0x000fc400078e0000 */
[----:B------:R-:W2:Y:S03]  /*8400*/  LDL.LU R43, [R1+0x9d8] ;  /* 0x0009d800012b7983 */ /* 0x000ea60000300800 */
[----:B0-----:R-:W-:Y:S01]  /*8410*/  HMMA.16816.F32.BF16 R36, R4, R38, R32 ;  /* 0x000000260424723c */ /* 0x001fe20000041820 */
[----:B------:R-:W-:Y:S01]  /*8420*/  MOV R34, R47 ;  /* 0x0000002f00227202 */ /* 0x000fe20000000f00 */
[----:B------:R-:W-:-:S15]  /*8430*/  IMAD.MOV.U32 R35, RZ, RZ, R3 ;  /* 0x000000ffff237224 */ /* 0x000fde00078e0003 */
[----:B------:R-:W-:Y:S02]  /*8440*/  NOP ;  /* 0x0000000000007918 */ /* 0x000fe40000000000 */
[----:B------:R-:W-:Y:S02]  /*8450*/  IMAD.MOV.U32 R32, RZ, RZ, R38 ;  /* 0x000000ffff207224 */ /* 0x000fe400078e0026 */
[----:B------:R-:W-:Y:S02]  /*8460*/  IMAD.MOV.U32 R0, RZ, RZ, R39 ;  /* 0x000000ffff007224 */ /* 0x000fe400078e0027 */
[----:B------:R-:W3:Y:S04]  /*8470*/  LDL.LU.64 R38, [R1+0x9d0] ;  /* 0x0009d00001267983 */ /* 0x000ee80000300a00 */
[----:B------:R-:W4:Y:S04]  /*8480*/  LDL.LU R47, [R1+0x9cc] ;  /* 0x0009cc00012f7983 */ /* 0x000f280000300800 */
[----:B------:R-:W5:Y:S01]  /*8490*/  LDL.LU R3, [R1+0x9c8] ;  /* 0x0009c80001037983 */ /* 0x000f620000300800 */
[C---:B------:R-:W-:Y:S08]  /*84a0*/  HMMA.16816.F32.BF16 R48, R4.reuse, R50, R12 ;  /* 0x000000320430723c */ /* 0x040ff0000004180c */
[C---:B------:R-:W-:Y:S11]  /*84b0*/  HMMA.16816.F32.BF16 R16, R4.reuse, R34, R16 ;  /* 0x000000220410723c */ /* 0x040ff60000041810 */
[----:B------:R-:W-:Y:S04]  /*84c0*/  STL.64 [R1+0x9c0], R50 ;  /* 0x0009c03201007387 */ /* 0x000fe80000100a00 */
[----:B------:R-:W-:Y:S04]  /*84d0*/  STL.64 [R1+0x9b8], R48 ;  /* 0x0009b83001007387 */ /* 0x000fe80000100a00 */
[----:B------:R-:W-:Y:S04]  /*84e0*/  STL.64 [R1+0x9b0], R18 ;  /* 0x0009b01201007387 */ /* 0x000fe80000100a00 */
[----:B------:R-:W-:Y:S01]  /*84f0*/  STL.64 [R1+0x9a8], R16 ;  /* 0x0009a81001007387 */ /* 0x000fe20000100a00 */
[----:B------:R-:W-:Y:S01]  /*8500*/  HMMA.16816.F32.BF16 R20, R4, R58, R20 ;  /* 0x0000003a0414723c */ /* 0x000fe20000041814 */
[----:B------:R-:W-:Y:S01]  /*8510*/  IMAD.MOV.U32 R40, RZ, RZ, R36 ;  /* 0x000000ffff287224 */ /* 0x000fe200078e0024 */
[----:B------:R-:W-:Y:S01]  /*8520*/  MOV R33, R37 ;  /* 0x0000002500217202 */ /* 0x000fe20000000f00 */
[----:B------:R-:W-:-:S15]  /*8530*/  LDSM.16.MT88.4 R56, [R2+0x1c000] ;  /* 0x01c000000238783b */ /* 0x000fde0000004200 */
[----:B------:R-:W-:Y:S01]  /*8540*/  NOP ;  /* 0x0000000000007918 */ /* 0x000fe20000000000 */
[----:B------:R-:W-:Y:S04]  /*8550*/  STL.64 [R1+0x9a0], R22 ;  /* 0x0009a01601007387 */ /* 0x000fe80000100a00 */
[----:B------:R-:W-:Y:S01]  /*8560*/  STL.64 [R1+0x998], R20 ;  /* 0x0009981401007387 */ /* 0x000fe20000100a00 */
[C---:B----4-:R-:W-:Y:S03]  /*8570*/  HMMA.16816.F32.BF16 R44, R4.reuse, R46, R24 ;  /* 0x0000002e042c723c */ /* 0x050fe60000041818 */
[----:B-----5:R-:W0:Y:S04]  /*8580*/  LDSM.16.M88.4 R48, [R3+UR5+0x23180] ;  /* 0x023180050330783b */ /* 0x020e280008000200 */
[----:B------:R-:W1:Y:S04]  /*8590*/  LDSM.16.M88.4 R16, [R3+UR5+0x25180] ;  /* 0x025180050310783b */ /* 0x000e680008000200 */
[----:B------:R-:W4:Y:S01]  /*85a0*/  LDSM.16.M88.4 R24, [R3+UR5+0x27180] ;  /* 0x027180050318783b */ /* 0x000f220008000200 */
[----:B---3--:R-:W-:Y:S01]  /*85b0*/  HMMA.16816.F32.BF16 R36, R4, R38, R52 ;  /* 0x000000260424723c */ /* 0x008fe20000041834 */
[----:B------:R-:W-:-:S02]  /*85c0*/  IMAD.MOV.U32 R52, RZ, RZ, R40 ;  /* 0x000000ffff347224 */ /* 0x000fc400078e0028 */
[----:B------:R-:W3:Y:S04]  /*85d0*/  LDSM.16.M88.4 R12, [R3+UR5+0x21180] ;  /* 0x02118005030c783b */ /* 0x000ee80008000200 */
[----:B------:R-:W-:Y:S01]  /*85e0*/  LDSM.16.M88.4 R20, [R3+UR5+0x26180] ;  /* 0x026180050314783b */ /* 0x000fe20008000200 */
[----:B--2---:R-:W-:Y:S01]  /*85f0*/  HMMA.16816.F32.BF16 R40, R4, R42, R28 ;  /* 0x0000002a0428723c */ /* 0x004fe2000004181c */
[----:B------:R-:W-:Y:S01]  /*8600*/  MOV R30, R61 ;  /* 0x0000003d001e7202 */ /* 0x000fe20000000f00 */
[----:B------:R-:W-:Y:S02]  /*8610*/  IMAD.MOV.U32 R31, RZ, RZ, R60 ;  /* 0x000000ffff1f7224 */ /* 0x000fe400078e003c */
[----:B------:R-:W-:Y:S01]  /*8620*/  IMAD.MOV.U32 R55, RZ, RZ, R0 ;  /* 0x000000ffff377224 */ /* 0x000fe200078e0000 */
[----:B------:R-:W-:Y:S01]  /*8630*/  MOV R53, R33 ;  /* 0x0000002100357202 */ /* 0x000fe20000000f00 */
[----:B------:R-:W2:Y:S01]  /*8640*/  LDL R0, [R1+0x2f0] ;  /* 0x0002f00001007983 */ /* 0x000ea20000100800 */
[----:B------:R-:W-:-:S02]  /*8650*/  IMAD.MOV.U32 R54, RZ, RZ, R32 ;  /* 0x000000ffff367224 */ /* 0x000fc400078e0020 */
[----:B------:R-:W-:Y:S01]  /*8660*/  HMMA.16816.F32.BF16 R8, R4, R30, R8 ;  /* 0x0000001e0408723c */ /* 0x000fe20000041808 */
[----:B------:R-:W-:Y:S04]  /*8670*/  LDSM.16.M88.4 R4, [R3+UR5+0x20180] ;  /* 0x020180050304783b */ /* 0x000fe80008000200 */
[----:B------:R-:W-:Y:S04]  /*8680*/  LDSM.16.M88.4 R28, [R3+UR5+0x22180] ;  /* 0x02218005031c783b */ /* 0x000fe80008000200 */
[----:B------:R5:W-:Y:S04]  /*8690*/  LDSM.16.M88.4 R32, [R3+UR5+0x24180] ;  /* 0x024180050320783b */ /* 0x000be80008000200 */
[----:B0-----:R-:W-:Y:S04]  /*86a0*/  STL.64 [R1+0x8], R50 ;  /* 0x0000083201007387 */ /* 0x001fe80000100a00 */
[----:B-1----:R0:W-:Y:S04]  /*86b0*/  STL.64 [R1+0x18], R18 ;  /* 0x0000181201007387 */ /* 0x0021e80000100a00 */
[----:B----4-:R-:W-:Y:S01]  /*86c0*/  STL.64 [R1+0x28], R26 ;  /* 0x0000281a01007387 */ /* 0x010fe20000100a00 */
[----:B-----5:R-:W-:-:S02]  /*86d0*/  IMAD.MOV.U32 R3, RZ, RZ, R25 ;  /* 0x000000ffff037224 */ /* 0x020fc400078e0019 */
[----:B0-----:R-:W-:Y:S02]  /*86e0*/  IMAD.MOV.U32 R18, RZ, RZ, R24 ;  /* 0x000000ffff127224 */ /* 0x001fe400078e0018 */
[----:B------:R-:W0:Y:S01]  /*86f0*/  LDSM.16.MT88.4 R24, [R2+0x1e000] ;  /* 0x01e000000218783b */ /* 0x000e220000004200 */
[C---:B---3--:R-:W-:Y:S08]  /*8700*/  HMMA.16816.F32.BF16 R36, R56.reuse, R12, R36 ;  /* 0x0000000c3824723c */ /* 0x048ff00000041824 */
[C---:B------:R-:W-:Y:S08]  /*8710*/  HMMA.16816.F32.BF16 R44, R56.reuse, R48, R44 ;  /* 0x00000030382c723c */ /* 0x040ff0000004182c */
[----:B------:R-:W-:Y:S01]  /*8720*/  HMMA.16816.F32.BF16 R8, R56, R16, R8 ;  /* 0x000000103808723c */ /* 0x000fe20000041808 */
[----:B0-----:R-:W-:Y:S04]  /*8730*/  STL.64 [R1+0x990], R26 ;  /* 0x0009901a01007387 */ /* 0x001fe80000100a00 */
[----:B------:R0:W-:Y:S04]  /*8740*/  STL.64 [R1+0x988], R24 ;  /* 0x0009881801007387 */ /* 0x0001e80000100a00 */
[----:B------:R-:W3:Y:S01]  /*8750*/  LDL.64 R12, [R1+0x570] ;  /* 0x00057000010c7983 */ /* 0x000ee20000100a00 */
[----:B0-----:R-:W-:-:S03]  /*8760*/  IMAD.MOV.U32 R25, RZ, RZ, R3 ;  /* 0x000000ffff197224 */ /* 0x001fc600078e0003 */
[----:B------:R-:W2:Y:S01]  /*8770*/  LDL.64 R2, [R1+0x578] ;  /* 0x0005780001027983 */ /* 0x000ea20000100a00 */
[----:B------:R-:W-:-:S03]  /*8780*/  MOV R24, R18 ;  /* 0x0000001200187202 */ /* 0x000fc60000000f00 */
[----:B------:R-:W4:Y:S04]  /*8790*/  LDL.LU.64 R50, [R1+0x9c0] ;  /* 0x0009c00001327983 */ /* 0x000f280000300a00 */
[----:B------:R-:W4:Y:S04]  /*87a0*/  LDL.LU.64 R48, [R1+0x9b8] ;  /* 0x0009b80001307983 */ /* 0x000f280000300a00 */
[----:B------:R-:W5:Y:S04]  /*87b0*/  LDL.LU.64 R18, [R1+0x9b0] ;  /* 0x0009b00001127983 */ /* 0x000f680000300a00 */
[----:B------:R-:W5:Y:S01]  /*87c0*/  LDL.LU.64 R16, [R1+0x9a8] ;  /* 0x0009a80001107983 */ /* 0x000f620000300a00 */
[----:B------:R-:W-:Y:S01]  /*87d0*/  IMAD.MOV.U32 R61, RZ, RZ, R22 ;  /* 0x000000ffff3d7224 */ /* 0x000fe200078e0016 */
[----:B------:R-:W-:Y:S01]  /*87e0*/  MOV R60, R23 ;  /* 0x00000017003c7202 */ /* 0x000fe20000000f00 */
[C---:B----4-:R-:W-:Y:S01]  /*87f0*/  HMMA.16816.F32.BF16 R48, R56.reuse, R32, R48 ;  /* 0x000000203830723c */ /* 0x050fe20000041830 */
[----:B------:R-:W4:Y:S04]  /*8800*/  LDL.64 R32, [R1+0x568] ;  /* 0x0005680001207983 */ /* 0x000f280000100a00 */
[----:B------:R-:W2:Y:S03]  /*8810*/  LDL.LU.64 R22, [R1+0x9a0] ;  /* 0x0009a00001167983 */ /* 0x000ea60000300a00 */
[C---:B-----5:R-:W-:Y:S01]  /*8820*/  HMMA.16816.F32.BF16 R16, R56.reuse, R20, R16 ;  /* 0x000000143810723c */ /* 0x060fe20000041810 */
[----:B------:R-:W2:Y:S04]  /*8830*/  LDL.LU.64 R20, [R1+0x998] ;  /* 0x0009980001147983 */ /* 0x000ea80000300a00 */
[----:B------:R-:W5:Y:S03]  /*8840*/  LDL.LU.64 R26, [R1+0x990] ;  /* 0x00099000011a7983 */ /* 0x000f660000300a00 */
[C---:B------:R-:W-:Y:S08]  /*8850*/  HMMA.16816.F32.BF16 R52, R56.reuse, R4, R52 ;  /* 0x000000043834723c */ /* 0x040ff00000041834 */
[C---:B--2---:R-:W-:Y:S01]  /*8860*/  HMMA.16816.F32.BF16 R20, R56.reuse, R24, R20 ;  /* 0x000000183814723c */ /* 0x044fe20000041814 */
[----:B------:R-:W5:Y:S07]  /*8870*/  LDL.LU.64 R24, [R1+0x988] ;  /* 0x0009880001187983 */ /* 0x000f6e0000300a00 */
[----:B------:R-:W-:Y:S01]  /*8880*/  HMMA.16816.F32.BF16 R40, R56, R28, R40 ;  /* 0x0000001c3828723c */ /* 0x000fe20000041828 */
[----:B------:R-:W-:Y:S01]  /*8890*/  IMAD.MOV.U32 R58, RZ, RZ, R61 ;  /* 0x000000ffff3a7224 */ /* 0x000fe200078e003d */
[----:B------:R-:W-:Y:S01]  /*88a0*/  MOV R59, R60 ;  /* 0x0000003c003b7202 */ /* 0x000fe20000000f00 */
[----:B------:R-:W2:Y:S04]  /*88b0*/  LDL.64 R28, [R1+0x558] ;  /* 0x00055800011c7983 */ /* 0x000ea80000100a00 */
[----:B------:R-:W2:Y:S04]  /*88c0*/  LDL.64 R60, [R1+0x560] ;  /* 0x00056000013c7983 */ /* 0x000ea80000100a00 */
[----:B------:R-:W2:Y:S01]  /*88d0*/  LDL.64 R56, [R1+0x550] ;  /* 0x0005500001387983 */ /* 0x000ea20000100a00 */
[----:B-----5:R-:W-:Y:S03]  /*88e0*/  HMMA.16816.F32.BF16 R4, R24, R6, R52 ;  /* 0x000000061804723c */ /* 0x020fe60000041834 */
[----:B------:R-:W5:Y:S04]  /*88f0*/  LDL.LU R54, [R1+0x8] ;  /* 0x0000080001367983 */ /* 0x000f680000300800 */
[----:B------:R-:W5:Y:S01]  /*8900*/  LDL.LU R55, [R1+0xc] ;  /* 0x00000c0001377983 */ /* 0x000f620000300800 */
[----:B------:R-:W-:-:S11]  /*8910*/  IMAD.WIDE R2, R0, 0x2, R2 ;  /* 0x0000000200027825 */ /* 0x000fd600078e0202 */
[----:B------:R0:W-:Y:S04]  /*8920*/  STL.64 [R1+0x980], R6 ;  /* 0x0009800601007387 */ /* 0x0001e80000100a00 */
[----:B------:R1:W-:Y:S01]  /*8930*/  STL.64 [R1+0x978], R4 ;  /* 0x0009780401007387 */ /* 0x0003e20000100a00 */
[C---:B------:R-:W-:Y:S03]  /*8940*/  HMMA.16816.F32.BF16 R36, R24.reuse, R14, R36 ;  /* 0x0000000e1824723c */ /* 0x040fe60000041824 */
[----:B0-----:R0:W4:Y:S05]  /*8950*/  LDG.E.U16 R7, desc[UR8][R2.64] ;  /* 0x0000000802077981 */ /* 0x00112a000c1e1500 */
[----:B-----5:R-:W-:Y:S01]  /*8960*/  HMMA.16816.F32.BF16 R44, R24, R54, R44 ;  /* 0x00000036182c723c */ /* 0x020fe2000004182c */
[----:B------:R-:W5:Y:S01]  /*8970*/  LDL.64 R54, [R1+0x540] ;  /* 0x0005400001367983 */ /* 0x000f620000100a00 */
[----:B--2---:R-:W-:-:S03]  /*8980*/  IMAD.WIDE R28, R0, 0x2, R28 ;  /* 0x00000002001c7825 */ /* 0x004fc600078e021c */
[----:B------:R-:W2:Y:S01]  /*8990*/  LDL.64 R52, [R1+0x548] ;  /* 0x0005480001347983 */ /* 0x000ea20000100a00 */
[C---:B---3--:R-:W-:Y:S02]  /*89a0*/  IMAD.WIDE R12, R0.reuse, 0x2, R12 ;  /* 0x00000002000c7825 */ /* 0x048fe400078e020c */
[----:B------:R-:W-:Y:S02]  /*89b0*/  HMMA.16816.F32.BF16 R40, R24, R30, R40 ;  /* 0x0000001e1828723c */ /* 0x000fe40000041828 */
[C---:B----4-:R-:W-:Y:S01]  /*89c0*/  IMAD.WIDE R14, R0.reuse, 0x2, R32 ;  /* 0x00000002000e7825 */ /* 0x050fe200078e0220 */
[----:B-1----:R-:W3:Y:S03]  /*89d0*/  LDG.E.U16 R4, desc[UR8][R12.64] ;  /* 0x000000080c047981 */ /* 0x002ee6000c1e1500 */
[C---:B------:R-:W-:Y:S01]  /*89e0*/  IMAD.WIDE R30, R0.reuse, 0x2, R56 ;  /* 0x00000002001e7825 */ /* 0x040fe200078e0238 */
[----:B------:R1:W4:Y:S04]  /*89f0*/  LDG.E.U16 R5, desc[UR8][R14.64] ;  /* 0x000000080e057981 */ /* 0x000328000c1e1500 */
[----:B------:R5:W3:Y:S01]  /*8a00*/  LDG.E.U16 R57, desc[UR8][R28.64] ;  /* 0x000000081c397981 */ /* 0x000ae2000c1e1500 */
[----:B0-----:R-:W-:-:S03]  /*8a10*/  IMAD.WIDE R2, R0, 0x2, R60 ;  /* 0x0000000200027825 */ /* 0x001fc600078e023c */
[----:B------:R-:W3:Y:S01]  /*8a20*/  LDL.64 R32, [R1+0x538] ;  /* 0x0005380001207983 */ /* 0x000ee20000100a00 */
[----:B-1----:R-:W-:Y:S03]  /*8a30*/  HMMA.16816.F32.BF16 R12, R24, R34, R48 ;  /* 0x00000022180c723c */ /* 0x002fe60000041830 */
[----:B------:R-:W3:Y:S04]  /*8a40*/  LDL.LU R50, [R1+0x18] ;  /* 0x0000180001327983 */ /* 0x000ee80000300800 */
[----:B------:R-:W3:Y:S04]  /*8a50*/  LDL.LU R51, [R1+0x1c] ;  /* 0x00001c0001337983 */ /* 0x000ee80000300800 */
[----:B------:R2:W3:Y:S04]  /*8a60*/  LDG.E.U16 R60, desc[UR8][R2.64] ;  /* 0x00000008023c7981 */ /* 0x0004e8000c1e1500 */
[----:B------:R0:W-:Y:S04]  /*8a70*/  STL [R1+0x20], R7 ;  /* 0x0000200701007387 */ /* 0x0001e80000100800 */
[----:B------:R1:W3:Y:S04]  /*8a80*/  LDG.E.U16 R56, desc[UR8][R30.64] ;  /* 0x000000081e387981 */ /* 0x0002e8000c1e1500 */
[----:B0-----:R-:W3:Y:S01]  /*8a90*/  LDL.64 R6, [R1+0x530] ;  /* 0x0005300001067983 */ /* 0x001ee20000100a00 */
[----:B-----5:R-:W-:-:S05]  /*8aa0*/  IMAD.WIDE R28, R0, 0x2, R54 ;  /* 0x00000002001c7825 */ /* 0x020fca00078e0236 */
[----:B------:R-:W5:Y:S01]  /*8ab0*/  LDG.E.U16 R61, desc[UR8][R28.64] ;  /* 0x000000081c3d7981 */ /* 0x000f62000c1e1500 */
[----:B--2---:R-:W-:-:S05]  /*8ac0*/  IMAD.WIDE R2, R0, 0x2, R52 ;  /* 0x0000000200027825 */ /* 0x004fca00078e0234 */
[----:B------:R0:W2:Y:S04]  /*8ad0*/  LDG.E.U16 R54, desc[UR8][R2.64] ;  /* 0x0000000802367981 */ /* 0x0000a8000c1e1500 */
[----:B----4-:R-:W-:Y:S04]  /*8ae0*/  STL [R1+0x10], R5 ;  /* 0x0000100501007387 */ /* 0x010fe80000100800 */
[----:B---3--:R3:W-:Y:S01]  /*8af0*/  STL [R1+0x14], R4 ;  /* 0x0000140401007387 */ /* 0x0087e20000100800 */
[----:B-1----:R-:W-:-:S03]  /*8b00*/  IMAD.WIDE R30, R0, 0x2, R32 ;  /* 0x00000002001e7825 */ /* 0x002fc600078e0220 */
[----:B------:R-:W4:Y:S04]  /*8b10*/  LDL.64 R52, [R1+0x520] ;  /* 0x0005200001347983 */ /* 0x000f280000100a00 */
[----:B------:R-:W2:Y:S01]  /*8b20*/  LDL.64 R48, [R1+0x510] ;  /* 0x0005100001307983 */ /* 0x000ea20000100a00 */
[----:B------:R-:W-:Y:S03]  /*8b30*/  HMMA.16816.F32.BF16 R8, R24, R50, R8 ;  /* 0x000000321808723c */ /* 0x000fe60000041808 */
[----:B---3--:R-:W3:Y:S04]  /*8b40*/  LDL.64 R4, [R1+0x528] ;  /* 0x0005280001047983 */ /* 0x008ee80000100a00 */
[----:B------:R-:W2:Y:S04]  /*8b50*/  LDL.64 R50, [R1+0x518] ;  /* 0x0005180001327983 */ /* 0x000ea80000100a00 */
[----:B------:R-:W2:Y:S01]  /*8b60*/  LDL.64 R34, [R1+0x508] ;  /* 0x0005080001227983 */ /* 0x000ea20000100a00 */
[----:B0-----:R-:W-:-:S03]  /*8b70*/  IMAD.WIDE R2, R0, 0x2, R6 ;  /* 0x0000000200027825 */ /* 0x001fc600078e0206 */
[----:B-----5:R-:W-:Y:S04]  /*8b80*/  STL [R1+0x96c], R61 ;  /* 0x00096c3d01007387 */ /* 0x020fe80000100800 */
[----:B------:R0:W-:Y:S04]  /*8b90*/  STL [R1+0xc], R60 ;  /* 0x00000c3c01007387 */ /* 0x0001e80000100800 */
[----:B0-----:R0:W5:Y:S02]  /*8ba0*/  LDG.E.U16 R60, desc[UR8][R30.64] ;  /* 0x000000081e3c7981 */ /* 0x001164000c1e1500 */
[----:B0-----:R-:W-:Y:S02]  /*8bb0*/  HMMA.16816.F32.BF16 R28, R24, R58, R16 ;  /* 0x0000003a181c723c */ /* 0x001fe40000041810 */
[----:B------:R-:W2:Y:S01]  /*8bc0*/  LDG.E.U16 R59, desc[UR8][R2.64] ;  /* 0x00000008023b7981 */ /* 0x000ea2000c1e1500 */
[----:B---3--:R-:W-:-:S03]  /*8bd0*/  IMAD.WIDE R16, R0, 0x2, R4 ;  /* 0x0000000200107825 */ /* 0x008fc600078e0204 */
[----:B-----5:R-:W-:-:S13]  /*8be0*/  STL [R1+0x970], R60 ;  /* 0x0009703c01007387 */ /* 0x020fda0000100800 */
[----:B------:R-:W-:Y:S04]  /*8bf0*/  STL.64 [R1+0x170], R28 ;  /* 0x0001701c01007387 */ /* 0x000fe80000100a00 */
[----:B------:R0:W-:Y:S04]  /*8c00*/  STL.64 [R1+0x178], R30 ;  /* 0x0001781e01007387 */ /* 0x0001e80000100a00 */
[----:B------:R-:W3:Y:S04]  /*8c10*/  LDL.64 R32, [R1+0x500] ;  /* 0x0005000001207983 */ /* 0x000ee80000100a00 */
[----:B------:R-:W5:Y:S04]  /*8c20*/  LDL.64 R6, [R1+0x4f8] ;  /* 0x0004f80001067983 */ /* 0x000f680000100a00 */
[----:B------:R-:W5:Y:S04]  /*8c30*/  LDL.64 R4, [R1+0x4f0] ;  /* 0x0004f00001047983 */ /* 0x000f680000100a00 */
[----:B--2---:R-:W-:Y:S04]  /*8c40*/  STL [R1+0x974], R59 ;  /* 0x0009743b01007387 */ /* 0x004fe80000100800 */
[----:B------:R1:W-:Y:S04]  /*8c50*/  STL [R1+0x8], R57 ;  /* 0x0000083901007387 */ /* 0x0003e80000100800 */
[----:B0-----:R-:W2:Y:S04]  /*8c60*/  LDL.64 R30, [R1+0x4e8] ;  /* 0x0004e800011e7983 */ /* 0x001ea80000100a00 */
[----:B------:R0:W-:Y:S04]  /*8c70*/  STL [R1+0x4], R56 ;  /* 0x0000043801007387 */ /* 0x0001e80000100800 */
[----:B------:R-:W2:Y:S01]  /*8c80*/  LDL.64 R28, [R1+0x4d8] ;  /* 0x0004d800011c7983 */ /* 0x000ea20000100a00 */
[----:B----4-:R-:W-:-:S03]  /*8c90*/  IMAD.WIDE R18, R0, 0x2, R52 ;  /* 0x0000000200127825 */ /* 0x010fc600078e0234 */
[----:B------:R-:W4:Y:S04]  /*8ca0*/  LDG.E.U16 R58, desc[UR8][R16.64] ;  /* 0x00000008103a7981 */ /* 0x000f28000c1e1500 */
[----:B-1----:R1:W4:Y:S01]  /*8cb0*/  LDG.E.U16 R57, desc[UR8][R18.64] ;  /* 0x0000000812397981 */ /* 0x002322000c1e1500 */
[----:B------:R-:W-:-:S03]  /*8cc0*/  IMAD.WIDE R2, R0, 0x2, R34 ;  /* 0x0000000200027825 */ /* 0x000fc600078e0222 */
[----:B------:R-:W4:Y:S01]  /*8cd0*/  LDL.64 R34, [R1+0x4e0] ;  /* 0x0004e00001227983 */ /* 0x000f220000100a00 */
[----:B-1----:R-:W-:-:S03]  /*8ce0*/  IMAD.WIDE R18, R0, 0x2, R50 ;  /* 0x0000000200127825 */ /* 0x002fc600078e0232 */
[----:B------:R1:W-:Y:S04]  /*8cf0*/  STL [R1], R54 ;  /* 0x0000003601007387 */ /* 0x0003e80000100800 */
[----:B0-----:R3:W4:Y:S01]  /*8d00*/  LDG.E.U16 R56, desc[UR8][R18.64] ;  /* 0x0000000812387981 */ /* 0x001722000c1e1500 */
[----:B------:R-:W-:-:S03]  /*8d10*/  IMAD.WIDE R16, R0, 0x2, R48 ;  /* 0x0000000200107825 */ /* 0x000fc600078e0230 */
[----:B------:R-:W4:Y:S04]  /*8d20*/  LDL.64 R60, [R1+0x4c8] ;  /* 0x0004c800013c7983 */ /* 0x000f280000100a00 */
[----:B-1----:R5:W4:Y:S04]  /*8d30*/  LDG.E.U16 R54, desc[UR8][R2.64] ;  /* 0x0000000802367981 */ /* 0x002b28000c1e1500 */
[----:B------:R0:W4:Y:S01]  /*8d40*/  LDG.E.U16 R55, desc[UR8][R16.64] ;  /* 0x0000000810377981 */ /* 0x000122000c1e1500 */
[----:B---3--:R-:W-:-:S05]  /*8d50*/  IMAD.WIDE R18, R0, 0x2, R32 ;  /* 0x0000000200127825 */ /* 0x008fca00078e0220 */
[----:B------:R2:W3:Y:S01]  /*8d60*/  LDG.E.U16 R53, desc[UR8][R18.64] ;  /* 0x0000000812357981 */ /* 0x0004e2000c1e1500 */
[----:B-----5:R-:W-:-:S03]  /*8d70*/  IMAD.WIDE R2, R0, 0x2, R4 ;  /* 0x0000000200027825 */ /* 0x020fc600078e0204 */
[----:B------:R-:W5:Y:S01]  /*8d80*/  LDL.64 R4, [R1+0x4c0] ;  /* 0x0004c00001047983 */ /* 0x000f620000100a00 */
[----:B0-----:R-:W-:-:S03]  /*8d90*/  IMAD.WIDE R16, R0, 0x2, R6 ;  /* 0x0000000200107825 */ /* 0x001fc600078e0206 */
[----:B------:R0:W3:Y:S04]  /*8da0*/  LDG.E.U16 R50, desc[UR8][R2.64] ;  /* 0x0000000802327981 */ /* 0x0000e8000c1e1500 */
[----:B------:R-:W3:Y:S01]  /*8db0*/  LDL.LU R6, [R1+0x28] ;  /* 0x0000280001067983 */ /* 0x000ee20000300800 */
[----:B--2---:R-:W-:-:S03]  /*8dc0*/  IMAD.WIDE R18, R0, 0x2, R30 ;  /* 0x0000000200127825 */ /* 0x004fc600078e021e */
[----:B------:R-:W3:Y:S04]  /*8dd0*/  LDL.LU R7, [R1+0x2c] ;  /* 0x00002c0001077983 */ /* 0x000ee80000300800 */
[----:B------:R-:W2:Y:S01]  /*8de0*/  LDL.64 R32, [R1+0x4b8] ;  /* 0x0004b80001207983 */ /* 0x000ea20000100a00 */
[----:B0-----:R-:W-:-:S03]  /*8df0*/  IMAD.WIDE R2, R0, 0x2, R28 ;  /* 0x0000000200027825 */ /* 0x001fc600078e021c */
[----:B------:R-:W3:Y:S04]  /*8e00*/  LDG.E.U16 R28, desc[UR8][R18.64] ;  /* 0x00000008121c7981 */ /* 0x000ee8000c1e1500 */
[----:B------:R4:W3:Y:S04]  /*8e10*/  LDG.E.U16 R52, desc[UR8][R16.64] ;  /* 0x0000000810347981 */ /* 0x0008e8000c1e1500 */
[----:B------:R-:W3:Y:S04]  /*8e20*/  LDG.E.U16 R29, desc[UR8][R2.64] ;  /* 0x00000008021d7981 */ /* 0x000ee8000c1e1500 */
[----:B------:R-:W3:Y:S01]  /*8e30*/  LDL.64 R18, [R1+0x4d0] ;  /* 0x0004d00001127983 */ /* 0x000ee20000100a00 */
[----:B----4-:R-:W-:-:S03]  /*8e40*/  IMAD.WIDE R16, R0, 0x2, R34 ;  /* 0x0000000200107825 */ /* 0x010fc600078e0222 */
[----:B------:R-:W4:Y:S04]  /*8e50*/  LDL.64 R30, [R1+0x4a8] ;  /* 0x0004a800011e7983 */ /* 0x000f280000100a00 */
[----:B------:R5:W4:Y:S04]  /*8e60*/  LDG.E.U16 R48, desc[UR8][R16.64] ;  /* 0x0000000810307981 */ /* 0x000b28000c1e1500 */
[----:B------:R-:W4:Y:S01]  /*8e70*/  LDL.64 R34, [R1+0x490] ;  /* 0x0004900001227983 */ /* 0x000f220000100a00 */
[----:B-----5:R-:W-:-:S03]  /*8e80*/  IMAD.WIDE R16, R0, 0x2, R4 ;  /* 0x0000000200107825 */ /* 0x020fc600078e0204 */
[----:B------:R-:W5:Y:S01]  /*8e90*/  LDL.64 R4, [R1+0x480] ;  /* 0x0004800001047983 */ /* 0x000f620000100a00 */
[----:B--2---:R-:W-:-:S04]  /*8ea0*/  IMAD.WIDE R32, R0, 0x2, R32 ;  /* 0x0000000200207825 */ /* 0x004fc800078e0220 */
[----:B---3--:R-:W-:-:S04]  /*8eb0*/  IMAD.WIDE R2, R0, 0x2, R18 ;  /* 0x0000000200027825 */ /* 0x008fc800078e0212 */
[C---:B------:R-:W-:Y:S02]  /*8ec0*/  IMAD.WIDE R18, R0.reuse, 0x2, R60 ;  /* 0x0000000200127825 */ /* 0x040fe400078e023c */
[----:B------:R-:W2:Y:S04]  /*8ed0*/  LDG.E.U16 R2, desc[UR8][R2.64] ;  /* 0x0000000802027981 */ /* 0x000ea8000c1e1500 */
[----:B------:R-:W3:Y:S01]  /*8ee0*/  LDG.E.U16 R19, desc[UR8][R18.64] ;  /* 0x0000000812137981 */ /* 0x000ee2000c1e1500 */
[C---:B----4-:R-:W-:Y:S01]  /*8ef0*/  IMAD.WIDE R30, R0.reuse, 0x2, R30 ;  /* 0x00000002001e7825 */ /* 0x050fe200078e021e */
[----:B------:R-:W-:Y:S02]  /*8f00*/  HMMA.16816.F32.BF16 R20, R24, R6, R20 ;  /* 0x000000061814723c */ /* 0x000fe40000041814 */
[----:B------:R-:W4:Y:S04]  /*8f10*/  LDL.64 R60, [R1+0x488] ;  /* 0x00048800013c7983 */ /* 0x000f280000100a00 */
[----:B------:R-:W2:Y:S04]  /*8f20*/  LDG.E.U16 R3, desc[UR8][R32.64] ;  /* 0x0000000820037981 */ /* 0x000ea8000c1e1500 */
[----:B------:R0:W2:Y:S04]  /*8f30*/  LDG.E.U16 R18, desc[UR8][R16.64] ;  /* 0x0000000810127981 */ /* 0x0000a8000c1e1500 */
[----:B------:R-:W2:Y:S04]  /*8f40*/  LDL.64 R32, [R1+0x498] ;  /* 0x0004980001207983 */ /* 0x000ea80000100a00 */
[----:B------:R-:W0:Y:S02]  /*8f50*/  LDL.64 R16, [R1+0x4b0] ;  /* 0x0004b00001107983 */ /* 0x000e240000100a00 */
[----:B0-----:R-:W-:-:S06]  /*8f60*/  IMAD.WIDE R16, R0, 0x2, R16 ;  /* 0x0000000200107825 */ /* 0x001fcc00078e0210 */
[----:B------:R-:W3:Y:S01]  /*8f70*/  LDG.E.U16 R17, desc[UR8][R16.64] ;  /* 0x0000000810117981 */ /* 0x000ee2000c1e1500 */
[----:B--2---:R-:W-:-:S05]  /*8f80*/  IMAD.WIDE R32, R0, 0x2, R32 ;  /* 0x0000000200207825 */ /* 0x004fca00078e0220 */
[----:B------:R5:W2:Y:S04]  /*8f90*/  LDG.E.U16 R51, desc[UR8][R32.64] ;  /* 0x0000000820337981 */ /* 0x000aa8000c1e1500 */
[----:B------:R0:W2:Y:S04]  /*8fa0*/  LDG.E.U16 R16, desc[UR8][R30.64] ;  /* 0x000000081e107981 */ /* 0x0000a8000c1e1500 */
[----:B------:R-:W0:Y:S01]  /*8fb0*/  LDL.64 R30, [R1+0x4a0] ;  /* 0x0004a000011e7983 */ /* 0x000e220000100a00 */
[----:B-----5:R-:W-:-:S03]  /*8fc0*/  IMAD.WIDE R32, R0, 0x2, R4 ;  /* 0x0000000200207825 */ /* 0x020fc600078e0204 */
[----:B------:R-:W5:Y:S04]  /*8fd0*/  LDL.LU.64 R6, [R1+0x980] ;  /* 0x0009800001067983 */ /* 0x000f680000300a00 */
[----:B------:R-:W2:Y:S01]  /*8fe0*/  LDL.LU.64 R4, [R1+0x978] ;  /* 0x0009780001047983 */ /* 0x000ea20000300a00 */
[----:B------:R-:W-:-:S03]  /*8ff0*/  IMAD.WIDE R34, R0, 0x2, R34 ;  /* 0x0000000200227825 */ /* 0x000fc600078e0222 */
[----:B------:R-:W-:Y:S01]  /*9000*/  STL.64 [R1+0x90], R20 ;  /* 0x0000901401007387 */ /* 0x000fe20000100a00 */
[----:B------:R-:W-:-:S03]  /*9010*/  IMAD.MOV.U32 R59, RZ, RZ, R20 ;  /* 0x000000ffff3b7224 */ /* 0x000fc600078e0014 */
[----:B------:R1:W-:Y:S01]  /*9020*/  STL.64 [R1+0x98], R22 ;  /* 0x0000981601007387 */ /* 0x0003e20000100a00 */
[----:B------:R-:W-:-:S03]  /*9030*/  IMAD.MOV.U32 R24, RZ, RZ, R23 ;  /* 0x000000ffff187224 */ /* 0x000fc600078e0017 */
[----:B------:R-:W3:Y:S04]  /*9040*/  LDL R25, [R1+0x170] ;  /* 0x0001700001197983 */ /* 0x000ee80000100800 */
[----:B------:R-:W3:Y:S04]  /*9050*/  LDG.E.U16 R34, desc[UR8][R34.64] ;  /* 0x0000000822227981 */ /* 0x000ee8000c1e1500 */
[----:B-1----:R-:W3:Y:S04]  /*9060*/  LDL R23, [R1+0x17c] ;  /* 0x00017c0001177983 */ /* 0x002ee80000100800 */
[----:B------:R-:W3:Y:S04]  /*9070*/  LDL.LU R26, [R1+0x10] ;  /* 0x00001000011a7983 */ /* 0x000ee80000300800 */
[----:B------:R-:W3:Y:S01]  /*9080*/  LDL.LU R27, [R1+0xc] ;  /* 0x00000c00011b7983 */ /* 0x000ee20000300800 */
[----:B0-----:R-:W-:-:S05]  /*9090*/  IMAD.WIDE R30, R0, 0x2, R30 ;  /* 0x00000002001e7825 */ /* 0x001fca00078e021e */
[----:B------:R4:W3:Y:S01]  /*90a0*/  LDG.E.U16 R49, desc[UR8][R30.64] ;  /* 0x000000081e317981 */ /* 0x0008e2000c1e1500 */
[----:B--2---:R-:W-:Y:S01]  /*90b0*/  FMUL R20, R5, UR11 ;  /* 0x0000000b05147c20 */ /* 0x004fe20008400000 */
[----:B----4-:R-:W-:-:S04]  /*90c0*/  IMAD.WIDE R30, R0, 0x2, R60 ;  /* 0x00000002001e7825 */ /* 0x010fc800078e023c */
[----:B------:R-:W-:Y:S01]  /*90d0*/  FMUL R0, R36, UR11 ;  /* 0x0000000b24007c20 */ /* 0x000fe20008400000 */
[----:B------:R-:W-:Y:S02]  /*90e0*/  IMAD.MOV.U32 R60, RZ, RZ, R21 ;  /* 0x000000ffff3c7224 */ /* 0x000fe400078e0015 */
[----:B------:R-:W-:Y:S01]  /*90f0*/  FMUL R21, R4, UR11 ;  /* 0x0000000b04157c20 */ /* 0x000fe20008400000 */
[----:B------:R-:W-:Y:S01]  /*9100*/  MOV R61, R22 ;  /* 0x00000016003d7202 */ /* 0x000fe20000000f00 */
[----:B-----5:R-:W-:Y:S01]  /*9110*/  FMUL R22, R6, UR11 ;  /* 0x0000000b06167c20 */ /* 0x020fe20008400000 */
[----:B------:R-:W2:Y:S02]  /*9120*/  LDG.E.U16 R30, desc[UR8][R30.64] ;  /* 0x000000081e1e7981 */ /* 0x000ea4000c1e1500 */
[----:B------:R-:W-:Y:S01]  /*9130*/  FMNMX3 R0, R21, R20, R0, !PT ;  /* 0x0000001415007276 */ /* 0x000fe20007800000 */
[----:B------:R-:W-:Y:S01]  /*9140*/  FMUL R20, R7, UR11 ;  /* 0x0000000b07147c20 */ /* 0x000fe20008400000 */
[----:B------:R-:W-:-:S05]  /*9150*/  FMUL R21, R38, UR11 ;  /* 0x0000000b26157c20 */ /* 0x000fca0008400000 */
[----:B------:R-:W-:Y:S01]  /*9160*/  FMNMX3 R21, R22, R20, R21, !PT ;  /* 0x0000001416157276 */ /* 0x000fe20007800015 */
[----:B------:R-:W-:Y:S01]  /*9170*/  FMUL R22, R37, UR11 ;  /* 0x0000000b25167c20 */ /* 0x000fe20008400000 */
[----:B------:R-:W-:Y:S01]  /*9180*/  FMUL R20, R40, UR11 ;  /* 0x0000000b28147c20 */ /* 0x000fe20008400000 */
[----:B------:R-:W4:Y:S04]  /*9190*/  LDG.E.U16 R31, desc[UR8][R32.64] ;  /* 0x00000008201f7981 */ /* 0x000f28000c1e1500 */
[----:B------:R-:W-:Y:S01]  /*91a0*/  FMNMX3 R0, R0, R22, R20, !PT ;  /* 0x0000001600007276 */ /* 0x000fe20007800014 */
[----:B------:R-:W-:Y:S01]  /*91b0*/  FMUL R22, R39, UR11 ;  /* 0x0000000b27167c20 */ /* 0x000fe20008400000 */
[----:B------:R-:W-:Y:S01]  /*91c0*/  FMUL R20, R42, UR11 ;  /* 0x0000000b2a147c20 */ /* 0x000fe20008400000 */
[----:B------:R-:W5:Y:S04]  /*91d0*/  LDL.LU R32, [R1+0x8] ;  /* 0x0000080001207983 */ /* 0x000f680000300800 */
[----:B------:R-:W-:Y:S01]  /*91e0*/  FMNMX3 R21, R21, R22, R20, !PT ;  /* 0x0000001615157276 */ /* 0x000fe20007800014 */
[----:B------:R-:W-:Y:S01]  /*91f0*/  FMUL R22, R41, UR11 ;  /* 0x0000000b29167c20 */ /* 0x000fe20008400000 */
[----:B------:R-:W-:Y:S01]  /*9200*/  FMUL R20, R44, UR11 ;  /* 0x0000000b2c147c20 */ /* 0x000fe20008400000 */
[----:B------:R-:W2:Y:S04]  /*9210*/  LDL.LU R33, [R1+0x4] ;  /* 0x0000040001217983 */ /* 0x000ea80000300800 */
[----:B------:R-:W-:Y:S01]  /*9220*/  FMNMX3 R0, R0, R22, R20, !PT ;  /* 0x0000001600007276 */ /* 0x000fe20007800014 */
[----:B------:R-:W-:Y:S01]  /*9230*/  FMUL R22, R43, UR11 ;  /* 0x0000000b2b167c20 */ /* 0x000fe20008400000 */
[----:B------:R-:W-:Y:S01]  /*9240*/  FMUL R20, R46, UR11 ;  /* 0x0000000b2e147c20 */ /* 0x000fe20008400000 */
[----:B------:R-:W2:Y:S04]  /*9250*/  LDL.LU R35, [R1] ;  /* 0x0000000001237983 */ /* 0x000ea80000300800 */
[----:B------:R-:W-:Y:S01]  /*9260*/  FMNMX3 R21, R21, R22, R20, !PT ;  /* 0x0000001615157276 */ /* 0x000fe20007800014 */
[----:B------:R-:W-:Y:S01]  /*9270*/  FMUL R22, R45, UR11 ;  /* 0x0000000b2d167c20 */ /* 0x000fe20008400000 */
[----:B------:R-:W-:Y:S01]  /*9280*/  FMUL R20, R12, UR11 ;  /* 0x0000000b0c147c20 */ /* 0x000fe20008400000 */
[----:B------:R0:W-:Y:S04]  /*9290*/  STL [R1+0x898], R12 ;  /* 0x0008980c01007387 */ /* 0x0001e80000100800 */
[----:B------:R-:W-:Y:S01]  /*92a0*/  FMNMX3 R0, R0, R22, R20, !PT ;  /* 0x0000001600007276 */ /* 0x000fe20007800014 */
[----:B------:R-:W-:Y:S01]  /*92b0*/  FMUL R22, R47, UR11 ;  /* 0x0000000b2f167c20 */ /* 0x000fe20008400000 */
[----:B------:R-:W-:Y:S01]  /*92c0*/  FMUL R20, R14, UR11 ;  /* 0x0000000b0e147c20 */ /* 0x000fe20008400000 */
[----:B0-----:R-:W2:Y:S04]  /*92d0*/  LDL.LU R12, [R1+0x14] ;  /* 0x00001400010c7983 */ /* 0x001ea80000300800 */
[----:B------:R-:W-:Y:S01]  /*92e0*/  FMNMX3 R21, R21, R22, R20, !PT ;  /* 0x0000001615157276 */ /* 0x000fe20007800014 */
[----:B------:R-:W-:Y:S01]  /*92f0*/  FMUL R22, R13, UR11 ;  /* 0x0000000b0d167c20 */ /* 0x000fe20008400000 */
[----:B------:R0:W-:Y:S01]  /*9300*/  STL [R1+0x878], R14 ;  /* 0x0008780e01007387 */ /* 0x0001e20000100800 */
[----:B------:R-:W-:-:S03]  /*9310*/  FMUL R20, R8, UR11 ;  /* 0x0000000b08147c20 */ /* 0x000fc60008400000 */
[----:B0-----:R-:W2:Y:S04]  /*9320*/  LDL.LU R14, [R1+0x20] ;  /* 0x00002000010e7983 */ /* 0x001ea80000300800 */
[----:B------:R0:W-:Y:S04]  /*9330*/  STL [R1+0x894], R13 ;  /* 0x0008940d01007387 */ /* 0x0001e80000100800 */
[----:B0-----:R-:W2:Y:S04]  /*9340*/  LDL R13, [R1+0x178] ;  /* 0x00017800010d7983 */ /* 0x001ea80000100800 */
[----:B------:R0:W-:Y:S04]  /*9350*/  STL [R1+0x890], R8 ;  /* 0x0008900801007387 */ /* 0x0001e80000100800 */
[----:B0-----:R-:W2:Y:S01]  /*9360*/  LDL R8, [R1+0x174] ;  /* 0x0001740001087983 */ /* 0x001ea20000100800 */
[----:B------:R-:W-:Y:S01]  /*9370*/  FMNMX3 R0, R0, R22, R20, !PT ;  /* 0x0000001600007276 */ /* 0x000fe20007800014 */
[----:B------:R-:W-:Y:S01]  /*9380*/  FMUL R22, R15, UR11 ;  /* 0x0000000b0f167c20 */ /* 0x000fe20008400000 */
[----:B------:R-:W-:-:S05]  /*9390*/  FMUL R20, R10, UR11 ;  /* 0x0000000b0a147c20 */ /* 0x000fca0008400000 */
[----:B------:R-:W-:Y:S01]  /*93a0*/  FMNMX3 R21, R21, R22, R20, !PT ;  /* 0x0000001615157276 */ /* 0x000fe20007800014 */
[----:B------:R-:W-:Y:S01]  /*93b0*/  FMUL R22, R9, UR11 ;  /* 0x0000000b09167c20 */ /* 0x000fe20008400000 */
[----:B---3--:R-:W-:-:S05]  /*93c0*/  FMUL R20, R25, UR11 ;  /* 0x0000000b19147c20 */ /* 0x008fca0008400000 */
[----:B------:R-:W-:Y:S01]  /*93d0*/  FMNMX3 R0, R0, R22, R20, !PT ;  /* 0x0000001600007276 */ /* 0x000fe20007800014 */
[----:B------:R-:W-:Y:S01]  /*93e0*/  FMUL R20, R59, UR11 ;  /* 0x0000000b3b147c20 */ /* 0x000fe20008400000 */
[----:B------:R-:W-:Y:S04]  /*93f0*/  STL [R1+0x86c], R15 ;  /* 0x00086c0f01007387 */ /* 0x000fe80000100800 */
[----:B------:R0:W-:Y:S04]  /*9400*/  STL [R1+0x864], R10 ;  /* 0x0008640a01007387 */ /* 0x0001e80000100800 */
[----:B------:R-:W-:Y:S04]  /*9410*/  STL [R1+0x888], R9 ;  /* 0x0008880901007387 */ /* 0x000fe80000100800 */
[----:B------:R-:W3:Y:S01]  /*9420*/  LDL.LU R59, [R1+0x974] ;  /* 0x00097400013b7983 */ /* 0x000ee20000300800 */
[----:B------:R-:W1:Y:S01]  /*9430*/  S2R R25, SR_TID.X ;  /* 0x0000000000197919 */ /* 0x000e620000002100 */
[----:B------:R-:W-:Y:S01]  /*9440*/  FMUL R23, R23, UR11 ;  /* 0x0000000b17177c20 */ /* 0x000fe20008400000 */
[----:B------:R-:W-:Y:S01]  /*9450*/  UMOV UR5, 0x400 ;  /* 0x0000040000057882 */ /* 0x000fe20000000000 */
[----:B------:R-:W-:Y:S01]  /*9460*/  BAR.SYNC.DEFER_BLOCKING 0x0 ;  /* 0x0000000000007b1d */ /* 0x000fe20000010000 */
[----:B--2---:R-:W-:-:S05]  /*9470*/  FMUL R22, R8, UR11 ;  /* 0x0000000b08167c20 */ /* 0x004fca0008400000 */
[----:B------:R-:W-:Y:S01]  /*9480*/  FMNMX3 R0, R0, R22, R20, !PT ;  /* 0x0000001600007276 */ /* 0x000fe20007800014 */
[----:B------:R-:W-:Y:S01]  /*9490*/  FMUL R20, R60, UR11 ;  /* 0x0000000b3c147c20 */ /* 0x000fe20008400000 */
[----:B------:R-:W-:Y:S01]  /*94a0*/  FMUL R22, R11, UR11 ;  /* 0x0000000b0b167c20 */ /* 0x000fe20008400000 */
[----:B------:R-:W2:Y:S03]  /*94b0*/  LDL.LU R60, [R1+0x970] ;  /* 0x00097000013c7983 */ /* 0x000ea60000300800 */
[----:B------:R-:W-:Y:S01]  /*94c0*/  FMNMX R0, R20, R0, !PT ;  /* 0x0000000014007209 */ /* 0x000fe20007800000 */
[----:B------:R-:W-:Y:S01]  /*94d0*/  FMUL R20, R13, UR11 ;  /* 0x0000000b0d147c20 */ /* 0x000fe20008400000 */
[----:B------:R1:W-:Y:S04]  /*94e0*/  STL [R1+0x860], R11 ;  /* 0x0008600b01007387 */ /* 0x0003e80000100800 */
[----:B------:R-:W-:Y:S01]  /*94f0*/  FMNMX3 R21, R21, R22, R20, !PT ;  /* 0x0000001615157276 */ /* 0x000fe20007800014 */
[----:B0-----:R-:W2:Y:S01]  /*9500*/  LDL.LU R10, [R1+0xd0] ;  /* 0x0000d000010a7983 */ /* 0x001ea20000300800 */
[----:B------:R-:W-:-:S03]  /*9510*/  FMUL R20, R61, UR11 ;  /* 0x0000000b3d147c20 */ /* 0x000fc60008400000 */
[----:B------:R-:W2:Y:S04]  /*9520*/  LDL.LU R61, [R1+0x96c] ;  /* 0x00096c00013d7983 */ /* 0x000ea80000300800 */
[----:B-1----:R-:W3:Y:S04]  /*9530*/  LDL.LU R11, [R1+0xd4] ;  /* 0x0000d400010b7983 */ /* 0x002ee80000300800 */
[----:B------:R-:W0:Y:S01]  /*9540*/  SHFL.BFLY PT, R22, R0, 0x2, 0x1f ;  /* 0x0c401f0000167f89 */ /* 0x000e2200000e0000 */
[----:B------:R-:W-:Y:S02]  /*9550*/  FMNMX3 R21, R21, R23, R20, !PT ;  /* 0x0000001715157276 */ /* 0x000fe40007800014 */
[----:B------:R-:W-:-:S02]  /*9560*/  LOP3.LUT R23, R25, 0x1ff, RZ, 0xc0, !PT ;  /* 0x000001ff19177812 */ /* 0x000fc400078ec0ff */
[----:B------:R-:W-:Y:S02]  /*9570*/  LOP3.LUT R20, R25, 0x1c0, RZ, 0xc0, !PT ;  /* 0x000001c019147812 */ /* 0x000fe400078ec0ff */
[----:B------:R-:W-:Y:S02]  /*9580*/  SHF.L.U32 R23, R23, 0x1, RZ ;  /* 0x0000000117177819 */ /* 0x000fe400000006ff */
[----:B------:R-:W-:-:S04]  /*9590*/  SHF.R.U32.HI R20, RZ, 0x2, R20 ;  /* 0x00000002ff147819 */ /* 0x000fc80000011614 */
[----:B------:R-:W-:Y:S01]  /*95a0*/  LOP3.LUT R20, R23, R20, RZ, 0x3c, !PT ;  /* 0x0000001417147212 */ /* 0x000fe200078e3cff */
[----:B------:R-:W-:-:S05]  /*95b0*/  FMUL R23, R24, UR11 ;  /* 0x0000000b18177c20 */ /* 0x000fca0008400000 */
[----:B------:R-:W-:Y:S02]  /*95c0*/  FMNMX R21, R23, R21, !PT ;  /* 0x0000001517157209 */ /* 0x000fe40007800000 */
[----:B0-----:R-:W-:-:S05]  /*95d0*/  FMNMX R22, R0, R22, !PT ;  /* 0x0000001600167209 */ /* 0x001fca0007800000 */
[----:B------:R-:W-:Y:S01]  /*95e0*/  SHFL.BFLY PT, R23, R22, 0x1, 0x1f ;  /* 0x0c201f0016177f89 */ /* 0x000fe200000e0000 */
[----:B------:R-:W-:-:S09]  /*95f0*/  ULEA UR5, UR7, UR5, 0x18 ;  /* 0x0000000507057291 */ /* 0x000fd2000f8ec0ff */
[----:B------:R-:W-:Y:S04]  /*9600*/  STS.U16 [R20+UR5+0x20000], R14 ;  /* 0x0200000e14007988 */ /* 0x000fe80008000405 */
[----:B------:R-:W0:Y:S04]  /*9610*/  SHFL.BFLY PT, R24, R21, 0x2, 0x1f ;  /* 0x0c401f0015187f89 */ /* 0x000e2800000e0000 */
[----:B-----5:R-:W-:Y:S04]  /*9620*/  STS.U16 [R20+UR5+0x21000], R32 ;  /* 0x0210002014007988 */ /* 0x020fe80008000405 */
[----:B------:R-:W-:Y:S01]  /*9630*/  STS.U16 [R20+UR5+0x21400], R33 ;  /* 0x0214002114007988 */ /* 0x000fe20008000405 */
[----:B0-----:R-:W-:-:S03]  /*9640*/  FMNMX R21, R21, R24, !PT ;  /* 0x0000001815157209 */ /* 0x001fc60007800000 */
[----:B------:R-:W-:Y:S04]  /*9650*/  STS.U16 [R20+UR5+0x22c00], R57 ;  /* 0x022c003914007988 */ /* 0x000fe80008000405 */
[----:B--2---:R0:W-:Y:S02]  /*9660*/  STS.U16 [R20+UR5+0x21c00], R61 ;  /* 0x021c003d14007988 */ /* 0x0041e40008000405 */
[----:B0-----:R-:W-:-:S05]  /*9670*/  FMNMX3 R61, R22, R23, R10, !PT ;  /* 0x00000017163d7276 */ /* 0x001fca000780000a */
[--C-:B------:R-:W-:Y:S01]  /*9680*/  FFMA R4, R4, UR11, -R61.reuse ;  /* 0x0000000b04047c23 */ /* 0x100fe2000800083d */
[----:B------:R-:W-:-:S03]  /*9690*/  FFMA R5, R5, UR11, -R61 ;  /* 0x0000000b05057c23 */ /* 0x000fc6000800083d */
[----:B------:R-:W-:Y:S01]  /*96a0*/  FMUL R4, R4, 1.4426950216293334961 ;  /* 0x3fb8aa3b04047820 */ /* 0x000fe20000400000 */
[----:B------:R-:W-:-:S03]  /*96b0*/  FMUL R5, R5, 1.4426950216293334961 ;  /* 0x3fb8aa3b05057820 */ /* 0x000fc60000400000 */
[----:B------:R0:W1:Y:S02]  /*96c0*/  MUFU.EX2 R8, R4 ;  /* 0x0000000400087308 */ /* 0x0000640000000800 */
[----:B0-----:R-:W-:-:S06]  /*96d0*/  FFMA R4, R36, UR11, -R61 ;  /* 0x0000000b24047c23 */ /* 0x001fcc000800083d */
[----:B------:R0:W2:Y:S02]  /*96e0*/  MUFU.EX2 R9, R5 ;  /* 0x0000000500097308 */ /* 0x0000a40000000800 */
[----:B0-----:R-:W-:-:S06]  /*96f0*/  FMUL R5, R4, 1.4426950216293334961 ;  /* 0x3fb8aa3b04057820 */ /* 0x001fcc0000400000 */
[----:B------:R0:W5:Y:S01]  /*9700*/  MUFU.EX2 R14, R5 ;  /* 0x00000005000e7308 */ /* 0x0001620000000800 */
[----:B-1----:R-:W-:Y:S01]  /*9710*/  STL [R1+0x468], R8 ;  /* 0x0004680801007387 */ /* 0x002fe20000100800 */
[----:B------:R-:W-:-:S03]  /*9720*/  FFMA R4, R37, UR11, -R61 ;  /* 0x0000000b25047c23 */ /* 0x000fc6000800083d */
[----:B--2---:R-:W-:Y:S01]  /*9730*/  STL [R1+0x464], R9 ;  /* 0x0004640901007387 */ /* 0x004fe20000100800 */
[----:B0-----:R-:W-:Y:S01]  /*9740*/  FMUL R5, R4, 1.4426950216293334961 ;  /* 0x3fb8aa3b04057820 */ /* 0x001fe20000400000 */
[----:B------:R-:W-:Y:S02]  /*9750*/  FADD R4, -R61, R10 ;  /* 0x0000000a3d047221 */ /* 0x000fe40000000100 */
[----:B-----5:R-:W-:Y:S04]  /*9760*/  STL [R1+0x46c], R14 ;  /* 0x00046c0e01007387 */ /* 0x020fe80000100800 */
[----:B------:R-:W2:Y:S04]  /*9770*/  LDL.LU R32, [R1+0x3c0] ;  /* 0x0003c00001207983 */ /* 0x000ea80000300800 */
[----:B------:R-:W5:Y:S04]  /*9780*/  LDL.LU R33, [R1+0x3c4] ;  /* 0x0003c40001217983 */ /* 0x000f680000300800 */
[----:B------:R-:W2:Y:S04]  /*9790*/  LDL.LU R23, [R1+0x3c8] ;  /* 0x0003c80001177983 */ /* 0x000ea80000300800 */
[----:B------:R-:W2:Y:S04]  /*97a0*/  LDL.LU R10, [R1+0x3cc] ;  /* 0x0003cc00010a7983 */ /* 0x000ea80000300800 */
[----:B------:R-:W3:Y:S04]  /*97b0*/  SHFL.BFLY PT, R22, R21, 0x1, 0x1f ;  /* 0x0c201f0015167f89 */ /* 0x000ee800000e0000 */
[----:B------:R3:W-:Y:S01]  /*97c0*/  STS.U16 [R20+UR5+0x22000], R60 ;  /* 0x0220003c14007988 */ /* 0x0007e20008000405 */
[----:B------:R-:W-:Y:S01]  /*97d0*/  FMUL R4, R4, 1.4426950216293334961 ;  /* 0x3fb8aa3b04047820 */ /* 0x000fe20000400000 */
[----:B------:R-:W0:Y:S01]  /*97e0*/  MUFU.EX2 R15, R5 ;  /* 0x00000005000f7308 */ /* 0x000e220000000800 */
[----:B---3--:R-:W-:-:S05]  /*97f0*/  FMNMX3 R60, R21, R22, R11, !PT ;  /* 0x00000016153c7276 */ /* 0x008fca000780000b */
[--C-:B------:R-:W-:Y:S01]  /*9800*/  FFMA R6, R6, UR11, -R60.reuse ;  /* 0x0000000b06067c23 */ /* 0x100fe2000800083c */
[----:B------:R-:W-:-:S03]  /*9810*/  FFMA R7, R7, UR11, -R60 ;  /* 0x0000000b07077c23 */ /* 0x000fc6000800083c */
[----:B------:R-:W-:Y:S01]  /*9820*/  FMUL R6, R6, 1.4426950216293334961 ;  /* 0x3fb8aa3b06067820 */ /* 0x000fe20000400000 */
[----:B------:R-:W-:Y:S01]  /*9830*/  FMUL R7, R7, 1.4426950216293334961 ;  /* 0x3fb8aa3b07077820 */ /* 0x000fe20000400000 */
[----:B------:R-:W1:Y:S08]  /*9840*/  MUFU.EX2 R57, R4 ;  /* 0x0000000400397308 */ /* 0x000e700000000800 */
[----:B------:R-:W3:Y:S08]  /*9850*/  MUFU.EX2 R21, R6 ;  /* 0x0000000600157308 */ /* 0x000ef00000000800 */
[----:B------:R-:W4:Y:S01]  /*9860*/  MUFU.EX2 R22, R7 ;  /* 0x0000000700167308 */ /* 0x000f220000000800 */
[----:B0-----:R-:W-:Y:S04]  /*9870*/  STL [R1+0x470], R15 ;  /* 0x0004700f01007387 */ /* 0x001fe80000100800 */
[----:B-1----:R-:W-:Y:S04]  /*9880*/  STL [R1+0x2fc], R57 ;  /* 0x0002fc3901007387 */ /* 0x002fe80000100800 */
[----:B---3--:R-:W-:Y:S04]  /*9890*/  STL [R1+0x450], R21 ;  /* 0x0004501501007387 */ /* 0x008fe80000100800 */
[----:B----4-:R-:W-:Y:S04]  /*98a0*/  STL [R1+0x438], R22 ;  /* 0x0004381601007387 */ /* 0x010fe80000100800 */
[----:B------:R-:W3:Y:S04]  /*98b0*/  LDL.LU R13, [R1+0x3d0] ;  /* 0x0003d000010d7983 */ /* 0x000ee80000300800 */
[----:B------:R0:W-:Y:S04]  /*98c0*/  STS.U16 [R20+UR5+0x25400], R2 ;  /* 0x0254000214007988 */ /* 0x0001e80008000405 */
[----:B------:R1:W-:Y:S01]  /*98d0*/  STS.U16 [R20+UR5+0x26000], R3 ;  /* 0x0260000314007988 */ /* 0x0003e20008000405 */
[----:B0-----:R-:W-:-:S04]  /*98e0*/  FFMA R2, R38, UR11, -R60 ;  /* 0x0000000b26027c23 */ /* 0x001fc8000800083c */
[----:B-1----:R-:W-:Y:S01]  /*98f0*/  FMUL R3, R2, 1.4426950216293334961 ;  /* 0x3fb8aa3b02037820 */ /* 0x002fe20000400000 */
[----:B------:R-:W-:-:S03]  /*9900*/  FADD R2, -R60, R11 ;  /* 0x0000000b3c027221 */ /* 0x000fc60000000100 */
[----:B------:R0:W1:Y:S01]  /*9910*/  MUFU.EX2 R11, R3 ;  /* 0x00000003000b7308 */ /* 0x0000620000000800 */
[----:B------:R4:W-:Y:S01]  /*9920*/  STS.U16 [R20+UR5+0x22400], R59 ;  /* 0x0224003b14007988 */ /* 0x0009e20008000405 */
[----:B0-----:R-:W-:Y:S01]  /*9930*/  FMUL R3, R2, 1.4426950216293334961 ;  /* 0x3fb8aa3b02037820 */ /* 0x001fe20000400000 */
[----:B------:R-:W-:Y:S02]  /*9940*/  FFMA R2, R39, UR11, -R60 ;  /* 0x0000000b27027c23 */ /* 0x000fe4000800083c */
[----:B------:R0:W-:Y:S02]  /*9950*/  STS.U16 [R20+UR5+0x20400], R12 ;  /* 0x0204000c14007988 */ /* 0x0001e40008000405 */
[----:B------:R-:W-:Y:S01]  /*9960*/  FMUL R2, R2, 1.4426950216293334961 ;  /* 0x3fb8aa3b02027820 */ /* 0x000fe20000400000 */
[----:B----4-:R-:W4:Y:S08]  /*9970*/  MUFU.EX2 R59, R3 ;  /* 0x00000003003b7308 */ /* 0x010f300000000800 */
[----:B0-----:R-:W0:Y:S01]  /*9980*/  MUFU.EX2 R12, R2 ;  /* 0x00000002000c7308 */ /* 0x001e220000000800 */
[----:B-1----:R-:W-:Y:S04]  /*9990*/  STL [R1+0x440], R11 ;  /* 0x0004400b01007387 */ /* 0x002fe80000100800 */
[----:B------:R-:W-:Y:S04]  /*99a0*/  STS.U16 [R20+UR5+0x21800], R35 ;  /* 0x0218002314007988 */ /* 0x000fe80008000405 */
[----:B----4-:R-:W-:Y:S04]  /*99b0*/  STL [R1+0x2f8], R59 ;  /* 0x0002f83b01007387 */ /* 0x010fe80000100800 */
[----:B------:R1:W-:Y:S04]  /*99c0*/  STS.U16 [R20+UR5+0x24000], R52 ;  /* 0x0240003414007988 */ /* 0x0003e80008000405 */
[----:B0-----:R-:W-:Y:S01]  /*99d0*/  STL [R1+0x454], R12 ;  /* 0x0004540c01007387 */ /* 0x001fe20000100800 */
[----:B-1----:R-:W-:Y:S01]  /*99e0*/  F2FP.BF16.F32.PACK_AB R52, R9, R8 ;  /* 0x000000080934723e */ /* 0x002fe200000010ff */
[--C-:B------:R-:W-:Y:S01]  /*99f0*/  FFMA R2, R40, UR11, -R61.reuse ;  /* 0x0000000b28027c23 */ /* 0x100fe2000800083d */
[----:B------:R-:W-:Y:S01]  /*9a00*/  FFMA R3, R41, UR11, -R61 ;  /* 0x0000000b29037c23 */ /* 0x000fe2000800083d */
[----:B------:R0:W-:Y:S02]  /*9a10*/  STS.U16 [R20+UR5+0x26800], R16 ;  /* 0x0268001014007988 */ /* 0x0001e40008000405 */
[----:B------:R-:W-:-:S02]  /*9a20*/  FMUL R2, R2, 1.4426950216293334961 ;  /* 0x3fb8aa3b02027820 */ /* 0x000fc40000400000 */
[----:B------:R1:W-:Y:S01]  /*9a30*/  STS.U16 [R20+UR5+0x23400], R55 ;  /* 0x0234003714007988 */ /* 0x0003e20008000405 */
[----:B0-----:R-:W-:Y:S01]  /*9a40*/  FMUL R16, R3, 1.4426950216293334961 ;  /* 0x3fb8aa3b03107820 */ /* 0x001fe20000400000 */
[----:B-1----:R-:W-:Y:S02]  /*9a50*/  F2FP.BF16.F32.PACK_AB R55, R12, R11 ;  /* 0x0000000b0c37723e */ /* 0x002fe400000010ff */
[----:B------:R-:W0:Y:S08]  /*9a60*/  MUFU.EX2 R11, R2 ;  /* 0x00000002000b7308 */ /* 0x000e300000000800 */
[----:B------:R-:W1:Y:S01]  /*9a70*/  MUFU.EX2 R12, R16 ;  /* 0x00000010000c7308 */ /* 0x000e620000000800 */
[----:B------:R-:W-:Y:S04]  /*9a80*/  STS.U16 [R20+UR5+0x25800], R19 ;  /* 0x0258001314007988 */ /* 0x000fe80008000405 */
[----:B------:R-:W-:Y:S04]  /*9a90*/  STS.U16 [R20+UR5+0x25c00], R18 ;  /* 0x025c001214007988 */ /* 0x000fe80008000405 */
[----:B------:R-:W-:Y:S04]  /*9aa0*/  STS.U16 [R20+UR5+0x26400], R17 ;  /* 0x0264001114007988 */ /* 0x000fe80008000405 */
[----:B------:R4:W-:Y:S04]  /*9ab0*/  STS.U16 [R20+UR5+0x23800], R54 ;  /* 0x0238003614007988 */ /* 0x0009e80008000405 */
[----:B------:R3:W-:Y:S01]  /*9ac0*/  STS.U16 [R20+UR5+0x24800], R28 ;  /* 0x0248001c14007988 */ /* 0x0007e20008000405 */
[----:B----4-:R-:W-:Y:S01]  /*9ad0*/  F2FP.BF16.F32.PACK_AB R54, R15, R14 ;  /* 0x0000000e0f36723e */ /* 0x010fe200000010ff */
[----:B--2---:R-:W-:-:S02]  /*9ae0*/  FMUL R35, R59, R10 ;  /* 0x0000000a3b237220 */ /* 0x004fc40000400000 */
[----:B------:R-:W2:Y:S04]  /*9af0*/  LDL.LU R10, [R1+0x3d4] ;  /* 0x0003d400010a7983 */ /* 0x000ea80000300800 */
[----:B------:R-:W4:Y:S04]  /*9b00*/  LDL.LU R9, [R1+0x3d8] ;  /* 0x0003d80001097983 */ /* 0x000f280000300800 */
[----:B------:R-:W2:Y:S04]  /*9b10*/  LDL.LU R8, [R1+0x3dc] ;  /* 0x0003dc0001087983 */ /* 0x000ea80000300800 */
[----:B------:R-:W4:Y:S04]  /*9b20*/  LDL.LU R40, [R1+0x3f0] ;  /* 0x0003f00001287983 */ /* 0x000f280000300800 */
[----:B------:R-:W4:Y:S04]  /*9b30*/  LDL.LU R19, [R1+0x3f4] ;  /* 0x0003f40001137983 */ /* 0x000f280000300800 */
[----:B------:R-:W4:Y:S04]  /*9b40*/  LDL.LU R18, [R1+0x3f8] ;  /* 0x0003f80001127983 */ /* 0x000f280000300800 */
[----:B0-----:R-:W-:Y:S04]  /*9b50*/  STL [R1+0x44c], R11 ;  /* 0x00044c0b01007387 */ /* 0x001fe80000100800 */
[----:B-1----:R-:W-:Y:S04]  /*9b60*/  STL [R1+0x448], R12 ;  /* 0x0004480c01007387 */ /* 0x002fe80000100800 */
[----:B------:R-:W4:Y:S04]  /*9b70*/  LDL.LU R17, [R1+0x3fc] ;  /* 0x0003fc0001117983 */ /* 0x000f280000300800 */
[----:B------:R-:W4:Y:S04]  /*9b80*/  LDL.LU R16, [R1+0x3e0] ;  /* 0x0003e00001107983 */ /* 0x000f280000300800 */
[----:B------:R-:W4:Y:S04]  /*9b90*/  LDL.LU R15, [R1+0x3e4] ;  /* 0x0003e400010f7983 */ /* 0x000f280000300800 */
[----:B------:R-:W4:Y:S01]  /*9ba0*/  LDL.LU R14, [R1+0x3e8] ;  /* 0x0003e800010e7983 */ /* 0x000f220000300800 */
[----:B---3--:R-:W-:-:S03]  /*9bb0*/  FMUL R28, R57, R13 ;  /* 0x0000000d391c7220 */ /* 0x008fc60000400000 */
[----:B------:R-:W3:Y:S04]  /*9bc0*/  LDL.LU R13, [R1+0x3ec] ;  /* 0x0003ec00010d7983 */ /* 0x000ee80000300800 */
        /* <DEDUP_REMOVED lines=10> */
[----:B------:R0:W-:Y:S04]  /*9c70*/  STS.U16 [R20+UR5+0x27400], R34 ;  /* 0x0274002214007988 */ /* 0x0001e80008000405 */
[----:B------:R-:W-:Y:S04]  /*9c80*/  STS.U16 [R20+UR5+0x27800], R30 ;  /* 0x0278001e14007988 */ /* 0x000fe80008000405 */
[----:B------:R-:W-:Y:S01]  /*9c90*/  STS.U16 [R20+UR5+0x27c00], R31 ;  /* 0x027c001f14007988 */ /* 0x000fe20008000405 */
[C---:B------:R-:W-:Y:S01]  /*9ca0*/  LOP3.LUT R0, R25.reuse, 0x7, RZ, 0xc0, !PT ;  /* 0x0000000719007812 */ /* 0x040fe200078ec0ff */
[----:B------:R-:W-:-:S04]  /*9cb0*/  IMAD.SHL.U32 R25, R25, 0x2, RZ ;  /* 0x0000000219197824 */ /* 0x000fc800078e00ff */
[----:B------:R-:W-:-:S05]  /*9cc0*/  IMAD R0, R0, 0x90, RZ ;  /* 0x0000009000007824 */ /* 0x000fca00078e02ff */
[----:B------:R-:W-:Y:S01]  /*9cd0*/  LOP3.LUT R0, R0, 0x30, R25, 0x78, !PT ;  /* 0x0000003000007812 */ /* 0x000fe200078e7819 */
[----:B------:R-:W-:Y:S06]  /*9ce0*/  BAR.SYNC.DEFER_BLOCKING 0x0 ;  /* 0x0000000000007b1d */ /* 0x000fec0000010000 */
[----:B------:R-:W1:Y:S01]  /*9cf0*/  LDSM.16.M88.4 R4, [R0+UR5+0x20000] ;  /* 0x020000050004783b */ /* 0x000e620008000200 */
[C---:B------:R-:W-:Y:S01]  /*9d00*/  FMUL R32, R57.reuse, R32 ;  /* 0x0000002039207220 */ /* 0x040fe20000400000 */
[----:B-----5:R-:W-:Y:S01]  /*9d10*/  FMUL R33, R57, R33 ;  /* 0x0000002139217220 */ /* 0x020fe20000400000 */
[----:B0-----:R-:W-:Y:S01]  /*9d20*/  FMUL R34, R59, R23 ;  /* 0x000000173b227220 */ /* 0x001fe20000400000 */
[----:B------:R-:W-:Y:S01]  /*9d30*/  F2FP.BF16.F32.PACK_AB R53, R22, R21 ;  /* 0x000000151635723e */ /* 0x000fe200000010ff */
[--C-:B------:R-:W-:Y:S01]  /*9d40*/  FFMA R2, R44, UR11, -R61.reuse ;  /* 0x0000000b2c027c23 */ /* 0x100fe2000800083d */
[----:B------:R-:W0:Y:S03]  /*9d50*/  LDSM.16.M88.4 R24, [R0+UR5+0x20400] ;  /* 0x020400050018783b */ /* 0x000e260008000200 */
[----:B------:R-:W-:Y:S01]  /*9d60*/  FMUL R3, R2, 1.4426950216293334961 ;  /* 0x3fb8aa3b02037820 */ /* 0x000fe20000400000 */
[----:B------:R-:W-:Y:S01]  /*9d70*/  FFMA R2, R45, UR11, -R61 ;  /* 0x0000000b2d027c23 */ /* 0x000fe2000800083d */
[----:B------:R-:W5:Y:S04]  /*9d80*/  LDSM.16.M88.4 R20, [R0+UR5+0x20800] ;  /* 0x020800050014783b */ /* 0x000f680008000200 */
[----:B------:R-:W0:Y:S01]  /*9d90*/  LDSM.16.M88.4 R36, [R0+UR5+0x20c00] ;  /* 0x020c00050024783b */ /* 0x000e220008000200 */
[----:B-1----:R-:W-:Y:S01]  /*9da0*/  HMMA.16816.F32.BF16 R32, R52, R4, R32 ;  /* 0x000000043420723c */ /* 0x002fe20000041820 */
[----:B------:R1:W0:Y:S02]  /*9db0*/  MUFU.EX2 R5, R3 ;  /* 0x0000000300057308 */ /* 0x0002240000000800 */
[----:B-1----:R-:W-:Y:S01]  /*9dc0*/  FMUL R3, R2, 1.4426950216293334961 ;  /* 0x3fb8aa3b02037820 */ /* 0x002fe20000400000 */
[----:B------:R-:W-:Y:S01]  /*9dd0*/  FFMA R2, R42, UR11, -R60 ;  /* 0x0000000b2a027c23 */ /* 0x000fe2000800083c */
[----:B------:R-:W-:Y:S04]  /*9de0*/  STL [R1+0x89c], R61 ;  /* 0x00089c3d01007387 */ /* 0x000fe80000100800 */
[----:B0-----:R-:W-:Y:S01]  /*9df0*/  STL [R1+0x45c], R5 ;  /* 0x00045c0501007387 */ /* 0x001fe20000100800 */
[----:B--2---:R-:W-:-:S02]  /*9e00*/  FMUL R31, R59, R8 ;  /* 0x000000083b1f7220 */ /* 0x004fc40000400000 */
[----:B------:R0:W-:Y:S01]  /*9e10*/  MUFU.EX2 R8, R3 ;  /* 0x0000000300087308 */ /* 0x0001e20000000800 */
[----:B----4-:R-:W-:Y:S01]  /*9e20*/  FMUL R30, R59, R9 ;  /* 0x000000093b1e7220 */ /* 0x010fe20000400000 */
[----:B0-----:R-:W-:Y:S01]  /*9e30*/  FMUL R3, R2, 1.4426950216293334961 ;  /* 0x3fb8aa3b02037820 */ /* 0x001fe20000400000 */
[----:B------:R-:W-:-:S05]  /*9e40*/  FFMA R2, R43, UR11, -R60 ;  /* 0x0000000b2b027c23 */ /* 0x000fca000800083c */
[----:B------:R0:W-:Y:S01]  /*9e50*/  MUFU.EX2 R9, R3 ;  /* 0x0000000300097308 */ /* 0x0001e20000000800 */
[----:B------:R-:W-:Y:S01]  /*9e60*/  FMUL R29, R57, R10 ;  /* 0x0000000a391d7220 */ /* 0x000fe20000400000 */
[----:B0-----:R-:W-:Y:S01]  /*9e70*/  FMUL R3, R2, 1.4426950216293334961 ;  /* 0x3fb8aa3b02037820 */ /* 0x001fe20000400000 */
[----:B------:R-:W-:-:S05]  /*9e80*/  FFMA R2, R46, UR11, -R60 ;  /* 0x0000000b2e027c23 */ /* 0x000fca000800083c */
[----:B------:R0:W1:Y:S02]  /*9e90*/  MUFU.EX2 R10, R3 ;  /* 0x00000003000a7308 */ /* 0x0000640000000800 */
[----:B0-----:R-:W-:Y:S01]  /*9ea0*/  FMUL R3, R2, 1.4426950216293334961 ;  /* 0x3fb8aa3b02037820 */ /* 0x001fe20000400000 */
[----:B------:R-:W-:-:S04]  /*9eb0*/  FFMA R2, R47, UR11, -R60 ;  /* 0x0000000b2f027c23 */ /* 0x000fc8000800083c */
[----:B------:R-:W-:Y:S01]  /*9ec0*/  FMUL R2, R2, 1.4426950216293334961 ;  /* 0x3fb8aa3b02027820 */ /* 0x000fe20000400000 */
[----:B------:R-:W-:Y:S08]  /*9ed0*/  MUFU.EX2 R4, R3 ;  /* 0x0000000300047308 */ /* 0x000ff00000000800 */
[----:B------:R-:W0:Y:S01]  /*9ee0*/  MUFU.EX2 R3, R2 ;  /* 0x0000000200037308 */ /* 0x000e220000000800 */
[----:B------:R-:W-:Y:S01]  /*9ef0*/  FMUL R41, R57, R19 ;  /* 0x0000001339297220 */ /* 0x000fe20000400000 */
[C---:B------:R-:W-:Y:S01]  /*9f00*/  FMUL R42, R59.reuse, R18 ;  /* 0x000000123b2a7220 */ /* 0x040fe20000400000 */
[----:B------:R-:W-:Y:S01]  /*9f10*/  FMUL R43, R59, R17 ;  /* 0x000000113b2b7220 */ /* 0x000fe20000400000 */
[----:B------:R-:W-:Y:S01]  /*9f20*/  FMUL R44, R57, R16 ;  /* 0x00000010392c7220 */ /* 0x000fe20000400000 */
[----:B------:R-:W-:-:S02]  /*9f30*/  F2FP.BF16.F32.PACK_AB R16, R12, R11 ;  /* 0x0000000b0c10723e */ /* 0x000fc400000010ff */
[----:B-1----:R-:W-:Y:S02]  /*9f40*/  F2FP.BF16.F32.PACK_AB R17, R10, R9 ;  /* 0x000000090a11723e */ /* 0x002fe400000010ff */
[----:B------:R-:W-:Y:S01]  /*9f50*/  F2FP.BF16.F32.PACK_AB R18, R8, R5 ;  /* 0x000000050812723e */ /* 0x000fe200000010ff */
[----:B------:R-:W-:Y:S04]  /*9f60*/  STL [R1+0x460], R8 ;  /* 0x0004600801007387 */ /* 0x000fe80000100800 */
[----:B------:R-:W-:Y:S01]  /*9f70*/  STL [R1+0x430], R9 ;  /* 0x0004300901007387 */ /* 0x000fe20000100800 */
[----:B0-----:R-:W-:-:S03]  /*9f80*/  F2FP.BF16.F32.PACK_AB R19, R3, R4 ;  /* 0x000000040313723e */ /* 0x001fc600000010ff */
[----:B------:R-:W-:Y:S01]  /*9f90*/  STL [R1+0x43c], R10 ;  /* 0x00043c0a01007387 */ /* 0x000fe20000100800 */
[----:B------:R-:W-:Y:S03]  /*9fa0*/  HMMA.16816.F32.BF16 R28, R52, R24, R28 ;  /* 0x00000018341c723c */ /* 0x000fe6000004181c */
[----:B------:R-:W-:Y:S04]  /*9fb0*/  STL [R1+0x87c], R60 ;  /* 0x00087c3c01007387 */ /* 0x000fe80000100800 */
[----:B------:R0:W-:Y:S01]  /*9fc0*/  STL [R1+0x444], R4 ;  /* 0x0004440401007387 */ /* 0x0001e20000100800 */
[C---:B------:R-:W-:Y:S01]  /*9fd0*/  FMUL R40, R57.reuse, R40 ;  /* 0x0000002839287220 */ /* 0x040fe20000400000 */
[----:B0-----:R-:W-:Y:S02]  /*9fe0*/  HMMA.16816.F32.BF16 R4, R16, R6, R32 ;  /* 0x000000061004723c */ /* 0x001fe40000041820 */
[----:B------:R-:W-:Y:S01]  /*9ff0*/  STL [R1+0x458], R3 ;  /* 0x0004580301007387 */ /* 0x000fe20000100800 */
[----:B------:R-:W-:Y:S01]  /*a000*/  FMUL R45, R57, R15 ;  /* 0x0000000f392d7220 */ /* 0x000fe20000400000 */
[C---:B------:R-:W-:Y:S01]  /*a010*/  FMUL R46, R59.reuse, R14 ;  /* 0x0000000e3b2e7220 */ /* 0x040fe20000400000 */
[----:B---3--:R-:W-:Y:S01]  /*a020*/  FMUL R47, R59, R13 ;  /* 0x0000000d3b2f7220 */ /* 0x008fe20000400000 */
[----:B------:R-:W-:Y:S02]  /*a030*/  LDSM.16.M88.4 R32, [R0+UR5+0x21800] ;  /* 0x021800050020783b */ /* 0x000fe40008000200 */
[----:B-----5:R-:W-:Y:S11]  /*a040*/  HMMA.16816.F32.BF16 R40, R52, R20, R40 ;  /* 0x000000143428723c */ /* 0x020ff60000041828 */
[----:B------:R-:W-:Y:S01]  /*a050*/  STL [R1+0x230], R4 ;  /* 0x0002300401007387 */ /* 0x000fe20000100800 */
[----:B------:R-:W-:-:S03]  /*a060*/  MOV R11, R5 ;  /* 0x00000005000b7202 */ /* 0x000fc60000000f00 */
[----:B------:R0:W-:Y:S01]  /*a070*/  STL.64 [R1+0x238], R6 ;  /* 0x0002380601007387 */ /* 0x0001e20000100a00 */
[----:B------:R-:W-:Y:S08]  /*a080*/  HMMA.16816.F32.BF16 R44, R52, R36, R44 ;  /* 0x00000024342c723c */ /* 0x000ff0000004182c */
[C---:B0-----:R-:W-:Y:S08]  /*a090*/  HMMA.16816.F32.BF16 R4, R16.reuse, R26, R28 ;  /* 0x0000001a1004723c */ /* 0x041ff0000004181c */
[C---:B------:R-:W-:Y:S01]  /*a0a0*/  HMMA.16816.F32.BF16 R12, R16.reuse, R22, R40 ;  /* 0x00000016100c723c */ /* 0x040fe20000041828 */
[----:B------:R-:W-:Y:S04]  /*a0b0*/  STL [R1+0x868], R11 ;  /* 0x0008680b01007387 */ /* 0x000fe80000100800 */
[----:B------:R-:W-:Y:S06]  /*a0c0*/  LDSM.16.M88.4 R20, [R0+UR5+0x21400] ;  /* 0x021400050014783b */ /* 0x000fec0008000200 */
[----:B------:R-:W-:Y:S01]  /*a0d0*/  MOV R2, R7 ;  /* 0x0000000700027202 */ /* 0x000fe20000000f00 */
[----:B------:R-:W-:Y:S01]  /*a0e0*/  IMAD.MOV.U32 R3, RZ, RZ, R6 ;  /* 0x000000ffff037224 */ /* 0x000fe200078e0006 */
[----:B------:R-:W-:Y:S04]  /*a0f0*/  STL.64 [R1+0x220], R4 ;  /* 0x0002200401007387 */ /* 0x000fe80000100a00 */
[----:B------:R-:W-:Y:S04]  /*a100*/  STL [R1+0x874], R2 ;  /* 0x0008740201007387 */ /* 0x000fe80000100800 */
[----:B------:R0:W-:Y:S04]  /*a110*/  STL [R1+0x870], R3 ;  /* 0x0008700301007387 */ /* 0x0001e80000100800 */
[----:B------:R-:W2:Y:S04]  /*a120*/  LDL.LU R9, [R1+0x420] ;  /* 0x0004200001097983 */ /* 0x000ea80000300800 */
[----:B------:R-:W3:Y:S04]  /*a130*/  LDL.LU R48, [R1+0x40c] ;  /* 0x00040c0001307983 */ /* 0x000ee80000300800 */
[----:B------:R-:W-:Y:S04]  /*a140*/  STL.64 [R1+0x210], R12 ;  /* 0x0002100c01007387 */ /* 0x000fe80000100a00 */
[----:B------:R1:W-:Y:S04]  /*a150*/  STL.64 [R1+0x218], R14 ;  /* 0x0002180e01007387 */ /* 0x0003e80000100a00 */
[----:B------:R-:W4:Y:S04]  /*a160*/  LDL.LU R8, [R1+0x424] ;  /* 0x0004240001087983 */ /* 0x000f280000300800 */
[----:B0-----:R-:W5:Y:S01]  /*a170*/  LDL.LU R3, [R1+0x428] ;  /* 0x0004280001037983 */ /* 0x001f620000300800 */
[----:B-1----:R-:W-:Y:S03]  /*a180*/  HMMA.16816.F32.BF16 R12, R16, R38, R44 ;  /* 0x00000026100c723c */ /* 0x002fe6000004182c */
[----:B------:R-:W0:-:S15]  /*a190*/  LDSM.16.M88.4 R4, [R0+UR5+0x21000] ;  /* 0x021000050004783b */ /* 0x000e1e0008000200 */
[----:B------:R-:W-:Y:S01]  /*a1a0*/  NOP ;  /* 0x0000000000007918 */ /* 0x000fe20000000000 */
[----:B------:R-:W-:Y:S04]  /*a1b0*/  STL.64 [R1+0x180], R12 ;  /* 0x0001800c01007387 */ /* 0x000fe80000100a00 */
[----:B------:R1:W-:Y:S04]  /*a1c0*/  STL.64 [R1+0x188], R14 ;  /* 0x0001880e01007387 */ /* 0x0003e80000100a00 */
[----:B------:R-:W3:Y:S04]  /*a1d0*/  LDL.LU R2, [R1+0x42c] ;  /* 0x00042c0001027983 */ /* 0x000ee80000300800 */
[----:B------:R-:W3:Y:S04]  /*a1e0*/  LDL.LU R28, [R1+0x410] ;  /* 0x00041000011c7983 */ /* 0x000ee80000300800 */
[----:B------:R-:W3:Y:S04]  /*a1f0*/  LDL.LU R29, [R1+0x414] ;  /* 0x00041400011d7983 */ /* 0x000ee80000300800 */
[----:B------:R-:W3:Y:S04]  /*a200*/  LDL.LU R30, [R1+0x418] ;  /* 0x00041800011e7983 */ /* 0x000ee80000300800 */
[----:B------:R-:W3:Y:S04]  /*a210*/  LDL.LU R31, [R1+0x41c] ;  /* 0x00041c00011f7983 */ /* 0x000ee80000300800 */
[----:B------:R-:W3:Y:S04]  /*a220*/  LDL.LU R36, [R1+0x400] ;  /* 0x0004000001247983 */ /* 0x000ee80000300800 */
[----:B------:R-:W3:Y:S04]  /*a230*/  LDL.LU R37, [R1+0x404] ;  /* 0x0004040001257983 */ /* 0x000ee80000300800 */
        /* <DEDUP_REMOVED lines=8> */
[----:B------:R-:W3:Y:S01]  /*a2c0*/  LDL.LU R40, [R1+0xc4] ;  /* 0x0000c40001287983 */ /* 0x000ee20000300800 */
[----:B--2---:R-:W-:-:S03]  /*a2d0*/  FMUL R24, R57, R9 ;  /* 0x0000000939187220 */ /* 0x004fc60000400000 */
[----:B------:R-:W2:Y:S01]  /*a2e0*/  LDL.LU R9, [R1+0xa0] ;  /* 0x0000a00001097983 */ /* 0x000ea20000300800 */
[----:B----4-:R-:W-:-:S03]  /*a2f0*/  FMUL R25, R57, R8 ;  /* 0x0000000839197220 */ /* 0x010fc60000400000 */
[----:B------:R-:W4:Y:S01]  /*a300*/  LDL.LU R8, [R1+0xa4] ;  /* 0x0000a40001087983 */ /* 0x000f220000300800 */
[----:B-----5:R-:W-:-:S03]  /*a310*/  FMUL R26, R59, R3 ;  /* 0x000000033b1a7220 */ /* 0x020fc60000400000 */
[----:B------:R-:W5:Y:S01]  /*a320*/  LDL.LU R3, [R1+0xa8] ;  /* 0x0000a80001037983 */ /* 0x000f620000300800 */
[----:B---3--:R-:W-:-:S03]  /*a330*/  FMUL R27, R59, R2 ;  /* 0x000000023b1b7220 */ /* 0x008fc60000400000 */
[----:B------:R-:W3:Y:S04]  /*a340*/  LDL.LU R2, [R1+0xac] ;  /* 0x0000ac0001027983 */ /* 0x000ee80000300800 */
[----:B0-----:R-:W-:Y:S01]  /*a350*/  HMMA.16816.F32.BF16 R24, R52, R4, R24 ;  /* 0x000000043418723c */ /* 0x001fe20000041818 */
[----:B------:R-:W-:Y:S01]  /*a360*/  FMUL R39, R59, R48 ;  /* 0x000000303b277220 */ /* 0x000fe20000400000 */
[----:B------:R-:W-:-:S15]  /*a370*/  FMUL R36, R57, R36 ;  /* 0x0000002439247220 */ /* 0x000fde0000400000 */
[----:B------:R-:W-:-:S03]  /*a380*/  NOP ;  /* 0x0000000000007918 */ /* 0x000fc60000000000 */
[----:B------:R-:W-:Y:S01]  /*a390*/  HMMA.16816.F32.BF16 R4, R16, R6, R24 ;  /* 0x000000061004723c */ /* 0x000fe20000041818 */
[----:B------:R-:W0:Y:S01]  /*a3a0*/  LDSM.16.M88.4 R24, [R0+UR5+0x21c00] ;  /* 0x021c00050018783b */ /* 0x000e220008000200 */
[----:B------:R-:W-:Y:S01]  /*a3b0*/  FMUL R37, R57, R37 ;  /* 0x0000002539257220 */ /* 0x000fe20000400000 */
[----:B------:R-:W-:-:S07]  /*a3c0*/  FMUL R38, R59, R42 ;  /* 0x0000002a3b267220 */ /* 0x000fce0000400000 */
[----:B------:R-:W-:Y:S01]  /*a3d0*/  HMMA.16816.F32.BF16 R36, R52, R32, R36 ;  /* 0x000000203424723c */ /* 0x000fe20000041824 */
[C---:B------:R-:W-:Y:S01]  /*a3e0*/  FMUL R28, R57.reuse, R28 ;  /* 0x0000001c391c7220 */ /* 0x040fe20000400000 */
[----:B------:R-:W-:Y:S01]  /*a3f0*/  FMUL R29, R57, R29 ;  /* 0x0000001d391d7220 */ /* 0x000fe20000400000 */
[C---:B------:R-:W-:Y:S01]  /*a400*/  FMUL R30, R59.reuse, R30 ;  /* 0x0000001e3b1e7220 */ /* 0x040fe20000400000 */
[----:B------:R-:W-:-:S05]  /*a410*/  FMUL R31, R59, R31 ;  /* 0x0000001f3b1f7220 */ /* 0x000fca0000400000 */
[----:B------:R-:W-:Y:S02]  /*a420*/  STL.64 [R1+0x200], R4 ;  /* 0x0002000401007387 */ /* 0x000fe40000100a00 */
[----:B------:R-:W-:Y:S02]  /*a430*/  HMMA.16816.F32.BF16 R28, R52, R20, R28 ;  /* 0x00000014341c723c */ /* 0x000fe4000004181c */
[----:B------:R1:W-:Y:S07]  /*a440*/  STL.64 [R1+0x208], R6 ;  /* 0x0002080601007387 */ /* 0x0003ee0000100a00 */
[----:B-1----:R-:W-:Y:S01]  /*a450*/  HMMA.16816.F32.BF16 R4, R16, R34, R36 ;  /* 0x000000221004723c */ /* 0x002fe20000041824 */
[C---:B------:R-:W-:Y:S01]  /*a460*/  FMUL R36, R57.reuse, R41 ;  /* 0x0000002939247220 */ /* 0x040fe20000400000 */
[----:B------:R-:W-:Y:S01]  /*a470*/  FMUL R37, R57, R40 ;  /* 0x0000002839257220 */ /* 0x000fe20000400000 */
[C---:B------:R-:W-:Y:S01]  /*a480*/  FMUL R38, R59.reuse, R15 ;  /* 0x0000000f3b267220 */ /* 0x040fe20000400000 */
[----:B------:R-:W-:-:S07]  /*a490*/  FMUL R39, R59, R14 ;  /* 0x0000000e3b277220 */ /* 0x000fce0000400000 */
[----:B0-----:R-:W-:Y:S08]  /*a4a0*/  HMMA.16816.F32.BF16 R36, R52, R24, R36 ;  /* 0x000000183424723c */ /* 0x001ff00000041824 */
[C---:B------:R-:W-:Y:S01]  /*a4b0*/  HMMA.16816.F32.BF16 R20, R16.reuse, R22, R28 ;  /* 0x000000161014723c */ /* 0x040fe2000004181c */
[C---:B------:R-:W-:Y:S01]  /*a4c0*/  FMUL R32, R57.reuse, R13 ;  /* 0x0000000d39207220 */ /* 0x040fe20000400000 */
[----:B------:R-:W-:Y:S01]  /*a4d0*/  FMUL R33, R57, R12 ;  /* 0x0000000c39217220 */ /* 0x000fe20000400000 */
[----:B------:R-:W0:Y:S09]  /*a4e0*/  LDSM.16.M88.4 R28, [R0+UR5+0x22000] ;  /* 0x02200005001c783b */ /* 0x000e320008000200 */
[----:B------:R-:W-:Y:S01]  /*a4f0*/  HMMA.16816.F32.BF16 R12, R16, R26, R36 ;  /* 0x0000001a100c723c */ /* 0x000fe20000041824 */
[C---:B------:R-:W-:Y:S01]  /*a500*/  FMUL R34, R59.reuse, R11 ;  /* 0x0000000b3b227220 */ /* 0x040fe20000400000 */
[----:B------:R-:W-:Y:S01]  /*a510*/  FMUL R35, R59, R10 ;  /* 0x0000000a3b237220 */ /* 0x000fe20000400000 */
[----:B------:R-:W-:Y:S04]  /*a520*/  LDSM.16.M88.4 R24, [R0+UR5+0x22800] ;  /* 0x022800050018783b */ /* 0x000fe80008000200 */
[----:B------:R-:W-:Y:S04]  /*a530*/  STL.64 [R1+0x1f0], R20 ;  /* 0x0001f01401007387 */ /* 0x000fe80000100a00 */
[----:B------:R-:W-:Y:S04]  /*a540*/  STL.64 [R1+0x1f8], R22 ;  /* 0x0001f81601007387 */ /* 0x000fe80000100a00 */
[----:B------:R2:W-:Y:S04]  /*a550*/  STL.64 [R1+0x1d0], R4 ;  /* 0x0001d00401007387 */ /* 0x0005e80000100a00 */
[----:B------:R5:W-:Y:S04]  /*a560*/  STL.64 [R1+0x1d8], R6 ;  /* 0x0001d80601007387 */ /* 0x000be80000100a00 */
[----:B------:R-:W1:Y:S01]  /*a570*/  LDSM.16.M88.4 R20, [R0+UR5+0x22400] ;  /* 0x022400050014783b */ /* 0x000e620008000200 */
[----:B--2---:R-:W-:-:S03]  /*a580*/  FMUL R4, R57, R9 ;  /* 0x0000000939047220 */ /* 0x004fc60000400000 */
[----:B------:R-:W2:Y:S01]  /*a590*/  LDL.LU R9, [R1+0x240] ;  /* 0x0002400001097983 */ /* 0x000ea20000300800 */
[----:B----4-:R-:W-:-:S03]  /*a5a0*/  FMUL R5, R57, R8 ;  /* 0x0000000839057220 */ /* 0x010fc60000400000 */
[----:B------:R-:W4:Y:S01]  /*a5b0*/  LDL.LU R8, [R1+0x244] ;  /* 0x0002440001087983 */ /* 0x000f220000300800 */
[----:B-----5:R-:W-:-:S03]  /*a5c0*/  FMUL R6, R59, R3 ;  /* 0x000000033b067220 */ /* 0x020fc60000400000 */
[----:B------:R-:W-:Y:S04]  /*a5d0*/  STL.64 [R1+0x2e0], R12 ;  /* 0x0002e00c01007387 */ /* 0x000fe80000100a00 */
[----:B------:R5:W-:Y:S04]  /*a5e0*/  STL.64 [R1+0x2e8], R14 ;  /* 0x0002e80e01007387 */ /* 0x000be80000100a00 */
[----:B------:R-:W4:Y:S01]  /*a5f0*/  LDL.LU R3, [R1+0x248] ;  /* 0x0002480001037983 */ /* 0x000f220000300800 */
[----:B---3--:R-:W-:-:S03]  /*a600*/  FMUL R7, R59, R2 ;  /* 0x000000023b077220 */ /* 0x008fc60000400000 */
[----:B------:R-:W3:Y:S01]  /*a610*/  LDL.LU R2, [R1+0x24c] ;  /* 0x00024c0001027983 */ /* 0x000ee20000300800 */
[C---:B0-----:R-:W-:Y:S03]  /*a620*/  HMMA.16816.F32.BF16 R32, R52.reuse, R28, R32 ;  /* 0x0000001c3420723c */ /* 0x041fe60000041820 */
[----:B------:R-:W3:Y:S05]  /*a630*/  LDL.LU R44, [R1+0x8c] ;  /* 0x00008c00012c7983 */ /* 0x000eea0000300800 */
[----:B-1----:R-:W-:Y:S01]  /*a640*/  HMMA.16816.F32.BF16 R4, R52, R20, R4 ;  /* 0x000000143404723c */ /* 0x002fe20000041804 */
[----:B------:R-:W3:Y:S04]  /*a650*/  LDL.LU R20, [R1+0x70] ;  /* 0x0000700001147983 */ /* 0x000ee80000300800 */
[----:B------:R-:W3:Y:S04]  /*a660*/  LDL.LU R21, [R1+0x74] ;  /* 0x0000740001157983 */ /* 0x000ee80000300800 */
[----:B------:R-:W3:Y:S03]  /*a670*/  LDL.LU R43, [R1+0x78] ;  /* 0x00007800012b7983 */ /* 0x000ee60000300800 */
[C---:B-----5:R-:W-:Y:S01]  /*a680*/  HMMA.16816.F32.BF16 R12, R16.reuse, R30, R32 ;  /* 0x0000001e100c723c */ /* 0x060fe20000041820 */
[----:B------:R-:W5:Y:S04]  /*a690*/  LDL.LU R42, [R1+0x7c] ;  /* 0x00007c00012a7983 */ /* 0x000f680000300800 */
[----:B------:R-:W5:Y:S04]  /*a6a0*/  LDL.LU R28, [R1+0x80] ;  /* 0x00008000011c7983 */ /* 0x000f680000300800 */
[----:B------:R-:W5:Y:S01]  /*a6b0*/  LDL.LU R29, [R1+0x84] ;  /* 0x00008400011d7983 */ /* 0x000f620000300800 */
[----:B------:R-:W-:Y:S03]  /*a6c0*/  HMMA.16816.F32.BF16 R4, R16, R22, R4 ;  /* 0x000000161004723c */ /* 0x000fe60000041804 */
[----:B------:R-:W0:Y:S06]  /*a6d0*/  LDSM.16.M88.4 R32, [R0+UR5+0x22c00] ;  /* 0x022c00050020783b */ /* 0x000e2c0008000200 */
[----:B------:R-:W-:Y:S04]  /*a6e0*/  STL.64 [R1+0x2d0], R12 ;  /* 0x0002d00c01007387 */ /* 0x000fe80000100a00 */
[----:B------:R1:W-:Y:S04]  /*a6f0*/  STL.64 [R1+0x2d8], R14 ;  /* 0x0002d80e01007387 */ /* 0x0003e80000100a00 */
[----:B------:R-:W5:Y:S04]  /*a700*/  LDL.LU R45, [R1+0x88] ;  /* 0x00008800012d7983 */ /* 0x000f680000300800 */
[----:B-1----:R-:W5:Y:S04]  /*a710*/  LDL.LU R15, [R1+0x268] ;  /* 0x00026800010f7983 */ /* 0x002f680000300800 */
[----:B------:R-:W5:Y:S04]  /*a720*/  LDL.LU R14, [R1+0x26c] ;  /* 0x00026c00010e7983 */ /* 0x000f680000300800 */
[----:B------:R-:W-:Y:S04]  /*a730*/  STL.64 [R1+0x1e0], R4 ;  /* 0x0001e00401007387 */ /* 0x000fe80000100a00 */
[----:B------:R-:W-:Y:S04]  /*a740*/  STL.64 [R1+0x1e8], R6 ;  /* 0x0001e80601007387 */ /* 0x000fe80000100a00 */
[----:B------:R-:W5:Y:S04]  /*a750*/  LDL.LU R13, [R1+0x250] ;  /* 0x00025000010d7983 */ /* 0x000f680000300800 */
[----:B------:R-:W5:Y:S04]  /*a760*/  LDL.LU R12, [R1+0x254] ;  /* 0x00025400010c7983 */ /* 0x000f680000300800 */
[----:B------:R-:W5:Y:S04]  /*a770*/  LDL.LU R11, [R1+0x258] ;  /* 0x00025800010b7983 */ /* 0x000f680000300800 */
[----:B------:R-:W5:Y:S04]  /*a780*/  LDL.LU R10, [R1+0x25c] ;  /* 0x00025c00010a7983 */ /* 0x000f680000300800 */
[----:B------:R-:W5:Y:S04]  /*a790*/  LDL.LU R41, [R1+0x260] ;  /* 0x0002600001297983 */ /* 0x000f680000300800 */
[----:B------:R-:W5:Y:S04]  /*a7a0*/  LDL.LU R40, [R1+0x264] ;  /* 0x0002640001287983 */ /* 0x000f680000300800 */
[----:B------:R-:W1:Y:S01]  /*a7b0*/  LDSM.16.M88.4 R4, [R0+UR5+0x23000] ;  /* 0x023000050004783b */ /* 0x000e620008000200 */
[----:B--2---:R-:W-:-:S03]  /*a7c0*/  FMUL R36, R57, R9 ;  /* 0x0000000939247220 */ /* 0x004fc60000400000 */
[----:B------:R-:W2:Y:S01]  /*a7d0*/  LDL.LU R9, [R1+0x60] ;  /* 0x0000600001097983 */ /* 0x000ea20000300800 */
[----:B----4-:R-:W-:-:S03]  /*a7e0*/  FMUL R37, R57, R8 ;  /* 0x0000000839257220 */ /* 0x010fc60000400000 */
[----:B------:R-:W4:Y:S01]  /*a7f0*/  LDL.LU R8, [R1+0x64] ;  /* 0x0000640001087983 */ /* 0x000f220000300800 */
[----:B------:R-:W-:-:S03]  /*a800*/  FMUL R38, R59, R3 ;  /* 0x000000033b267220 */ /* 0x000fc60000400000 */
[----:B------:R-:W4:Y:S01]  /*a810*/  LDL.LU R3, [R1+0x68] ;  /* 0x0000680001037983 */ /* 0x000f220000300800 */
[----:B---3--:R-:W-:-:S03]  /*a820*/  FMUL R39, R59, R2 ;  /* 0x000000023b277220 */ /* 0x008fc60000400000 */
[----:B------:R-:W3:Y:S04]  /*a830*/  LDL.LU R2, [R1+0x6c] ;  /* 0x00006c0001027983 */ /* 0x000ee80000300800 */
[----:B------:R-:W-:Y:S01]  /*a840*/  HMMA.16816.F32.BF16 R36, R52, R24, R36 ;  /* 0x000000183424723c */ /* 0x000fe20000041824 */
[----:B------:R-:W-:Y:S01]  /*a850*/  FMUL R31, R59, R44 ;  /* 0x0000002c3b1f7220 */ /* 0x000fe20000400000 */
[C---:B-----5:R-:W-:Y:S01]  /*a860*/  FMUL R28, R57.reuse, R28 ;  /* 0x0000001c391c7220 */ /* 0x060fe20000400000 */
[----:B------:R-:W-:-:S15]  /*a870*/  FMUL R29, R57, R29 ;  /* 0x0000001d391d7220 */ /* 0x000fde0000400000 */
[----:B------:R-:W-:Y:S02]  /*a880*/  NOP ;  /* 0x0000000000007918 */ /* 0x000fe40000000000 */
[----:B------:R-:W-:Y:S01]  /*a890*/  HMMA.16816.F32.BF16 R36, R16, R26, R36 ;  /* 0x0000001a1024723c */ /* 0x000fe20000041824 */
[----:B------:R-:W5:Y:S01]  /*a8a0*/  LDSM.16.M88.4 R24, [R0+UR5+0x23400] ;  /* 0x023400050018783b */ /* 0x000f620008000200 */
[----:B------:R-:W-:-:S07]  /*a8b0*/  FMUL R30, R59, R45 ;  /* 0x0000002d3b1e7220 */ /* 0x000fce0000400000 */
[----:B0-----:R-:W-:Y:S01]  /*a8c0*/  HMMA.16816.F32.BF16 R28, R52, R32, R28 ;  /* 0x00000020341c723c */ /* 0x001fe2000004181c */
[C---:B------:R-:W-:Y:S01]  /*a8d0*/  FMUL R20, R57.reuse, R20 ;  /* 0x0000001439147220 */ /* 0x040fe20000400000 */
[----:B------:R-:W-:Y:S01]  /*a8e0*/  FMUL R21, R57, R21 ;  /* 0x0000001539157220 */ /* 0x000fe20000400000 */
[C---:B------:R-:W-:Y:S01]  /*a8f0*/  FMUL R22, R59.reuse, R43 ;  /* 0x0000002b3b167220 */ /* 0x040fe20000400000 */
[----:B------:R-:W-:-:S07]  /*a900*/  FMUL R23, R59, R42 ;  /* 0x0000002a3b177220 */ /* 0x000fce0000400000 */
[----:B-1----:R-:W-:Y:S09]  /*a910*/  HMMA.16816.F32.BF16 R20, R52, R4, R20 ;  /* 0x000000043414723c */ /* 0x002ff20000041814 */
[C---:B------:R-:W-:Y:S01]  /*a920*/  HMMA.16816.F32.BF16 R32, R16.reuse, R34, R28 ;  /* 0x000000221020723c */ /* 0x040fe2000004181c */
[----:B------:R-:W0:Y:S04]  /*a930*/  LDSM.16.M88.4 R28, [R0+UR5+0x23800] ;  /* 0x02380005001c783b */ /* 0x000e280008000200 */
[----:B------:R-:W-:Y:S04]  /*a940*/  STL.64 [R1+0x1a0], R36 ;  /* 0x0001a02401007387 */ /* 0x000fe80000100a00 */
[----:B------:R-:W-:Y:S02]  /*a950*/  STL.64 [R1+0x1a8], R38 ;  /* 0x0001a82601007387 */ /* 0x000fe40000100a00 */
[----:B------:R-:W-:Y:S02]  /*a960*/  HMMA.16816.F32.BF16 R20, R16, R6, R20 ;  /* 0x000000061014723c */ /* 0x000fe40000041814 */
[----:B------:R-:W1:Y:S06]  /*a970*/  LDSM.16.M88.4 R4, [R0+UR5+0x23c00] ;  /* 0x023c00050004783b */ /* 0x000e6c0008000200 */
[----:B------:R5:W-:Y:S04]  /*a980*/  STL.64 [R1+0x1b0], R32 ;  /* 0x0001b02001007387 */ /* 0x000be80000100a00 */
[----:B------:R5:W-:Y:S02]  /*a990*/  STL.64 [R1+0x1b8], R34 ;  /* 0x0001b82201007387 */ /* 0x000be40000100a00 */
[C---:B-----5:R-:W-:Y:S01]  /*a9a0*/  FMUL R32, R57.reuse, R41 ;  /* 0x0000002939207220 */ /* 0x060fe20000400000 */
[----:B------:R-:W-:Y:S01]  /*a9b0*/  FMUL R33, R57, R40 ;  /* 0x0000002839217220 */ /* 0x000fe20000400000 */
[C---:B------:R-:W-:Y:S01]  /*a9c0*/  FMUL R34, R59.reuse, R15 ;  /* 0x0000000f3b227220 */ /* 0x040fe20000400000 */
[----:B------:R-:W-:Y:S01]  /*a9d0*/  FMUL R35, R59, R14 ;  /* 0x0000000e3b237220 */ /* 0x000fe20000400000 */
[C---:B------:R-:W-:Y:S01]  /*a9e0*/  FMUL R36, R57.reuse, R13 ;  /* 0x0000000d39247220 */ /* 0x040fe20000400000 */
[----:B------:R-:W-:Y:S01]  /*a9f0*/  FMUL R37, R57, R12 ;  /* 0x0000000c39257220 */ /* 0x000fe20000400000 */
[C---:B------:R-:W-:Y:S01]  /*aa00*/  FMUL R38, R59.reuse, R11 ;  /* 0x0000000b3b267220 */ /* 0x040fe20000400000 */
[----:B------:R-:W-:Y:S01]  /*aa10*/  FMUL R39, R59, R10 ;  /* 0x0000000a3b277220 */ /* 0x000fe20000400000 */
[----:B------:R2:W-:Y:S02]  /*aa20*/  STL.64 [R1+0x1c0], R20 ;  /* 0x0001c01401007387 */ /* 0x0005e40000100a00 */
[C---:B------:R-:W-:Y:S02]  /*aa30*/  HMMA.16816.F32.BF16 R32, R52.reuse, R24, R32 ;  /* 0x000000183420723c */ /* 0x040fe40000041820 */
[----:B------:R-:W5:Y:S06]  /*aa40*/  LDSM.16.M88.4 R40, [R0+UR5+0x24000] ;  /* 0x024000050028783b */ /* 0x000f6c0008000200 */
[----:B0-----:R-:W-:Y:S01]  /*aa50*/  HMMA.16816.F32.BF16 R36, R52, R28, R36 ;  /* 0x0000001c3424723c */ /* 0x001fe20000041824 */
[----:B------:R0:W-:Y:S01]  /*aa60*/  STL.64 [R1+0x1c8], R22 ;  /* 0x0001c81601007387 */ /* 0x0001e20000100a00 */
[C---:B--2---:R-:W-:Y:S01]  /*aa70*/  FMUL R20, R57.reuse, R9 ;  /* 0x0000000939147220 */ /* 0x044fe20000400000 */
[----:B----4-:R-:W-:-:S09]  /*aa80*/  FMUL R21, R57, R8 ;  /* 0x0000000839157220 */ /* 0x010fd20000400000 */
[----:B------:R-:W-:Y:S01]  /*aa90*/  HMMA.16816.F32.BF16 R8, R16, R26, R32 ;  /* 0x0000001a1008723c */ /* 0x000fe20000041820 */
[----:B------:R-:W2:Y:S01]  /*aaa0*/  LDSM.16.M88.4 R32, [R0+UR5+0x24400] ;  /* 0x024400050020783b */ /* 0x000ea20008000200 */
[C---:B0-----:R-:W-:Y:S01]  /*aab0*/  FMUL R22, R59.reuse, R3 ;  /* 0x000000033b167220 */ /* 0x041fe20000400000 */
[----:B---3--:R-:W-:-:S07]  /*aac0*/  FMUL R23, R59, R2 ;  /* 0x000000023b177220 */ /* 0x008fce0000400000 */
[----:B-1----:R-:W-:Y:S01]  /*aad0*/  HMMA.16816.F32.BF16 R20, R52, R4, R20 ;  /* 0x000000043414723c */ /* 0x002fe20000041814 */
[----:B------:R-:W3:Y:S04]  /*aae0*/  LDL.LU R4, [R1+0x280] ;  /* 0x0002800001047983 */ /* 0x000ee80000300800 */
[----:B------:R-:W4:Y:S04]  /*aaf0*/  LDL.LU R5, [R1+0x284] ;  /* 0x0002840001057983 */ /* 0x000f280000300800 */
[----:B------:R-:W-:Y:S04]  /*ab00*/  STL.64 [R1+0x2c0], R8 ;  /* 0x0002c00801007387 */ /* 0x000fe80000100a00 */
[----:B------:R0:W-:Y:S04]  /*ab10*/  STL.64 [R1+0x2c8], R10 ;  /* 0x0002c80a01007387 */ /* 0x0001e80000100a00 */
[----:B------:R-:W4:Y:S04]  /*ab20*/  LDL.LU R3, [R1+0x288] ;  /* 0x0002880001037983 */ /* 0x000f280000300800 */
[----:B------:R-:W4:Y:S01]  /*ab30*/  LDL.LU R2, [R1+0x28c] ;  /* 0x00028c0001027983 */ /* 0x000f220000300800 */
[----:B0-----:R-:W-:Y:S03]  /*ab40*/  HMMA.16816.F32.BF16 R8, R16, R30, R36 ;  /* 0x0000001e1008723c */ /* 0x001fe60000041824 */
[----:B-----5:R-:W-:Y:S04]  /*ab50*/  STL.64 [R1+0x168], R42 ;  /* 0x0001682a01007387 */ /* 0x020fe80000100a00 */
[----:B------:R-:W-:-:S12]  /*ab60*/  LDSM.16.M88.4 R28, [R0+UR5+0x24c00] ;  /* 0x024c0005001c783b */ /* 0x000fd80008000200 */
[----:B------:R-:W-:Y:S04]  /*ab70*/  STL.64 [R1+0x2b0], R8 ;  /* 0x0002b00801007387 */ /* 0x000fe80000100a00 */
[----:B------:R0:W-:Y:S04]  /*ab80*/  STL.64 [R1+0x2b8], R10 ;  /* 0x0002b80a01007387 */ /* 0x0001e80000100a00 */
[----:B------:R-:W5:Y:S04]  /*ab90*/  LDL.LU R36, [R1+0x320] ;  /* 0x0003200001247983 */ /* 0x000f680000300800 */
[----:B------:R-:W5:Y:S01]  /*aba0*/  LDL.LU R27, [R1+0x324] ;  /* 0x00032400011b7983 */ /* 0x000f620000300800 */
[----:B0-----:R-:W-:Y:S03]  /*abb0*/  HMMA.16816.F32.BF16 R8, R16, R6, R20 ;  /* 0x000000061008723c */ /* 0x001fe60000041814 */
[----:B------:R-:W0:-:S15]  /*abc0*/  LDSM.16.M88.4 R20, [R0+UR5+0x24800] ;  /* 0x024800050014783b */ /* 0x000e1e0008000200 */
[----:B------:R-:W-:Y:S01]  /*abd0*/  NOP ;  /* 0x0000000000007918 */ /* 0x000fe20000000000 */
[----:B------:R1:W-:Y:S04]  /*abe0*/  STL.64 [R1+0x2a0], R8 ;  /* 0x0002a00801007387 */ /* 0x0003e80000100a00 */
[----:B------:R-:W-:Y:S04]  /*abf0*/  STL.64 [R1+0x2a8], R10 ;  /* 0x0002a80a01007387 */ /* 0x000fe80000100a00 */
[----:B------:R-:W5:Y:S04]  /*ac00*/  LDL.LU R26, [R1+0x328] ;  /* 0x00032800011a7983 */ /* 0x000f680000300800 */
[----:B------:R-:W5:Y:S04]  /*ac10*/  LDL.LU R25, [R1+0x32c] ;  /* 0x00032c0001197983 */ /* 0x000f680000300800 */
[----:B------:R-:W5:Y:S04]  /*ac20*/  LDL.LU R24, [R1+0x270] ;  /* 0x0002700001187983 */ /* 0x000f680000300800 */
[----:B------:R-:W5:Y:S04]  /*ac30*/  LDL.LU R13, [R1+0x274] ;  /* 0x00027400010d7983 */ /* 0x000f680000300800 */
[----:B--2---:R-:W-:Y:S04]  /*ac40*/  STL.64 [R1+0x158], R34 ;  /* 0x0001582201007387 */ /* 0x004fe80000100a00 */
[----:B------:R-:W2:Y:S04]  /*ac50*/  LDL.LU R12, [R1+0x278] ;  /* 0x00027800010c7983 */ /* 0x000ea80000300800 */
[----:B-1----:R-:W2:Y:S04]  /*ac60*/  LDL.LU R8, [R1+0x27c] ;  /* 0x00027c0001087983 */ /* 0x002ea80000300800 */
[----:B------:R-:W-:Y:S04]  /*ac70*/  STL.64 [R1+0x940], R18 ;  /* 0x0009401201007387 */ /* 0x000fe80000100a00 */
[----:B------:R1:W-:Y:S04]  /*ac80*/  STL.64 [R1+0x938], R16 ;  /* 0x0009381001007387 */ /* 0x0003e80000100a00 */
[----:B0-----:R-:W-:Y:S01]  /*ac90*/  STL.64 [R1+0x148], R22 ;  /* 0x0001481601007387 */ /* 0x001fe20000100a00 */
[C---:B---3--:R-:W-:Y:S01]  /*aca0*/  FMUL R4, R57.reuse, R4 ;  /* 0x0000000439047220 */ /* 0x048fe20000400000 */
[----:B----4-:R-:W-:Y:S01]  /*acb0*/  FMUL R5, R57, R5 ;  /* 0x0000000539057220 */ /* 0x010fe20000400000 */
[C---:B------:R-:W-:Y:S01]  /*acc0*/  FMUL R6, R59.reuse, R3 ;  /* 0x000000033b067220 */ /* 0x040fe20000400000 */
[----:B------:R-:W-:-:S07]  /*acd0*/  FMUL R7, R59, R2 ;  /* 0x000000023b077220 */ /* 0x000fce0000400000 */
[----:B-1----:R-:W-:-:S15]  /*ace0*/  HMMA.16816.F32.BF16 R16, R52, R40, R4 ;  /* 0x000000283410723c */ /* 0x002fde0000041804 */
[----:B------:R-:W-:-:S04]  /*acf0*/  NOP ;  /* 0x0000000000007918 */ /* 0x000fc80000000000 */
[----:B------:R-:W-:Y:S02]  /*ad00*/  IMAD.MOV.U32 R15, RZ, RZ, R16 ;  /* 0x000000ffff0f7224 */ /* 0x000fe400078e0010 */
[----:B------:R-:W3:Y:S04]  /*ad10*/  LDL.LU R16, [R1+0x190] ;  /* 0x0001900001107983 */ /* 0x000ee80000300800 */
[----:B------:R-:W4:Y:S04]  /*ad20*/  LDL.LU R11, [R1+0x194] ;  /* 0x00019400010b7983 */ /* 0x000f280000300800 */
[----:B------:R-:W4:Y:S04]  /*ad30*/  LDL.LU R10, [R1+0x198] ;  /* 0x00019800010a7983 */ /* 0x000f280000300800 */
[----:B------:R-:W4:Y:S01]  /*ad40*/  LDL.LU R9, [R1+0x19c] ;  /* 0x00019c0001097983 */ /* 0x000f220000300800 */
[C---:B-----5:R-:W-:Y:S01]  /*ad50*/  FMUL R4, R57.reuse, R36 ;  /* 0x0000002439047220 */ /* 0x060fe20000400000 */
[----:B------:R-:W-:Y:S01]  /*ad60*/  FMUL R5, R57, R27 ;  /* 0x0000001b39057220 */ /* 0x000fe20000400000 */
[----:B------:R-:W-:-:S02]  /*ad70*/  MOV R2, R19 ;  /* 0x0000001300027202 */ /* 0x000fc40000000f00 */
[----:B------:R-:W-:Y:S01]  /*ad80*/  MOV R14, R17 ;  /* 0x00000011000e7202 */ /* 0x000fe20000000f00 */
[----:B------:R-:W-:Y:S02]  /*ad90*/  IMAD.MOV.U32 R3, RZ, RZ, R18 ;  /* 0x000000ffff037224 */ /* 0x000fe400078e0012 */
[C---:B------:R-:W-:Y:S01]  /*ada0*/  FMUL R6, R59.reuse, R26 ;  /* 0x0000001a3b067220 */ /* 0x040fe20000400000 */
[----:B------:R-:W-:-:S07]  /*adb0*/  FMUL R7, R59, R25 ;  /* 0x000000193b077220 */ /* 0x000fce0000400000 */
[----:B------:R-:W-:Y:S01]  /*adc0*/  HMMA.16816.F32.BF16 R32, R52, R32, R4 ;  /* 0x000000203420723c */ /* 0x000fe20000041804 */
[----:B------:R-:W-:Y:S04]  /*add0*/  STL [R1+0x964], R2 ;  /* 0x0009640201007387 */ /* 0x000fe80000100800 */
[----:B------:R-:W-:Y:S04]  /*ade0*/  STL [R1+0x960], R14 ;  /* 0x0009600e01007387 */ /* 0x000fe80000100800 */
[----:B------:R-:W-:Y:S04]  /*adf0*/  STL [R1+0x95c], R15 ;  /* 0x00095c0f01007387 */ /* 0x000fe80000100800 */
[----:B------:R0:W-:Y:S04]  /*ae00*/  STL [R1+0x958], R3 ;  /* 0x0009580301007387 */ /* 0x0001e80000100800 */
[----:B------:R-:W-:Y:S02]  /*ae10*/  STL.64 [R1+0x138], R30 ;  /* 0x0001381e01007387 */ /* 0x000fe40000100a00 */
[----:B0-----:R-:W-:-:S02]  /*ae20*/  IMAD.MOV.U32 R3, RZ, RZ, R32 ;  /* 0x000000ffff037224 */ /* 0x001fc400078e0020 */
[----:B------:R-:W-:Y:S04]  /*ae30*/  STL [R1+0xa4], R33 ;  /* 0x0000a42101007387 */ /* 0x000fe80000100800 */
[----:B------:R0:W-:Y:S04]  /*ae40*/  STL [R1+0x968], R3 ;  /* 0x0009680301007387 */ /* 0x0001e80000100800 */
[----:B------:R-:W5:Y:S04]  /*ae50*/  LDL.LU R39, [R1+0x310] ;  /* 0x0003100001277983 */ /* 0x000f680000300800 */
[----:B------:R-:W5:Y:S04]  /*ae60*/  LDL.LU R38, [R1+0x314] ;  /* 0x0003140001267983 */ /* 0x000f680000300800 */
[----:B------:R-:W5:Y:S04]  /*ae70*/  LDL.LU R37, [R1+0x318] ;  /* 0x0003180001257983 */ /* 0x000f680000300800 */
[----:B------:R-:W5:Y:S01]  /*ae80*/  LDL.LU R36, [R1+0x31c] ;  /* 0x00031c0001247983 */ /* 0x000f620000300800 */
[----:B------:R-:W-:Y:S01]  /*ae90*/  FMUL R5, R57, R13 ;  /* 0x0000000d39057220 */ /* 0x000fe20000400000 */
[----:B--2---:R-:W-:-:S02]  /*aea0*/  FMUL R6, R59, R12 ;  /* 0x0000000c3b067220 */ /* 0x004fc40000400000 */
[----:B------:R-:W2:Y:S01]  /*aeb0*/  LDL.LU R27, [R1+0x300] ;  /* 0x00030000011b7983 */ /* 0x000ea20000300800 */
[----:B------:R-:W-:-:S03]  /*aec0*/  FMUL R7, R59, R8 ;  /* 0x000000083b077220 */ /* 0x000fc60000400000 */
[----:B------:R-:W2:Y:S04]  /*aed0*/  LDL.LU R13, [R1+0x304] ;  /* 0x00030400010d7983 */ /* 0x000ea80000300800 */
[----:B------:R-:W2:Y:S04]  /*aee0*/  LDL.LU R12, [R1+0x308] ;  /* 0x00030800010c7983 */ /* 0x000ea80000300800 */
[----:B------:R-:W2:Y:S01]  /*aef0*/  LDL.LU R8, [R1+0x30c] ;  /* 0x00030c0001087983 */ /* 0x000ea20000300800 */
[----:B------:R-:W-:-:S03]  /*af00*/  FMUL R4, R57, R24 ;  /* 0x0000001839047220 */ /* 0x000fc60000400000 */
[----:B------:R-:W2:Y:S04]  /*af10*/  LDL.LU R24, [R1+0x290] ;  /* 0x0002900001187983 */ /* 0x000ea80000300800 */
[----:B------:R-:W-:Y:S01]  /*af20*/  HMMA.16816.F32.BF16 R20, R52, R20, R4 ;  /* 0x000000143414723c */ /* 0x000fe20000041804 */
[----:B------:R-:W2:Y:S04]  /*af30*/  LDL.LU R25, [R1+0x294] ;  /* 0x0002940001197983 */ /* 0x000ea80000300800 */
[----:B------:R-:W2:Y:S01]  /*af40*/  LDL.LU R26, [R1+0x298] ;  /* 0x00029800011a7983 */ /* 0x000ea20000300800 */
[----:B------:R-:W-:Y:S01]  /*af50*/  MOV R19, R34 ;  /* 0x0000002200137202 */ /* 0x000fe20000000f00 */
[----:B------:R-:W-:-:S02]  /*af60*/  IMAD.MOV.U32 R18, RZ, RZ, R35 ;  /* 0x000000ffff127224 */ /* 0x000fc400078e0023 */
[----:B------:R-:W-:Y:S04]  /*af70*/  LDSM.16.M88.4 R32, [R0+UR5+0x25400] ;  /* 0x025400050020783b */ /* 0x000fe80008000200 */
[----:B------:R-:W-:Y:S06]  /*af80*/  LDSM.16.M88.4 R4, [R0+UR5+0x25800] ;  /* 0x025800050004783b */ /* 0x000fec0008000200 */
[----:B0-----:R-:W-:Y:S01]  /*af90*/  MOV R3, R20 ;  /* 0x0000001400037202 */ /* 0x001fe20000000f00 */
[----:B------:R-:W-:Y:S01]  /*afa0*/  IMAD.MOV.U32 R2, RZ, RZ, R21 ;  /* 0x000000ffff027224 */ /* 0x000fe200078e0015 */
[----:B------:R-:W-:Y:S01]  /*afb0*/  MOV R14, R22 ;  /* 0x00000016000e7202 */ /* 0x000fe20000000f00 */
[----:B------:R-:W-:-:S02]  /*afc0*/  IMAD.MOV.U32 R15, RZ, RZ, R23 ;  /* 0x000000ffff0f7224 */ /* 0x000fc400078e0017 */
[C---:B---3--:R-:W-:Y:S01]  /*afd0*/  FMUL R20, R57.reuse, R16 ;  /* 0x0000001039147220 */ /* 0x048fe20000400000 */
[----:B----4-:R-:W-:Y:S01]  /*afe0*/  FMUL R21, R57, R11 ;  /* 0x0000000b39157220 */ /* 0x010fe20000400000 */
[C---:B------:R-:W-:Y:S01]  /*aff0*/  FMUL R22, R59.reuse, R10 ;  /* 0x0000000a3b167220 */ /* 0x040fe20000400000 */
[----:B------:R-:W-:Y:S02]  /*b000*/  FMUL R23, R59, R9 ;  /* 0x000000093b177220 */ /* 0x000fe40000400000 */
[----:B------:R-:W3:Y:S05]  /*b010*/  LDL.LU R9, [R1+0x29c] ;  /* 0x00029c0001097983 */ /* 0x000eea0000300800 */
[----:B------:R-:W-:Y:S01]  /*b020*/  HMMA.16816.F32.BF16 R20, R52, R28, R20 ;  /* 0x0000001c3414723c */ /* 0x000fe20000041814 */
[----:B------:R-:W0:-:S15]  /*b030*/  LDSM.16.M88.4 R28, [R0+UR5+0x25000] ;  /* 0x02500005001c783b */ /* 0x000e1e0008000200 */
[----:B------:R-:W-:-:S03]  /*b040*/  NOP ;  /* 0x0000000000007918 */ /* 0x000fc60000000000 */
[----:B------:R1:W-:Y:S04]  /*b050*/  STL.64 [R1+0x8f0], R22 ;  /* 0x0008f01601007387 */ /* 0x0003e80000100a00 */
[----:B------:R4:W-:Y:S01]  /*b060*/  STL.64 [R1+0x8e8], R20 ;  /* 0x0008e81401007387 */ /* 0x0009e20000100a00 */
[C---:B-----5:R-:W-:Y:S01]  /*b070*/  FMUL R48, R57.reuse, R39 ;  /* 0x0000002739307220 */ /* 0x060fe20000400000 */
[----:B------:R-:W-:Y:S01]  /*b080*/  FMUL R49, R57, R38 ;  /* 0x0000002639317220 */ /* 0x000fe20000400000 */
[C---:B------:R-:W-:Y:S01]  /*b090*/  FMUL R50, R59.reuse, R37 ;  /* 0x000000253b327220 */ /* 0x040fe20000400000 */
[----:B------:R-:W-:Y:S01]  /*b0a0*/  FMUL R51, R59, R36 ;  /* 0x000000243b337220 */ /* 0x000fe20000400000 */
[----:B0-----:R-:W-:Y:S01]  /*b0b0*/  MOV R17, R30 ;  /* 0x0000001e00117202 */ /* 0x001fe20000000f00 */
[----:B------:R-:W-:-:S02]  /*b0c0*/  IMAD.MOV.U32 R16, RZ, RZ, R31 ;  /* 0x000000ffff107224 */ /* 0x000fc400078e001f */
[----:B--2---:R-:W-:-:S03]  /*b0d0*/  FMUL R45, R57, R13 ;  /* 0x0000000d392d7220 */ /* 0x004fc60000400000 */
[C---:B------:R-:W-:Y:S01]  /*b0e0*/  HMMA.16816.F32.BF16 R48, R52.reuse, R28, R48 ;  /* 0x0000001c3430723c */ /* 0x040fe20000041830 */
[----:B------:R-:W2:Y:S01]  /*b0f0*/  LDL.LU R28, [R1+0x350] ;  /* 0x00035000011c7983 */ /* 0x000ea20000300800 */
[C---:B------:R-:W-:Y:S01]  /*b100*/  FMUL R46, R59.reuse, R12 ;  /* 0x0000000c3b2e7220 */ /* 0x040fe20000400000 */
[----:B------:R-:W-:Y:S01]  /*b110*/  FMUL R47, R59, R8 ;  /* 0x000000083b2f7220 */ /* 0x000fe20000400000 */
[C---:B------:R-:W-:Y:S01]  /*b120*/  FMUL R44, R57.reuse, R27 ;  /* 0x0000001b392c7220 */ /* 0x040fe20000400000 */
[----:B------:R-:W-:Y:S01]  /*b130*/  MOV R58, R34 ;  /* 0x00000022003a7202 */ /* 0x000fe20000000f00 */
[----:B------:R-:W-:Y:S02]  /*b140*/  IMAD.MOV.U32 R56, RZ, RZ, R35 ;  /* 0x000000ffff387224 */ /* 0x000fe400078e0023 */
[C---:B------:R-:W-:Y:S01]  /*b150*/  FMUL R24, R57.reuse, R24 ;  /* 0x0000001839187220 */ /* 0x040fe20000400000 */
[----:B------:R-:W-:Y:S10]  /*b160*/  LDSM.16.M88.4 R36, [R0+UR5+0x26000] ;  /* 0x026000050024783b */ /* 0x000ff40008000200 */
[----:B------:R-:W-:Y:S04]  /*b170*/  STL.64 [R1+0x8e0], R50 ;  /* 0x0008e03201007387 */ /* 0x000fe80000100a00 */
[----:B------:R-:W-:Y:S04]  /*b180*/  STL.64 [R1+0x8d8], R48 ;  /* 0x0008d83001007387 */ /* 0x000fe80000100a00 */
[----:B------:R-:W5:Y:S04]  /*b190*/  LDL.LU R29, [R1+0x354] ;  /* 0x00035400011d7983 */ /* 0x000f680000300800 */
[----:B------:R-:W5:Y:S04]  /*b1a0*/  LDL.LU R30, [R1+0x358] ;  /* 0x00035800011e7983 */ /* 0x000f680000300800 */
[----:B------:R-:W5:Y:S04]  /*b1b0*/  LDL.LU R31, [R1+0x35c] ;  /* 0x00035c00011f7983 */ /* 0x000f680000300800 */
[----:B-1----:R-:W5:Y:S04]  /*b1c0*/  LDL.LU R23, [R1+0x340] ;  /* 0x0003400001177983 */ /* 0x002f680000300800 */
[----:B------:R-:W5:Y:S04]  /*b1d0*/  LDL.LU R13, [R1+0x344] ;  /* 0x00034400010d7983 */ /* 0x000f680000300800 */
[----:B------:R-:W5:Y:S04]  /*b1e0*/  LDL.LU R12, [R1+0x348] ;  /* 0x00034800010c7983 */ /* 0x000f680000300800 */
[----:B------:R-:W5:Y:S01]  /*b1f0*/  LDL.LU R8, [R1+0x34c] ;  /* 0x00034c0001087983 */ /* 0x000f620000300800 */
[----:B------:R-:W-:Y:S03]  /*b200*/  HMMA.16816.F32.BF16 R44, R52, R32, R44 ;  /* 0x00000020342c723c */ /* 0x000fe6000004182c */
[----:B------:R-:W0:Y:S01]  /*b210*/  LDSM.16.M88.4 R32, [R0+UR5+0x25c00] ;  /* 0x025c00050020783b */ /* 0x000e220008000200 */
[----:B------:R-:W-:Y:S01]  /*b220*/  FMUL R25, R57, R25 ;  /* 0x0000001939197220 */ /* 0x000fe20000400000 */
[----:B------:R-:W-:-:S14]  /*b230*/  FMUL R26, R59, R26 ;  /* 0x0000001a3b1a7220 */ /* 0x000fdc0000400000 */
[----:B------:R-:W-:Y:S04]  /*b240*/  STL.64 [R1+0x8d0], R46 ;  /* 0x0008d02e01007387 */ /* 0x000fe80000100a00 */
[----:B------:R-:W-:Y:S04]  /*b250*/  STL.64 [R1+0x8c8], R44 ;  /* 0x0008c82c01007387 */ /* 0x000fe80000100a00 */
[----:B------:R-:W5:Y:S04]  /*b260*/  LDL.LU R22, [R1+0x330] ;  /* 0x0003300001167983 */ /* 0x000f680000300800 */
[----:B----4-:R-:W4:Y:S04]  /*b270*/  LDL.LU R21, [R1+0x334] ;  /* 0x0003340001157983 */ /* 0x010f280000300800 */
[----:B------:R-:W4:Y:S01]  /*b280*/  LDL.LU R20, [R1+0x338] ;  /* 0x0003380001147983 */ /* 0x000f220000300800 */
[----:B---3--:R-:W-:-:S03]  /*b290*/  FMUL R27, R59, R9 ;  /* 0x000000093b1b7220 */ /* 0x008fc60000400000 */
[----:B------:R-:W3:Y:S04]  /*b2a0*/  LDL.LU R9, [R1+0x33c] ;  /* 0x00033c0001097983 */ /* 0x000ee80000300800 */
[----:B------:R-:W-:-:S15]  /*b2b0*/  HMMA.16816.F32.BF16 R24, R52, R4, R24 ;  /* 0x000000043418723c */ /* 0x000fde0000041818 */
[----:B------:R-:W-:-:S04]  /*b2c0*/  NOP ;  /* 0x0000000000007918 */ /* 0x000fc80000000000 */
[----:B------:R1:W-:Y:S04]  /*b2d0*/  STL.64 [R1+0x8c0], R26 ;  /* 0x0008c01a01007387 */ /* 0x0003e80000100a00 */
[----:B------:R-:W-:Y:S04]  /*b2e0*/  STL.64 [R1+0x8b8], R24 ;  /* 0x0008b81801007387 */ /* 0x000fe80000100a00 */
[----:B0-----:R0:W-:Y:S04]  /*b2f0*/  STL.64 [R1+0xf8], R34 ;  /* 0x0000f82201007387 */ /* 0x0011e80000100a00 */
[----:B-1----:R-:W3:Y:S01]  /*b300*/  LDL.LU R26, [R1+0x370] ;  /* 0x00037000011a7983 */ /* 0x002ee20000300800 */
[C---:B--2---:R-:W-:Y:S01]  /*b310*/  FMUL R28, R57.reuse, R28 ;  /* 0x0000001c391c7220 */ /* 0x044fe20000400000 */
[----:B-----5:R-:W-:Y:S01]  /*b320*/  FMUL R29, R57, R29 ;  /* 0x0000001d391d7220 */ /* 0x020fe20000400000 */
[C---:B------:R-:W-:Y:S01]  /*b330*/  FMUL R30, R59.reuse, R30 ;  /* 0x0000001e3b1e7220 */ /* 0x040fe20000400000 */
[----:B------:R-:W-:-:S07]  /*b340*/  FMUL R31, R59, R31 ;  /* 0x0000001f3b1f7220 */ /* 0x000fce0000400000 */
[----:B------:R-:W-:Y:S01]  /*b350*/  HMMA.16816.F32.BF16 R28, R52, R32, R28 ;  /* 0x00000020341c723c */ /* 0x000fe2000004181c */
[----:B------:R-:W-:Y:S01]  /*b360*/  FMUL R33, R57, R13 ;  /* 0x0000000d39217220 */ /* 0x000fe20000400000 */
[C---:B0-----:R-:W-:Y:S01]  /*b370*/  FMUL R34, R59.reuse, R12 ;  /* 0x0000000c3b227220 */ /* 0x041fe20000400000 */
[----:B------:R-:W-:-:S15]  /*b380*/  FMUL R35, R59, R8 ;  /* 0x000000083b237220 */ /* 0x000fde0000400000 */
[----:B------:R-:W-:Y:S01]  /*b390*/  NOP ;  /* 0x0000000000007918 */ /* 0x000fe20000000000 */
[----:B------:R-:W-:Y:S04]  /*b3a0*/  STL.64 [R1+0x8b0], R30 ;  /* 0x0008b01e01007387 */ /* 0x000fe80000100a00 */
[----:B------:R-:W-:Y:S04]  /*b3b0*/  STL.64 [R1+0x8a8], R28 ;  /* 0x0008a81c01007387 */ /* 0x000fe80000100a00 */
[----:B------:R-:W2:Y:S04]  /*b3c0*/  LDL.LU R13, [R1+0x374] ;  /* 0x00037400010d7983 */ /* 0x000ea80000300800 */
[----:B------:R-:W5:Y:S04]  /*b3d0*/  LDL.LU R12, [R1+0x378] ;  /* 0x00037800010c7983 */ /* 0x000f680000300800 */
[----:B------:R-:W5:Y:S01]  /*b3e0*/  LDL.LU R8, [R1+0x37c] ;  /* 0x00037c0001087983 */ /* 0x000f620000300800 */
[----:B------:R-:W-:Y:S01]  /*b3f0*/  MOV R11, R6 ;  /* 0x00000006000b7202 */ /* 0x000fe20000000f00 */
[----:B------:R-:W-:-:S02]  /*b400*/  IMAD.MOV.U32 R10, RZ, RZ, R7 ;  /* 0x000000ffff0a7224 */ /* 0x000fc400078e0007 */
[----:B------:R-:W0:Y:S01]  /*b410*/  LDSM.16.M88.4 R4, [R0+UR5+0x26400] ;  /* 0x026400050004783b */ /* 0x000e220008000200 */
[----:B------:R-:W-:-:S07]  /*b420*/  FMUL R32, R57, R23 ;  /* 0x0000001739207220 */ /* 0x000fce0000400000 */
[----:B------:R-:W-:Y:S01]  /*b430*/  HMMA.16816.F32.BF16 R32, R52, R36, R32 ;  /* 0x000000243420723c */ /* 0x000fe20000041820 */
[----:B------:R-:W-:Y:S01]  /*b440*/  MOV R25, R38 ;  /* 0x0000002600197202 */ /* 0x000fe20000000f00 */
[----:B------:R-:W-:Y:S02]  /*b450*/  IMAD.MOV.U32 R24, RZ, RZ, R39 ;  /* 0x000000ffff187224 */ /* 0x000fe400078e0027 */
[C---:B------:R-:W-:Y:S01]  /*b460*/  FMUL R36, R57.reuse, R22 ;  /* 0x0000001639247220 */ /* 0x040fe20000400000 */
[----:B----4-:R-:W-:Y:S01]  /*b470*/  FMUL R37, R57, R21 ;  /* 0x0000001539257220 */ /* 0x010fe20000400000 */
[----:B------:R-:W-:Y:S02]  /*b480*/  FMUL R38, R59, R20 ;  /* 0x000000143b267220 */ /* 0x000fe40000400000 */
[----:B------:R-:W-:Y:S11]  /*b490*/  LDSM.16.M88.4 R20, [R0+UR5+0x26800] ;  /* 0x026800050014783b */ /* 0x000ff60008000200 */
[----:B------:R-:W-:Y:S04]  /*b4a0*/  STL.64 [R1+0x900], R34 ;  /* 0x0009002201007387 */ /* 0x000fe80000100a00 */
[----:B------:R-:W-:Y:S04]  /*b4b0*/  STL.64 [R1+0x8f8], R32 ;  /* 0x0008f82001007387 */ /* 0x000fe80000100a00 */
[----:B------:R-:W1:Y:S01]  /*b4c0*/  LDSM.16.M88.4 R32, [R0+UR5+0x26c00] ;  /* 0x026c00050020783b */ /* 0x000e620008000200 */
[----:B0-----:R-:W-:Y:S01]  /*b4d0*/  MOV R45, R6 ;  /* 0x00000006002d7202 */ /* 0x001fe20000000f00 */
[----:B------:R-:W-:-:S02]  /*b4e0*/  IMAD.MOV.U32 R44, RZ, RZ, R7 ;  /* 0x000000ffff2c7224 */ /* 0x000fc400078e0007 */
[----:B---3--:R-:W-:-:S07]  /*b4f0*/  FMUL R39, R59, R9 ;  /* 0x000000093b277220 */ /* 0x008fce0000400000 */
[----:B------:R-:W-:Y:S01]  /*b500*/  HMMA.16816.F32.BF16 R36, R52, R4, R36 ;  /* 0x000000043424723c */ /* 0x000fe20000041824 */
[----:B------:R-:W3:Y:S04]  /*b510*/  LDL.LU R4, [R1+0x360] ;  /* 0x0003600001047983 */ /* 0x000ee80000300800 */
[----:B------:R-:W4:Y:S04]  /*b520*/  LDL.LU R5, [R1+0x364] ;  /* 0x0003640001057983 */ /* 0x000f280000300800 */
[----:B------:R-:W4:Y:S04]  /*b530*/  LDL.LU R6, [R1+0x368] ;  /* 0x0003680001067983 */ /* 0x000f280000300800 */
[----:B------:R-:W4:Y:S01]  /*b540*/  LDL.LU R7, [R1+0x36c] ;  /* 0x00036c0001077983 */ /* 0x000f220000300800 */
[----:B-1----:R-:W-:-:S05]  /*b550*/  MOV R9, R34 ;  /* 0x0000002200097202 */ /* 0x002fca0000000f00 */
[----:B------:R-:W-:Y:S04]  /*b560*/  STL.64 [R1+0x910], R38 ;  /* 0x0009102601007387 */ /* 0x000fe80000100a00 */
[----:B------:R-:W-:Y:S01]  /*b570*/  STL.64 [R1+0x908], R36 ;  /* 0x0009082401007387 */ /* 0x000fe20000100a00 */
[----:B------:R-:W-:-:S03]  /*b580*/  FMUL R40, R57, R26 ;  /* 0x0000001a39287220 */ /* 0x000fc60000400000 */
[----:B------:R-:W-:Y:S04]  /*b590*/  STL [R1+0x8a0], R9 ;  /* 0x0008a00901007387 */ /* 0x000fe80000100800 */
[----:B------:R-:W-:Y:S01]  /*b5a0*/  STL [R1+0xbc], R35 ;  /* 0x0000bc2301007387 */ /* 0x000fe20000100800 */
[----:B--2---:R-:W-:Y:S01]  /*b5b0*/  FMUL R41, R57, R13 ;  /* 0x0000000d39297220 */ /* 0x004fe20000400000 */
[C---:B-----5:R-:W-:Y:S01]  /*b5c0*/  FMUL R42, R59.reuse, R12 ;  /* 0x0000000c3b2a7220 */ /* 0x060fe20000400000 */
[----:B------:R-:W-:-:S07]  /*b5d0*/  FMUL R43, R59, R8 ;  /* 0x000000083b2b7220 */ /* 0x000fce0000400000 */
[----:B------:R-:W-:Y:S01]  /*b5e0*/  HMMA.16816.F32.BF16 R40, R52, R20, R40 ;  /* 0x000000143428723c */ /* 0x000fe20000041828 */
[----:B------:R-:W2:Y:S04]  /*b5f0*/  LDL.LU R20, [R1+0x380] ;  /* 0x0003800001147983 */ /* 0x000ea80000300800 */
[----:B------:R-:W5:Y:S04]  /*b600*/  LDL.LU R13, [R1+0x384] ;  /* 0x00038400010d7983 */ /* 0x000f680000300800 */
[----:B------:R-:W5:Y:S04]  /*b610*/  LDL.LU R12, [R1+0x388] ;  /* 0x00038800010c7983 */ /* 0x000f680000300800 */
[----:B------:R-:W5:Y:S06]  /*b620*/  LDL.LU R8, [R1+0x38c] ;  /* 0x00038c0001087983 */ /* 0x000f6c0000300800 */
[----:B------:R-:W-:Y:S04]  /*b630*/  STL [R1+0x88c], R43 ;  /* 0x00088c2b01007387 */ /* 0x000fe80000100800 */
[----:B------:R-:W5:Y:S04]  /*b640*/  LDL.LU R27, [R1+0x3a0] ;  /* 0x0003a000011b7983 */ /* 0x000f680000300800 */
[----:B------:R-:W5:Y:S01]  /*b650*/  LDL.LU R26, [R1+0x3a4] ;  /* 0x0003a400011a7983 */ /* 0x000f620000300800 */
[----:B------:R-:W-:Y:S01]  /*b660*/  IMAD.MOV.U32 R28, RZ, RZ, R23 ;  /* 0x000000ffff1c7224 */ /* 0x000fe200078e0017 */
[----:B------:R-:W-:Y:S01]  /*b670*/  MOV R29, R22 ;  /* 0x00000016001d7202 */ /* 0x000fe20000000f00 */
[C---:B---3--:R-:W-:Y:S01]  /*b680*/  FMUL R4, R57.reuse, R4 ;  /* 0x0000000439047220 */ /* 0x048fe20000400000 */
[----:B----4-:R-:W-:Y:S01]  /*b690*/  FMUL R5, R57, R5 ;  /* 0x0000000539057220 */ /* 0x010fe20000400000 */
[C---:B------:R-:W-:Y:S01]  /*b6a0*/  FMUL R6, R59.reuse, R6 ;  /* 0x000000063b067220 */ /* 0x040fe20000400000 */
[----:B------:R-:W-:-:S07]  /*b6b0*/  FMUL R7, R59, R7 ;  /* 0x000000073b077220 */ /* 0x000fce0000400000 */
[----:B------:R-:W-:Y:S01]  /*b6c0*/  HMMA.16816.F32.BF16 R4, R52, R32, R4 ;  /* 0x000000203404723c */ /* 0x000fe20000041804 */
[----:B------:R-:W0:-:S15]  /*b6d0*/  LDSM.16.M88.4 R32, [R0+UR5+0x27000] ;  /* 0x027000050020783b */ /* 0x000e1e0008000200 */
[----:B------:R-:W-:-:S03]  /*b6e0*/  NOP ;  /* 0x0000000000007918 */ /* 0x000fc60000000000 */
[----:B------:R2:W-:Y:S04]  /*b6f0*/  STL.64 [R1+0x30], R4 ;  /* 0x0000300401007387 */ /* 0x0005e80000100a00 */
[----:B------:R1:W-:Y:S04]  /*b700*/  STL.64 [R1+0x38], R6 ;  /* 0x0000380601007387 */ /* 0x0003e80000100a00 */
[----:B------:R-:W3:Y:S04]  /*b710*/  LDL.LU R23, [R1+0x3a8] ;  /* 0x0003a80001177983 */ /* 0x000ee80000300800 */
[----:B------:R-:W4:Y:S01]  /*b720*/  LDL.LU R22, [R1+0x3ac] ;  /* 0x0003ac0001167983 */ /* 0x000f220000300800 */
[----:B0-----:R-:W-:Y:S01]  /*b730*/  IMAD.MOV.U32 R9, RZ, RZ, R34 ;  /* 0x000000ffff097224 */ /* 0x001fe200078e0022 */
[----:B------:R-:W-:Y:S01]  /*b740*/  MOV R61, R35 ;  /* 0x00000023003d7202 */ /* 0x000fe20000000f00 */
[C---:B--2---:R-:W-:Y:S01]  /*b750*/  FMUL R4, R57.reuse, R20 ;  /* 0x0000001439047220 */ /* 0x044fe20000400000 */
[----:B-----5:R-:W-:Y:S01]  /*b760*/  FMUL R5, R57, R13 ;  /* 0x0000000d39057220 */ /* 0x020fe20000400000 */
[C---:B-1----:R-:W-:Y:S01]  /*b770*/  FMUL R6, R59.reuse, R12 ;  /* 0x0000000c3b067220 */ /* 0x042fe20000400000 */
[----:B------:R-:W-:-:S07]  /*b780*/  FMUL R7, R59, R8 ;  /* 0x000000083b077220 */ /* 0x000fce0000400000 */
[----:B------:R-:W-:Y:S01]  /*b790*/  HMMA.16816.F32.BF16 R32, R52, R32, R4 ;  /* 0x000000203420723c */ /* 0x000fe20000041804 */
[----:B------:R-:W0:-:S15]  /*b7a0*/  LDSM.16.M88.4 R4, [R0+UR5+0x27400] ;  /* 0x027400050004783b */ /* 0x000e1e0008000200 */
[----:B------:R-:W-:-:S03]  /*b7b0*/  NOP ;  /* 0x0000000000007918 */ /* 0x000fc60000000000 */
[----:B------:R-:W-:-:S05]  /*b7c0*/  MOV R43, R35 ;  /* 0x00000023002b7202 */ /* 0x000fca0000000f00 */
[----:B------:R-:W-:Y:S04]  /*b7d0*/  STL.64 [R1+0x920], R42 ;  /* 0x0009202a01007387 */ /* 0x000fe80000100a00 */
[----:B------:R-:W-:Y:S04]  /*b7e0*/  STL.64 [R1+0x918], R40 ;  /* 0x0009182801007387 */ /* 0x000fe80000100a00 */
[----:B0-----:R3:W-:Y:S04]  /*b7f0*/  STL [R1+0x68], R6 ;  /* 0x0000680601007387 */ /* 0x0017e80000100800 */
[----:B------:R-:W2:Y:S04]  /*b800*/  LDL.LU R50, [R1+0x138] ;  /* 0x0001380001327983 */ /* 0x000ea80000300800 */
[----:B------:R-:W2:Y:S01]  /*b810*/  LDL.LU R51, [R1+0x13c] ;  /* 0x00013c0001337983 */ /* 0x000ea20000300800 */
[----:B------:R-:W-:-:S02]  /*b820*/  IMAD.MOV.U32 R60, RZ, RZ, R7 ;  /* 0x000000ffff3c7224 */ /* 0x000fc400078e0007 */
[C---:B---3--:R-:W-:Y:S01]  /*b830*/  FMUL R6, R59.reuse, R23 ;  /* 0x000000173b067220 */ /* 0x048fe20000400000 */
[----:B----4-:R-:W-:Y:S01]  /*b840*/  FMUL R7, R59, R22 ;  /* 0x000000163b077220 */ /* 0x010fe20000400000 */
[----:B--2---:R-:W-:Y:S04]  /*b850*/  STL.64 [R1+0x928], R50 ;  /* 0x0009283201007387 */ /* 0x004fe80000100a00 */
[----:B------:R-:W2:Y:S04]  /*b860*/  LDL.LU R22, [R1+0x148] ;  /* 0x0001480001167983 */ /* 0x000ea80000300800 */
[----:B------:R-:W2:Y:S01]  /*b870*/  LDL.LU R23, [R1+0x14c] ;  /* 0x00014c0001177983 */ /* 0x000ea20000300800 */
[----:B------:R-:W-:Y:S01]  /*b880*/  IMAD.MOV.U32 R12, RZ, RZ, R32 ;  /* 0x000000ffff0c7224 */ /* 0x000fe200078e0020 */
[----:B------:R-:W-:Y:S01]  /*b890*/  MOV R32, R3 ;  /* 0x0000000300207202 */ /* 0x000fe20000000f00 */
[----:B------:R-:W-:Y:S01]  /*b8a0*/  IMAD.MOV.U32 R8, RZ, RZ, R34 ;  /* 0x000000ffff087224 */ /* 0x000fe200078e0022 */
[----:B------:R-:W-:Y:S01]  /*b8b0*/  MOV R13, R33 ;  /* 0x00000021000d7202 */ /* 0x000fe20000000f00 */
[----:B------:R-:W-:Y:S01]  /*b8c0*/  IMAD.MOV.U32 R35, RZ, RZ, R15 ;  /* 0x000000ffff237224 */ /* 0x000fe200078e000f */
[----:B------:R-:W-:Y:S01]  /*b8d0*/  MOV R34, R14 ;  /* 0x0000000e00227202 */ /* 0x000fe20000000f00 */
[----:B--2---:R-:W-:Y:S04]  /*b8e0*/  STL.64 [R1+0x930], R22 ;  /* 0x0009301601007387 */ /* 0x004fe80000100a00 */
[----:B------:R-:W2:Y:S01]  /*b8f0*/  LDL.LU R3, [R1+0x968] ;  /* 0x0009680001037983 */ /* 0x000ea20000300800 */
[----:B------:R-:W-:-:S03]  /*b900*/  IMAD.MOV.U32 R33, RZ, RZ, R2 ;  /* 0x000000ffff217224 */ /* 0x000fc600078e0002 */
[----:B------:R-:W3:Y:S04]  /*b910*/  LDL.LU R2, [R1+0x964] ;  /* 0x0009640001027983 */ /* 0x000ee80000300800 */
[----:B------:R-:W4:Y:S04]  /*b920*/  LDL.LU R14, [R1+0x960] ;  /* 0x00096000010e7983 */ /* 0x000f280000300800 */
[----:B------:R-:W5:Y:S04]  /*b930*/  LDL.LU R15, [R1+0x95c] ;  /* 0x00095c00010f7983 */ /* 0x000f680000300800 */
[----:B------:R-:W-:Y:S04]  /*b940*/  STL.64 [R1+0x950], R34 ;  /* 0x0009502201007387 */ /* 0x000fe80000100a00 */
[----:B------:R0:W-:Y:S04]  /*b950*/  STL.64 [R1+0x948], R32 ;  /* 0x0009482001007387 */ /* 0x0001e80000100a00 */
[----:B------:R-:W5:Y:S04]  /*b960*/  LDL.LU R38, [R1+0x158] ;  /* 0x0001580001267983 */ /* 0x000f680000300800 */
[----:B------:R-:W5:Y:S01]  /*b970*/  LDL.LU R39, [R1+0x15c] ;  /* 0x00015c0001277983 */ /* 0x000f620000300800 */
[----:B------:R-:W-:Y:S01]  /*b980*/  IMAD.MOV.U32 R21, RZ, RZ, R4 ;  /* 0x000000ffff157224 */ /* 0x000fe200078e0004 */
[----:B------:R-:W-:-:S02]  /*b990*/  MOV R20, R5 ;  /* 0x0000000500147202 */ /* 0x000fc40000000f00 */
[----:B--2---:R-:W-:Y:S02]  /*b9a0*/  MOV R40, R3 ;  /* 0x0000000300287202 */ /* 0x004fe40000000f00 */
[----:B------:R-:W2:Y:S01]  /*b9b0*/  LDL.LU R3, [R1+0x958] ;  /* 0x0009580001037983 */ /* 0x000ea20000300800 */
[C---:B------:R-:W-:Y:S01]  /*b9c0*/  FMUL R4, R57.reuse, R27 ;  /* 0x0000001b39047220 */ /* 0x040fe20000400000 */
[----:B------:R-:W-:Y:S01]  /*b9d0*/  FMUL R5, R57, R26 ;  /* 0x0000001a39057220 */ /* 0x000fe20000400000 */
[----:B0-----:R-:W-:Y:S01]  /*b9e0*/  MOV R32, R21 ;  /* 0x0000001500207202 */ /* 0x001fe20000000f00 */
[----:B------:R-:W-:Y:S01]  /*b9f0*/  IMAD.MOV.U32 R33, RZ, RZ, R20 ;  /* 0x000000ffff217224 */ /* 0x000fe200078e0014 */
[----:B------:R-:W2:Y:S01]  /*ba00*/  LDL.LU R41, [R1+0xa4] ;  /* 0x0000a40001297983 */ /* 0x000ea20000300800 */
[----:B----4-:R-:W-:Y:S02]  /*ba10*/  MOV R21, R14 ;  /* 0x0000000e00157202 */ /* 0x010fe40000000f00 */
[----:B---3--:R-:W-:Y:S01]  /*ba20*/  MOV R23, R2 ;  /* 0x0000000200177202 */ /* 0x008fe20000000f00 */
[----:B------:R-:W3:Y:S02]  /*ba30*/  LDL.LU R50, [R1+0x168] ;  /* 0x0001680001327983 */ /* 0x000ee40000300800 */
[----:B------:R-:W-:Y:S02]  /*ba40*/  HMMA.16816.F32.BF16 R4, R52, R32, R4 ;  /* 0x000000203404723c */ /* 0x000fe40000041804 */
[----:B------:R-:W3:Y:S01]  /*ba50*/  LDL.LU R51, [R1+0x16c] ;  /* 0x00016c0001337983 */ /* 0x000ee20000300800 */
[----:B-----5:R-:W-:Y:S01]  /*ba60*/  IMAD.MOV.U32 R20, RZ, RZ, R15 ;  /* 0x000000ffff147224 */ /* 0x020fe200078e000f */
[----:B------:R-:W-:Y:S01]  /*ba70*/  MOV R43, R18 ;  /* 0x00000012002b7202 */ /* 0x000fe20000000f00 */
[----:B------:R-:W-:Y:S01]  /*ba80*/  IMAD.MOV.U32 R42, RZ, RZ, R19 ;  /* 0x000000ffff2a7224 */ /* 0x000fe200078e0013 */
[----:B------:R-:W-:Y:S01]  /*ba90*/  MOV R47, R16 ;  /* 0x00000010002f7202 */ /* 0x000fe20000000f00 */
[----:B------:R-:W-:-:S02]  /*baa0*/  IMAD.MOV.U32 R46, RZ, RZ, R17 ;  /* 0x000000ffff2e7224 */ /* 0x000fc400078e0011 */
[----:B--2---:R-:W-:-:S10]  /*bab0*/  IMAD.MOV.U32 R22, RZ, RZ, R3 ;  /* 0x000000ffff167224 */ /* 0x004fd400078e0003 */
[----:B------:R-:W-:Y:S01]  /*bac0*/  MOV R2, R5 ;  /* 0x0000000500027202 */ /* 0x000fe20000000f00 */
[----:B------:R-:W-:Y:S01]  /*bad0*/  IMAD.MOV.U32 R14, RZ, RZ, R4 ;  /* 0x000000ffff0e7224 */ /* 0x000fe200078e0004 */
[----:B------:R-:W-:Y:S01]  /*bae0*/  MOV R27, R56 ;  /* 0x00000038001b7202 */ /* 0x000fe20000000f00 */
[----:B------:R-:W2:Y:S01]  /*baf0*/  LDL.LU R4, [R1+0x3b0] ;  /* 0x0003b00001047983 */ /* 0x000ea20000300800 */
[----:B------:R-:W-:Y:S01]  /*bb00*/  IMAD.MOV.U32 R3, RZ, RZ, R6 ;  /* 0x000000ffff037224 */ /* 0x000fe200078e0006 */
[----:B------:R-:W-:Y:S02]  /*bb10*/  MOV R15, R7 ;  /* 0x00000007000f7202 */ /* 0x000fe40000000f00 */
[----:B------:R-:W4:Y:S04]  /*bb20*/  LDL.LU R5, [R1+0x3b4] ;  /* 0x0003b40001057983 */ /* 0x000f280000300800 */
[----:B------:R-:W5:Y:S04]  /*bb30*/  LDL.LU R6, [R1+0x3b8] ;  /* 0x0003b80001067983 */ /* 0x000f680000300800 */
[----:B------:R-:W3:Y:S04]  /*bb40*/  LDL.LU R7, [R1+0x3bc] ;  /* 0x0003bc0001077983 */ /* 0x000ee80000300800 */
[----:B------:R-:W3:Y:S04]  /*bb50*/  LDL.LU R19, [R1+0x390] ;  /* 0x0003900001137983 */ /* 0x000ee80000300800 */
[----:B------:R-:W3:Y:S04]  /*bb60*/  LDL.LU R18, [R1+0x394] ;  /* 0x0003940001127983 */ /* 0x000ee80000300800 */
[----:B------:R-:W3:Y:S04]  /*bb70*/  LDL.LU R17, [R1+0x398] ;  /* 0x0003980001117983 */ /* 0x000ee80000300800 */
[----:B------:R-:W3:Y:S01]  /*bb80*/  LDL.LU R16, [R1+0x39c] ;  /* 0x00039c0001107983 */ /* 0x000ee20000300800 */
[----:B------:R-:W-:-:S03]  /*bb90*/  IMAD.MOV.U32 R26, RZ, RZ, R58 ;  /* 0x000000ffff1a7224 */ /* 0x000fc600078e003a */
[----:B------:R-:W0:Y:S01]  /*bba0*/  LDSM.16.M88.4 R32, [R0+UR5+0x27800] ;  /* 0x027800050020783b */ /* 0x000e220008000200 */
[----:B------:R-:W-:Y:S01]  /*bbb0*/  IMAD.MOV.U32 R30, RZ, RZ, R11 ;  /* 0x000000ffff1e7224 */ /* 0x000fe200078e000b */
[----:B------:R-:W-:Y:S02]  /*bbc0*/  MOV R31, R10 ;  /* 0x0000000a001f7202 */ /* 0x000fe40000000f00 */
[----:B------:R-:W-:Y:S04]  /*bbd0*/  STL [R1+0x884], R3 ;  /* 0x0008840301007387 */ /* 0x000fe80000100800 */
[----:B------:R-:W-:Y:S01]  /*bbe0*/  STL [R1+0x880], R15 ;  /* 0x0008800f01007387 */ /* 0x000fe20000100800 */
[----:B0-----:R-:W-:Y:S01]  /*bbf0*/  IMAD.MOV.U32 R11, RZ, RZ, R34 ;  /* 0x000000ffff0b7224 */ /* 0x001fe200078e0022 */
[----:B------:R-:W-:-:S02]  /*bc00*/  MOV R10, R35 ;  /* 0x00000023000a7202 */ /* 0x000fc40000000f00 */
[----:B------:R-:W3:Y:S01]  /*bc10*/  LDL.LU.64 R34, [R1+0x950] ;  /* 0x0009500001227983 */ /* 0x000ee20000300a00 */
[C---:B--2---:R-:W-:Y:S01]  /*bc20*/  FMUL R4, R57.reuse, R4 ;  /* 0x0000000439047220 */ /* 0x044fe20000400000 */
[----:B----4-:R-:W-:Y:S01]  /*bc30*/  FMUL R5, R57, R5 ;  /* 0x0000000539057220 */ /* 0x010fe20000400000 */
[C---:B-----5:R-:W-:Y:S01]  /*bc40*/  FMUL R6, R59.reuse, R6 ;  /* 0x000000063b067220 */ /* 0x060fe20000400000 */
[----:B---3--:R-:W-:Y:S01]  /*bc50*/  FMUL R7, R59, R7 ;  /* 0x000000073b077220 */ /* 0x008fe20000400000 */
[C---:B------:R-:W-:Y:S01]  /*bc60*/  FMUL R56, R57.reuse, R19 ;  /* 0x0000001339387220 */ /* 0x040fe20000400000 */
[----:B------:R-:W-:Y:S01]  /*bc70*/  FMUL R57, R57, R18 ;  /* 0x0000001239397220 */ /* 0x000fe20000400000 */
[C---:B------:R-:W-:Y:S01]  /*bc80*/  FMUL R58, R59.reuse, R17 ;  /* 0x000000113b3a7220 */ /* 0x040fe20000400000 */
[----:B------:R-:W-:Y:S02]  /*bc90*/  FMUL R59, R59, R16 ;  /* 0x000000103b3b7220 */ /* 0x000fe40000400000 */
[----:B------:R-:W0:Y:S01]  /*bca0*/  LDSM.16.M88.4 R16, [R0+UR5+0x27c00] ;  /* 0x027c00050010783b */ /* 0x000e220008000200 */
[----:B------:R-:W-:Y:S03]  /*bcb0*/  HMMA.16816.F32.BF16 R4, R52, R32, R4 ;  /* 0x000000203404723c */ /* 0x000fe60000041804 */
[----:B------:R-:W2:Y:S01]  /*bcc0*/  LDL.LU.64 R32, [R1+0x948] ;  /* 0x0009480001207983 */ /* 0x000ea20000300a00 */
[----:B0-----:R-:W-:Y:S01]  /*bcd0*/  IMAD.MOV.U32 R3, RZ, RZ, R18 ;  /* 0x000000ffff037224 */ /* 0x001fe200078e0012 */
[----:B------:R-:W-:-:S03]  /*bce0*/  MOV R15, R19 ;  /* 0x00000013000f7202 */ /* 0x000fc60000000f00 */
[----:B------:R-:W-:Y:S01]  /*bcf0*/  HMMA.16816.F32.BF16 R56, R52, R16, R56 ;  /* 0x000000103438723c */ /* 0x000fe20000041838 */
[----:B------:R-:W3:Y:S04]  /*bd00*/  LDL.LU.64 R18, [R1+0x940] ;  /* 0x0009400001127983 */ /* 0x000ee80000300a00 */
[----:B------:R-:W3:Y:S03]  /*bd10*/  LDL.LU.64 R16, [R1+0x938] ;  /* 0x0009380001107983 */ /* 0x000ee60000300a00 */
[C---:B---3--:R-:W-:Y:S01]  /*bd20*/  HMMA.16816.F32.BF16 R48, R16.reuse, R50, R20 ;  /* 0x000000321030723c */ /* 0x048fe20000041814 */
[----:B------:R-:W2:Y:S07]  /*bd30*/  LDL.LU.64 R22, [R1+0x930] ;  /* 0x0009300001167983 */ /* 0x000eae0000300a00 */
[C---:B------:R-:W-:Y:S11]  /*bd40*/  HMMA.16816.F32.BF16 R36, R16.reuse, R38, R40 ;  /* 0x000000261024723c */ /* 0x040ff60000041828 */
[----:B------:R-:W-:Y:S04]  /*bd50*/  STL.64 [R1+0x190], R48 ;  /* 0x0001903001007387 */ /* 0x000fe80000100a00 */
[----:B------:R0:W-:Y:S04]  /*bd60*/  STL.64 [R1+0x198], R50 ;  /* 0x0001983201007387 */ /* 0x0001e80000100a00 */
[----:B0-----:R-:W3:Y:S04]  /*bd70*/  LDL.LU.64 R50, [R1+0x928] ;  /* 0x0009280001327983 */ /* 0x001ee80000300a00 */
[----:B------:R-:W4:Y:S04]  /*bd80*/  LDL.LU.64 R42, [R1+0x920] ;  /* 0x00092000012a7983 */ /* 0x000f280000300a00 */
[----:B------:R-:W5:Y:S04]  /*bd90*/  LDL.LU.64 R40, [R1+0x918] ;  /* 0x0009180001287983 */ /* 0x000f680000300a00 */
[----:B------:R-:W-:Y:S04]  /*bda0*/  STL.64 [R1+0x290], R36 ;  /* 0x0002902401007387 */ /* 0x000fe80000100a00 */
[----:B------:R0:W-:Y:S04]  /*bdb0*/  STL.64 [R1+0x298], R38 ;  /* 0x0002982601007387 */ /* 0x0001e80000100a00 */
[----:B0-----:R-:W3:Y:S04]  /*bdc0*/  LDL.LU.64 R38, [R1+0x910] ;  /* 0x0009100001267983 */ /* 0x001ee80000300a00 */
[----:B------:R-:W3:Y:S01]  /*bdd0*/  LDL.LU.64 R36, [R1+0x908] ;  /* 0x0009080001247983 */ /* 0x000ee20000300a00 */
[----:B--2---:R-:W-:Y:S03]  /*bde0*/  HMMA.16816.F32.BF16 R20, R16, R22, R32 ;  /* 0x000000161014723c */ /* 0x004fe60000041820 */
[----:B------:R-:W2:Y:S04]  /*bdf0*/  LDL.LU.64 R34, [R1+0x900] ;  /* 0x0009000001227983 */ /* 0x000ea80000300a00 */
[----:B------:R-:W2:-:S12]  /*be00*/  LDL.LU.64 R32, [R1+0x8f8] ;  /* 0x0008f80001207983 */ /* 0x000e980000300a00 */
[----:B------:R-:W-:Y:S04]  /*be10*/  STL.64 [R1+0x280], R20 ;  /* 0x0002801401007387 */ /* 0x000fe80000100a00 */
[----:B------:R0:W-:Y:S04]  /*be20*/  STL.64 [R1+0x288], R22 ;  /* 0x0002881601007387 */ /* 0x0001e80000100a00 */
[----:B0-----:R-:W3:Y:S04]  /*be30*/  LDL.LU.64 R22, [R1+0x8f0] ;  /* 0x0008f00001167983 */ /* 0x001ee80000300a00 */
[----:B------:R-:W3:Y:S02]  /*be40*/  LDL.LU.64 R20, [R1+0x8e8] ;  /* 0x0008e80001147983 */ /* 0x000ee40000300a00 */
[----:B---3--:R-:W-:Y:S02]  /*be50*/  HMMA.16816.F32.BF16 R20, R16, R50, R20 ;  /* 0x000000321014723c */ /* 0x008fe40000041814 */
[----:B------:R-:W3:Y:S04]  /*be60*/  LDL.LU.64 R50, [R1+0x8e0] ;  /* 0x0008e00001327983 */ /* 0x000ee80000300a00 */
[----:B------:R-:W3:-:S13]  /*be70*/  LDL.LU.64 R48, [R1+0x8d8] ;  /* 0x0008d80001307983 */ /* 0x000eda0000300a00 */
[----:B------:R-:W-:Y:S04]  /*be80*/  STL.64 [R1+0x270], R20 ;  /* 0x0002701401007387 */ /* 0x000fe80000100a00 */
[----:B------:R0:W-:Y:S02]  /*be90*/  STL.64 [R1+0x278], R22 ;  /* 0x0002781601007387 */ /* 0x0001e40000100a00 */
[----:B0-----:R-:W-:Y:S01]  /*bea0*/  IMAD.MOV.U32 R22, RZ, RZ, R45 ;  /* 0x000000ffff167224 */ /* 0x001fe200078e002d */
[----:B------:R-:W-:Y:S01]  /*beb0*/  MOV R23, R44 ;  /* 0x0000002c00177202 */ /* 0x000fe20000000f00 */
[----:B---3--:R-:W-:Y:S01]  /*bec0*/  HMMA.16816.F32.BF16 R48, R16, R46, R48 ;  /* 0x0000002e1030723c */ /* 0x008fe20000041830 */
[----:B------:R-:W3:Y:S04]  /*bed0*/  LDL.LU.64 R46, [R1+0x8d0] ;  /* 0x0008d000012e7983 */ /* 0x000ee80000300a00 */
[----:B------:R-:W3:-:S14]  /*bee0*/  LDL.LU.64 R44, [R1+0x8c8] ;  /* 0x0008c800012c7983 */ /* 0x000edc0000300a00 */
[----:B------:R-:W-:Y:S04]  /*bef0*/  STL.64 [R1+0x160], R48 ;  /* 0x0001603001007387 */ /* 0x000fe80000100a00 */
[----:B------:R0:W-:Y:S02]  /*bf00*/  STL.64 [R1+0x168], R50 ;  /* 0x0001683201007387 */ /* 0x0001e40000100a00 */
[----:B0-----:R-:W-:Y:S01]  /*bf10*/  IMAD.MOV.U32 R50, RZ, RZ, R25 ;  /* 0x000000ffff327224 */ /* 0x001fe200078e0019 */
[----:B------:R-:W-:Y:S01]  /*bf20*/  MOV R51, R24 ;  /* 0x0000001800337202 */ /* 0x000fe20000000f00 */
[----:B---3--:R-:W-:Y:S01]  /*bf30*/  HMMA.16816.F32.BF16 R44, R16, R26, R44 ;  /* 0x0000001a102c723c */ /* 0x008fe2000004182c */
[----:B------:R-:W3:Y:S04]  /*bf40*/  LDL.LU.64 R26, [R1+0x8c0] ;  /* 0x0008c000011a7983 */ /* 0x000ee80000300a00 */
[----:B------:R-:W3:Y:S01]  /*bf50*/  LDL.LU.64 R24, [R1+0x8b8] ;  /* 0x0008b80001187983 */ /* 0x000ee20000300a00 */
[----:B------:R-:W-:Y:S01]  /*bf60*/  IMAD.MOV.U32 R54, RZ, RZ, R29 ;  /* 0x000000ffff367224 */ /* 0x000fe200078e001d */
[----:B------:R-:W-:-:S12]  /*bf70*/  MOV R55, R28 ;  /* 0x0000001c00377202 */ /* 0x000fd80000000f00 */
[----:B------:R-:W-:Y:S04]  /*bf80*/  STL.64 [R1+0x150], R44 ;  /* 0x0001502c01007387 */ /* 0x000fe80000100a00 */
[----:B------:R0:W-:Y:S04]  /*bf90*/  STL.64 [R1+0x158], R46 ;  /* 0x0001582e01007387 */ /* 0x0001e80000100a00 */
[----:B0-----:R-:W2:Y:S04]  /*bfa0*/  LDL.LU R46, [R1+0xf8] ;  /* 0x0000f800012e7983 */ /* 0x001ea80000300800 */
[----:B------:R-:W2:Y:S01]  /*bfb0*/  LDL.LU R47, [R1+0xfc] ;  /* 0x0000fc00012f7983 */ /* 0x000ea20000300800 */
[C---:B---3--:R-:W-:Y:S03]  /*bfc0*/  HMMA.16816.F32.BF16 R24, R16.reuse, R30, R24 ;  /* 0x0000001e1018723c */ /* 0x048fe60000041818 */
[----:B------:R-:W3:Y:S04]  /*bfd0*/  LDL.LU.64 R30, [R1+0x8b0] ;  /* 0x0008b000011e7983 */ /* 0x000ee80000300a00 */
[----:B------:R-:W3:Y:S01]  /*bfe0*/  LDL.LU.64 R28, [R1+0x8a8] ;  /* 0x0008a800011c7983 */ /* 0x000ee20000300a00 */
[C---:B------:R-:W-:Y:S11]  /*bff0*/  HMMA.16816.F32.BF16 R20, R16.reuse, R22, R36 ;  /* 0x000000161014723c */ /* 0x040ff60000041824 */
[----:B------:R-:W-:Y:S04]  /*c000*/  STL.64 [R1+0x140], R24 ;  /* 0x0001401801007387 */ /* 0x000fe80000100a00 */
[----:B------:R2:W-:Y:S02]  /*c010*/  STL.64 [R1+0x148], R26 ;  /* 0x0001481a01007387 */ /* 0x0005e40000100a00 */
[----:B--2---:R-:W-:Y:S01]  /*c020*/  HMMA.16816.F32.BF16 R24, R16, R50, R32 ;  /* 0x000000321018723c */ /* 0x004fe20000041820 */
[----:B------:R-:W-:Y:S01]  /*c030*/  IMAD.MOV.U32 R34, RZ, RZ, R9 ;  /* 0x000000ffff227224 */ /* 0x000fe200078e0009 */
[----:B------:R-:W-:Y:S01]  /*c040*/  MOV R35, R61 ;  /* 0x0000003d00237202 */ /* 0x000fe20000000f00 */
[----:B------:R-:W-:Y:S01]  /*c050*/  IMAD.MOV.U32 R36, RZ, RZ, R12 ;  /* 0x000000ffff247224 */ /* 0x000fe200078e000c */
[----:B------:R-:W-:Y:S01]  /*c060*/  MOV R37, R13 ;  /* 0x0000000d00257202 */ /* 0x000fe20000000f00 */
[----:B------:R-:W-:Y:S01]  /*c070*/  IMAD.MOV.U32 R38, RZ, RZ, R8 ;  /* 0x000000ffff267224 */ /* 0x000fe200078e0008 */
[----:B----4-:R-:W-:-:S02]  /*c080*/  MOV R39, R43 ;  /* 0x0000002b00277202 */ /* 0x010fc40000000f00 */
[----:B---3--:R-:W-:-:S15]  /*c090*/  HMMA.16816.F32.BF16 R28, R16, R46, R28 ;  /* 0x0000002e101c723c */ /* 0x008fde000004181c */
[----:B------:R-:W-:-:S04]  /*c0a0*/  NOP ;  /* 0x0000000000007918 */ /* 0x000fc80000000000 */
[----:B------:R-:W-:Y:S04]  /*c0b0*/  STL.64 [R1+0x130], R28 ;  /* 0x0001301c01007387 */ /* 0x000fe80000100a00 */
[----:B------:R-:W-:Y:S04]  /*c0c0*/  STL.64 [R1+0x138], R30 ;  /* 0x0001381e01007387 */ /* 0x000fe80000100a00 */
[----:B------:R-:W-:Y:S04]  /*c0d0*/  STL.64 [R1+0x120], R24 ;  /* 0x0001201801007387 */ /* 0x000fe80000100a00 */
[----:B------:R-:W-:Y:S04]  /*c0e0*/  STL.64 [R1+0x128], R26 ;  /* 0x0001281a01007387 */ /* 0x000fe80000100a00 */
[----:B------:R-:W2:Y:S04]  /*c0f0*/  LDL.LU R9, [R1+0x8a0] ;  /* 0x0008a00001097983 */ /* 0x000ea80000300800 */
[----:B------:R-:W-:Y:S04]  /*c100*/  STL.64 [R1+0x110], R20 ;  /* 0x0001101401007387 */ /* 0x000fe80000100a00 */
[----:B------:R0:W-:Y:S04]  /*c110*/  STL.64 [R1+0x118], R22 ;  /* 0x0001181601007387 */ /* 0x0001e80000100a00 */
[----:B------:R-:W3:Y:S04]  /*c120*/  LDL.LU R61, [R1+0x89c] ;  /* 0x00089c00013d7983 */ /* 0x000ee80000300800 */
[----:B------:R-:W3:Y:S04]  /*c130*/  LDL.LU R12, [R1+0x898] ;  /* 0x00089800010c7983 */ /* 0x000ee80000300800 */
[----:B------:R-:W4:Y:S04]  /*c140*/  LDL.LU R13, [R1+0x894] ;  /* 0x00089400010d7983 */ /* 0x000f280000300800 */
[----:B------:R-:W2:Y:S04]  /*c150*/  LDL.LU R8, [R1+0x890] ;  /* 0x0008900001087983 */ /* 0x000ea80000300800 */
[----:B------:R-:W5:Y:S01]  /*c160*/  LDL.LU R43, [R1+0x88c] ;  /* 0x00088c00012b7983 */ /* 0x000f620000300800 */
[----:B------:R-:W-:Y:S01]  /*c170*/  MOV R46, R3 ;  /* 0x00000003002e7202 */ /* 0x000fe20000000f00 */
[----:B------:R-:W-:-:S02]  /*c180*/  IMAD.MOV.U32 R47, RZ, RZ, R15 ;  /* 0x000000ffff2f7224 */ /* 0x000fc400078e000f */
[--C-:B---3--:R-:W-:Y:S01]  /*c190*/  FFMA R12, R12, UR11, -R61.reuse ;  /* 0x0000000b0c0c7c23 */ /* 0x108fe2000800083d */
[----:B----4-:R-:W-:-:S03]  /*c1a0*/  FFMA R13, R13, UR11, -R61 ;  /* 0x0000000b0d0d7c23 */ /* 0x010fc6000800083d */
[----:B------:R-:W-:Y:S01]  /*c1b0*/  FMUL R12, R12, 1.4426950216293334961 ;  /* 0x3fb8aa3b0c0c7820 */ /* 0x000fe20000400000 */
[----:B------:R-:W-:-:S03]  /*c1c0*/  FMUL R13, R13, 1.4426950216293334961 ;  /* 0x3fb8aa3b0d0d7820 */ /* 0x000fc60000400000 */
[----:B0-----:R-:W0:Y:S01]  /*c1d0*/  MUFU.EX2 R22, R12 ;  /* 0x0000000c00167308 */ /* 0x001e220000000800 */
[----:B-----5:R-:W-:Y:S07]  /*c1e0*/  HMMA.16816.F32.BF16 R24, R16, R54, R40 ;  /* 0x000000361018723c */ /* 0x020fee0000041828 */
[----:B------:R-:W1:Y:S01]  /*c1f0*/  MUFU.EX2 R23, R13 ;  /* 0x0000000d00177308 */ /* 0x000e620000000800 */
[----:B--2---:R-:W-:Y:S02]  /*c200*/  IMAD.MOV.U32 R50, RZ, RZ, R9 ;  /* 0x000000ffff327224 */ /* 0x004fe400078e0009 */
[----:B------:R-:W2:Y:S04]  /*c210*/  LDL.LU R9, [R1+0x888] ;  /* 0x0008880001097983 */ /* 0x000ea80000300800 */
[----:B------:R-:W3:Y:S04]  /*c220*/  LDL.LU R51, [R1+0xbc] ;  /* 0x0000bc0001337983 */ /* 0x000ee80000300800 */
[----:B0-----:R-:W-:Y:S04]  /*c230*/  STL [R1+0x328], R22 ;  /* 0x0003281601007387 */ /* 0x001fe80000100800 */
[----:B-1----:R-:W-:Y:S04]  /*c240*/  STL [R1+0x32c], R23 ;  /* 0x00032c1701007387 */ /* 0x002fe80000100800 */
[----:B------:R-:W3:Y:S04]  /*c250*/  LDL.LU R40, [R1+0x30] ;  /* 0x0000300001287983 */ /* 0x000ee80000300800 */
[----:B------:R-:W-:Y:S04]  /*c260*/  STL.64 [R1+0x100], R24 ;  /* 0x0001001801007387 */ /* 0x000fe80000100a00 */
[----:B------:R0:W-:Y:S04]  /*c270*/  STL.64 [R1+0x108], R26 ;  /* 0x0001081a01007387 */ /* 0x0001e80000100a00 */
[----:B------:R-:W3:Y:S04]  /*c280*/  LDL.LU R41, [R1+0x34] ;  /* 0x0000340001297983 */ /* 0x000ee80000300800 */
[----:B------:R-:W3:Y:S04]  /*c290*/  LDL.LU R42, [R1+0x38] ;  /* 0x00003800012a7983 */ /* 0x000ee80000300800 */
[----:B------:R-:W3:Y:S04]  /*c2a0*/  LDL.LU R43, [R1+0x3c] ;  /* 0x00003c00012b7983 */ /* 0x000ee80000300800 */
[----:B------:R-:W4:Y:S04]  /*c2b0*/  LDL.LU R3, [R1+0x884] ;  /* 0x0008840001037983 */ /* 0x000f280000300800 */
[----:B------:R-:W5:Y:S01]  /*c2c0*/  LDL.LU R15, [R1+0x880] ;  /* 0x00088000010f7983 */ /* 0x000f620000300800 */
[----:B------:R-:W-:Y:S01]  /*c2d0*/  MOV R55, R60 ;  /* 0x0000003c00377202 */ /* 0x000fe20000000f00 */
[----:B------:R-:W-:-:S02]  /*c2e0*/  IMAD.MOV.U32 R28, RZ, RZ, R14 ;  /* 0x000000ffff1c7224 */ /* 0x000fc400078e000e */
[----:B------:R-:W2:Y:S04]  /*c2f0*/  LDL.LU R54, [R1+0x68] ;  /* 0x0000680001367983 */ /* 0x000ea80000300800 */
[----:B------:R-:W2:Y:S04]  /*c300*/  LDL.LU R60, [R1+0x87c] ;  /* 0x00087c00013c7983 */ /* 0x000ea80000300800 */
[----:B------:R-:W3:Y:S01]  /*c310*/  LDL.LU R14, [R1+0x878] ;  /* 0x00087800010e7983 */ /* 0x000ee20000300800 */
[----:B------:R-:W-:Y:S01]  /*c320*/  MOV R29, R2 ;  /* 0x00000002001d7202 */ /* 0x000fe20000000f00 */
[----:B0-----:R-:W-:-:S02]  /*c330*/  IMAD.MOV.U32 R26, RZ, RZ, R11 ;  /* 0x000000ffff1a7224 */ /* 0x001fc400078e000b */
[----:B------:R-:W3:Y:S01]  /*c340*/  LDL.LU R2, [R1+0x874] ;  /* 0x0008740001027983 */ /* 0x000ee20000300800 */
[----:B------:R-:W-:-:S04]  /*c350*/  FFMA R8, R8, UR11, -R61 ;  /* 0x0000000b08087c23 */ /* 0x000fc8000800083d */
[----:B------:R-:W-:Y:S01]  /*c360*/  FMUL R8, R8, 1.4426950216293334961 ;  /* 0x3fb8aa3b08087820 */ /* 0x000fe20000400000 */
[----:B----4-:R-:W-:Y:S02]  /*c370*/  IMAD.MOV.U32 R30, RZ, RZ, R3 ;  /* 0x000000ffff1e7224 */ /* 0x010fe400078e0003 */
[----:B------:R-:W4:Y:S01]  /*c380*/  LDL.LU R3, [R1+0x870] ;  /* 0x0008700001037983 */ /* 0x000f220000300800 */
[----:B-----5:R-:W-:-:S03]  /*c390*/  MOV R31, R15 ;  /* 0x0000000f001f7202 */ /* 0x020fc60000000f00 */
[----:B------:R-:W5:Y:S04]  /*c3a0*/  LDL.LU R15, [R1+0x86c] ;  /* 0x00086c00010f7983 */ /* 0x000f680000300800 */
[----:B------:R-:W4:Y:S01]  /*c3b0*/  LDL.LU R11, [R1+0x868] ;  /* 0x00086800010b7983 */ /* 0x000f220000300800 */
[----:B--2---:R-:W-:Y:S01]  /*c3c0*/  FFMA R9, R9, UR11, -R61 ;  /* 0x0000000b09097c23 */ /* 0x004fe2000800083d */
[----:B------:R-:W0:Y:S03]  /*c3d0*/  MUFU.EX2 R20, R8 ;  /* 0x0000000800147308 */ /* 0x000e260000000800 */
[----:B------:R-:W-:Y:S01]  /*c3e0*/  FMUL R9, R9, 1.4426950216293334961 ;  /* 0x3fb8aa3b09097820 */ /* 0x000fe20000400000 */
[----:B---3--:R-:W-:Y:S01]  /*c3f0*/  FFMA R14, R14, UR11, -R60 ;  /* 0x0000000b0e0e7c23 */ /* 0x008fe2000800083c */
[C---:B------:R-:W-:Y:S03]  /*c400*/  HMMA.16816.F32.BF16 R40, R16.reuse, R50, R40 ;  /* 0x000000321028723c */ /* 0x040fe60000041828 */
[----:B------:R-:W-:Y:S01]  /*c410*/  FMUL R14, R14, 1.4426950216293334961 ;  /* 0x3fb8aa3b0e0e7820 */ /* 0x000fe20000400000 */
[----:B------:R-:W1:Y:S04]  /*c420*/  MUFU.EX2 R13, R9 ;  /* 0x00000009000d7308 */ /* 0x000e680000000800 */
[----:B------:R-:W-:Y:S04]  /*c430*/  HMMA.16816.F32.BF16 R36, R16, R34, R36 ;  /* 0x000000221024723c */ /* 0x000fe80000041824 */
[----:B------:R-:W2:Y:S01]  /*c440*/  MUFU.EX2 R21, R14 ;  /* 0x0000000e00157308 */ /* 0x000ea20000000800 */
[----:B------:R-:W-:-:S02]  /*c450*/  MOV R27, R10 ;  /* 0x0000000a001b7202 */ /* 0x000fc40000000f00 */
[----:B------:R-:W3:Y:S04]  /*c460*/  LDL.LU R10, [R1+0x864] ;  /* 0x00086400010a7983 */ /* 0x000ee80000300800 */
[----:B0-----:R-:W-:Y:S04]  /*c470*/  STL [R1+0x330], R20 ;  /* 0x0003301401007387 */ /* 0x001fe80000100800 */
[----:B-1----:R-:W-:Y:S04]  /*c480*/  STL [R1+0x334], R13 ;  /* 0x0003340d01007387 */ /* 0x002fe80000100800 */
[----:B------:R-:W-:Y:S04]  /*c490*/  STL.64 [R1+0xf0], R40 ;  /* 0x0000f02801007387 */ /* 0x000fe80000100a00 */
[----:B------:R-:W-:Y:S04]  /*c4a0*/  STL.64 [R1+0xf8], R42 ;  /* 0x0000f82a01007387 */ /* 0x000fe80000100a00 */
[----:B--2---:R-:W-:Y:S04]  /*c4b0*/  STL [R1+0x10], R21 ;  /* 0x0000101501007387 */ /* 0x004fe80000100800 */
[----:B------:R-:W2:Y:S04]  /*c4c0*/  LDL.LU R32, [R1+0x230] ;  /* 0x0002300001207983 */ /* 0x000ea80000300800 */
[----:B------:R-:W-:Y:S04]  /*c4d0*/  STL.64 [R1+0xe0], R36 ;  /* 0x0000e02401007387 */ /* 0x000fe80000100a00 */
[----:B------:R0:W-:Y:S01]  /*c4e0*/  STL.64 [R1+0xe8], R38 ;  /* 0x0000e82601007387 */ /* 0x0001e20000100a00 */
[----:B----4-:R-:W-:-:S03]  /*c4f0*/  IMAD.MOV.U32 R33, RZ, RZ, R11 ;  /* 0x000000ffff217224 */ /* 0x010fc600078e000b */
[----:B------:R-:W4:Y:S01]  /*c500*/  LDL.LU R11, [R1+0x860] ;  /* 0x00086000010b7983 */ /* 0x000f220000300800 */
[----:B-----5:R-:W-:-:S04]  /*c510*/  FFMA R15, R15, UR11, -R60 ;  /* 0x0000000b0f0f7c23 */ /* 0x020fc8000800083c */
[----:B------:R-:W-:-:S04]  /*c520*/  FMUL R15, R15, 1.4426950216293334961 ;  /* 0x3fb8aa3b0f0f7820 */ /* 0x000fc80000400000 */
[----:B------:R-:W1:Y:S02]  /*c530*/  MUFU.EX2 R14, R15 ;  /* 0x0000000f000e7308 */ /* 0x000e640000000800 */
[----:B-1----:R-:W-:Y:S04]  /*c540*/  STL [R1+0x14], R14 ;  /* 0x0000140e01007387 */ /* 0x002fe80000100800 */
[----:B------:R-:W2:Y:S04]  /*c550*/  LDL.LU R34, [R1+0x238] ;  /* 0x0002380001227983 */ /* 0x000ea80000300800 */
[----:B------:R-:W2:Y:S01]  /*c560*/  LDL.LU R35, [R1+0x23c] ;  /* 0x00023c0001237983 */ /* 0x000ea20000300800 */
[----:B---3--:R-:W-:Y:S01]  /*c570*/  FFMA R10, R10, UR11, -R60 ;  /* 0x0000000b0a0a7c23 */ /* 0x008fe2000800083c */
[----:B------:R-:W-:Y:S01]  /*c580*/  LOP3.LUT R0, R0, 0x40, RZ, 0x3c, !PT ;  /* 0x0000004000007812 */ /* 0x000fe200078e3cff */
[----:B0-----:R-:W-:Y:S01]  /*c590*/  IMAD.MOV.U32 R39, RZ, RZ, R2 ;  /* 0x000000ffff277224 */ /* 0x001fe200078e0002 */
[C---:B------:R-:W-:Y:S01]  /*c5a0*/  HMMA.16816.F32.BF16 R24, R16.reuse, R26, R4 ;  /* 0x0000001a1018723c */ /* 0x040fe20000041804 */
[----:B------:R-:W-:Y:S01]  /*c5b0*/  FMUL R10, R10, 1.4426950216293334961 ;  /* 0x3fb8aa3b0a0a7820 */ /* 0x000fe20000400000 */
[----:B------:R-:W3:Y:S03]  /*c5c0*/  LDL.LU R36, [R1+0x220] ;  /* 0x0002200001247983 */ /* 0x000ee60000300800 */
[----:B------:R-:W0:Y:S01]  /*c5d0*/  MUFU.EX2 R12, R10 ;  /* 0x0000000a000c7308 */ /* 0x000e220000000800 */
[----:B------:R-:W2:Y:S02]  /*c5e0*/  LDSM.16.M88.4 R48, [R0+UR5+0x20000] ;  /* 0x020000050030783b */ /* 0x000ea40008000200 */
[----:B------:R-:W-:Y:S01]  /*c5f0*/  HMMA.16816.F32.BF16 R4, R16, R46, R56 ;  /* 0x0000002e1004723c */ /* 0x000fe20000041838 */
[----:B------:R-:W-:Y:S01]  /*c600*/  MOV R38, R3 ;  /* 0x0000000300267202 */ /* 0x000fe20000000f00 */
[----:B------:R-:W3:Y:S04]  /*c610*/  LDL.LU R37, [R1+0x224] ;  /* 0x0002240001257983 */ /* 0x000ee80000300800 */
[----:B------:R-:W5:Y:S04]  /*c620*/  LDL.LU R3, [R1+0x170] ;  /* 0x0001700001037983 */ /* 0x000f680000300800 */
[----:B------:R-:W-:Y:S04]  /*c630*/  LDSM.16.M88.4 R44, [R0+UR5+0x20800] ;  /* 0x02080005002c783b */ /* 0x000fe80008000200 */
[----:B0-----:R-:W-:Y:S01]  /*c640*/  STL [R1+0x320], R12 ;  /* 0x0003200c01007387 */ /* 0x001fe20000100800 */
[----:B------:R-:W-:-:S02]  /*c650*/  F2FP.BF16.F32.PACK_AB R58, R13, R20 ;  /* 0x000000140d3a723e */ /* 0x000fc400000010ff */
[----:B------:R-:W-:Y:S02]  /*c660*/  F2FP.BF16.F32.PACK_AB R57, R14, R21 ;  /* 0x000000150e39723e */ /* 0x000fe400000010ff */
[----:B------:R-:W-:Y:S01]  /*c670*/  F2FP.BF16.F32.PACK_AB R56, R23, R22 ;  /* 0x000000161738723e */ /* 0x000fe200000010ff */
[----:B----4-:R-:W-:-:S04]  /*c680*/  FFMA R11, R11, UR11, -R60 ;  /* 0x0000000b0b0b7c23 */ /* 0x010fc8000800083c */
[----:B------:R-:W-:Y:S02]  /*c690*/  FMUL R2, R11, 1.4426950216293334961 ;  /* 0x3fb8aa3b0b027820 */ /* 0x000fe40000400000 */
[----:B------:R-:W-:Y:S04]  /*c6a0*/  HMMA.16816.F32.BF16 R8, R16, R54, R28 ;  /* 0x000000361008723c */ /* 0x000fe8000004181c */
[----:B------:R-:W0:-:S15]  /*c6b0*/  MUFU.EX2 R2, R2 ;  /* 0x0000000200027308 */ /* 0x000e1e0000000800 */
[----:B------:R-:W-:Y:S04]  /*c6c0*/  STL.64 [R1+0xd0], R8 ;  /* 0x0000d00801007387 */ /* 0x000fe80000100a00 */
[----:B------:R-:W-:Y:S04]  /*c6d0*/  STL.64 [R1+0xd8], R10 ;  /* 0x0000d80a01007387 */ /* 0x000fe80000100a00 */
[----:B------:R-:W4:Y:S04]  /*c6e0*/  LDL.LU R52, [R1+0x174] ;  /* 0x0001740001347983 */ /* 0x000f280000300800 */
[----:B------:R-:W4:Y:S04]  /*c6f0*/  LDL.LU R53, [R1+0x90] ;  /* 0x0000900001357983 */ /* 0x000f280000300800 */
[----:B------:R-:W-:Y:S04]  /*c700*/  STL.64 [R1+0x260], R24 ;  /* 0x0002601801007387 */ /* 0x000fe80000100a00 */
[----:B------:R-:W-:Y:S04]  /*c710*/  STL.64 [R1+0x268], R26 ;  /* 0x0002681a01007387 */ /* 0x000fe80000100a00 */
[----:B0-----:R-:W-:Y:S04]  /*c720*/  STL [R1+0x324], R2 ;  /* 0x0003240201007387 */ /* 0x001fe80000100800 */
[----:B------:R-:W-:Y:S01]  /*c730*/  STL.64 [R1+0x250], R4 ;  /* 0x0002500401007387 */ /* 0x000fe20000100a00 */
[----:B------:R-:W-:-:S03]  /*c740*/  F2FP.BF16.F32.PACK_AB R59, R2, R12 ;  /* 0x0000000c023b723e */ /* 0x000fc600000010ff */
[----:B------:R2:W-:Y:S04]  /*c750*/  STL.64 [R1+0x258], R6 ;  /* 0x0002580601007387 */ /* 0x0005e80000100a00 */
[----:B------:R-:W4:Y:S04]  /*c760*/  LDL.LU R30, [R1+0x94] ;  /* 0x00009400011e7983 */ /* 0x000f280000300800 */
[----:B------:R-:W4:Y:S04]  /*c770*/  LDL.LU R20, [R1+0x210] ;  /* 0x0002100001147983 */ /* 0x000f280000300800 */
[----:B------:R-:W4:Y:S04]  /*c780*/  LDL.LU R21, [R1+0x214] ;  /* 0x0002140001157983 */ /* 0x000f280000300800 */
[----:B------:R-:W4:Y:S04]  /*c790*/  LDL.LU R22, [R1+0x218] ;  /* 0x0002180001167983 */ /* 0x000f280000300800 */
[----:B------:R-:W4:Y:S04]  /*c7a0*/  LDL.LU R23, [R1+0x21c] ;  /* 0x00021c0001177983 */ /* 0x000f280000300800 */
[----:B------:R-:W4:Y:S01]  /*c7b0*/  LDL.LU R31, [R1+0x178] ;  /* 0x00017800011f7983 */ /* 0x000f220000300800 */
[----:B--2---:R-:W-:Y:S03]  /*c7c0*/  HMMA.16816.F32.BF16 R4, R56, R48, R32 ;  /* 0x000000303804723c */ /* 0x004fe60000041820 */
[----:B------:R-:W2:Y:S04]  /*c7d0*/  LDL.LU R24, [R1+0x180] ;  /* 0x0001800001187983 */ /* 0x000ea80000300800 */
        /* <DEDUP_REMOVED lines=10> */
[----:B------:R-:W-:Y:S01]  /*c880*/  LDSM.16.M88.4 R12, [R0+UR5+0x20c00] ;  /* 0x020c0005000c783b */ /* 0x000fe20008000200 */
[----:B-----5:R-:W-:-:S03]  /*c890*/  FFMA R2, R3, UR11, -R61 ;  /* 0x0000000b03027c23 */ /* 0x020fc6000800083d */
[----:B------:R-:W3:Y:S01]  /*c8a0*/  LDSM.16.M88.4 R8, [R0+UR5+0x20400] ;  /* 0x020400050008783b */ /* 0x000ee20008000200 */
[----:B------:R-:W-:Y:S01]  /*c8b0*/  FMUL R3, R2, 1.4426950216293334961 ;  /* 0x3fb8aa3b02037820 */ /* 0x000fe20000400000 */
[----:B---3--:R-:W-:Y:S02]  /*c8c0*/  HMMA.16816.F32.BF16 R16, R56, R8, R36 ;  /* 0x000000083810723c */ /* 0x008fe40000041824 */
[----:B------:R-:W-:Y:S01]  /*c8d0*/  LDSM.16.M88.4 R36, [R0+UR5+0x21800] ;  /* 0x021800050024783b */ /* 0x000fe20008000200 */
[--C-:B----4-:R-:W-:Y:S02]  /*c8e0*/  FFMA R2, R52, UR11, -R61.reuse ;  /* 0x0000000b34027c23 */ /* 0x110fe4000800083d */
[----:B------:R0:W1:Y:S02]  /*c8f0*/  MUFU.EX2 R52, R3 ;  /* 0x0000000300347308 */ /* 0x0000640000000800 */
[----:B0-----:R-:W-:Y:S01]  /*c900*/  FMUL R3, R2, 1.4426950216293334961 ;  /* 0x3fb8aa3b02037820 */ /* 0x001fe20000400000 */
[----:B------:R-:W-:-:S05]  /*c910*/  FFMA R2, R53, UR11, -R61 ;  /* 0x0000000b35027c23 */ /* 0x000fca000800083d */
[----:B------:R0:W3:Y:S02]  /*c920*/  MUFU.EX2 R53, R3 ;  /* 0x0000000300357308 */ /* 0x0000e40000000800 */
[----:B0-----:R-:W-:Y:S01]  /*c930*/  FMUL R3, R2, 1.4426950216293334961 ;  /* 0x3fb8aa3b02037820 */ /* 0x001fe20000400000 */
[----:B------:R-:W-:-:S05]  /*c940*/  FFMA R2, R30, UR11, -R61 ;  /* 0x0000000b1e027c23 */ /* 0x000fca000800083d */
[----:B------:R0:W-:Y:S02]  /*c950*/  MUFU.EX2 R48, R3 ;  /* 0x0000000300307308 */ /* 0x0001e40000000800 */
[----:B0-----:R-:W-:-:S06]  /*c960*/  FMUL R3, R2, 1.4426950216293334961 ;  /* 0x3fb8aa3b02037820 */ /* 0x001fcc0000400000 */
[----:B------:R0:W4:Y:S01]  /*c970*/  MUFU.EX2 R49, R3 ;  /* 0x0000000300317308 */ /* 0x0001220000000800 */
[--C-:B------:R-:W-:Y:S02]  /*c980*/  FFMA R2, R31, UR11, -R60.reuse ;  /* 0x0000000b1f027c23 */ /* 0x100fe4000800083c */
[----:B------:R-:W5:Y:S02]  /*c990*/  LDSM.16.M88.4 R28, [R0+UR5+0x21000] ;  /* 0x02100005001c783b */ /* 0x000f640008000200 */
[----:B0-----:R-:W-:Y:S01]  /*c9a0*/  FMUL R3, R2, 1.4426950216293334961 ;  /* 0x3fb8aa3b02037820 */ /* 0x001fe20000400000 */
[--C-:B--2---:R-:W-:Y:S01]  /*c9b0*/  FFMA R2, R35, UR11, -R60.reuse ;  /* 0x0000000b23027c23 */ /* 0x104fe2000800083c */
[----:B------:R-:W-:Y:S01]  /*c9c0*/  HMMA.16816.F32.BF16 R24, R56, R12, R24 ;  /* 0x0000000c3818723c */ /* 0x000fe20000041818 */
[----:B-1----:R0:W-:Y:S02]  /*c9d0*/  STL [R1+0x318], R52 ;  /* 0x0003183401007387 */ /* 0x0021e40000100800 */
[----:B------:R-:W-:Y:S01]  /*c9e0*/  FMUL R2, R2, 1.4426950216293334961 ;  /* 0x3fb8aa3b02027820 */ /* 0x000fe20000400000 */
[----:B------:R1:W-:Y:S01]  /*c9f0*/  MUFU.EX2 R12, R3 ;  /* 0x00000003000c7308 */ /* 0x0003e20000000800 */
[----:B------:R-:W2:Y:S07]  /*ca00*/  LDSM.16.M88.4 R32, [R0+UR5+0x21400] ;  /* 0x021400050020783b */ /* 0x000eae0008000200 */
[----:B------:R0:W3:Y:S01]  /*ca10*/  MUFU.EX2 R13, R2 ;  /* 0x00000002000d7308 */ /* 0x0000e20000000800 */
[----:B-1----:R-:W-:-:S04]  /*ca20*/  FFMA R3, R54, UR11, -R60 ;  /* 0x0000000b36037c23 */ /* 0x002fc8000800083c */
[----:B------:R-:W-:Y:S01]  /*ca30*/  FMUL R3, R3, 1.4426950216293334961 ;  /* 0x3fb8aa3b03037820 */ /* 0x000fe20000400000 */
[----:B0-----:R-:W-:-:S04]  /*ca40*/  FFMA R2, R55, UR11, -R60 ;  /* 0x0000000b37027c23 */ /* 0x001fc8000800083c */
[----:B------:R-:W-:Y:S01]  /*ca50*/  FMUL R2, R2, 1.4426950216293334961 ;  /* 0x3fb8aa3b02027820 */ /* 0x000fe20000400000 */
[----:B------:R-:W-:Y:S08]  /*ca60*/  MUFU.EX2 R8, R3 ;  /* 0x0000000300087308 */ /* 0x000ff00000000800 */
[----:B------:R-:W0:Y:S01]  /*ca70*/  MUFU.EX2 R9, R2 ;  /* 0x0000000200097308 */ /* 0x000e220000000800 */
[----:B------:R-:W-:Y:S01]  /*ca80*/  HMMA.16816.F32.BF16 R20, R56, R44, R20 ;  /* 0x0000002c3814723c */ /* 0x000fe20000041814 */
[----:B---3--:R1:W-:Y:S01]  /*ca90*/  STL [R1+0x314], R53 ;  /* 0x0003143501007387 */ /* 0x0083e20000100800 */
[----:B------:R-:W-:-:S02]  /*caa0*/  F2FP.BF16.F32.PACK_AB R52, R53, R52 ;  /* 0x000000343534723e */ /* 0x000fc400000010ff */
[----:B----4-:R-:W-:Y:S02]  /*cab0*/  F2FP.BF16.F32.PACK_AB R54, R49, R48 ;  /* 0x000000303136723e */ /* 0x010fe400000010ff */
[----:B-1----:R-:W-:Y:S02]  /*cac0*/  F2FP.BF16.F32.PACK_AB R53, R13, R12 ;  /* 0x0000000c0d35723e */ /* 0x002fe400000010ff */
[----:B0-----:R-:W-:Y:S01]  /*cad0*/  F2FP.BF16.F32.PACK_AB R55, R9, R8 ;  /* 0x000000080937723e */ /* 0x001fe200000010ff */
[----:B------:R-:W-:Y:S04]  /*cae0*/  STL [R1+0x698], R61 ;  /* 0x0006983d01007387 */ /* 0x000fe80000100800 */
[----:B------:R0:W-:Y:S02]  /*caf0*/  STL [R1+0x31c], R48 ;  /* 0x00031c3001007387 */ /* 0x0001e40000100800 */
[----:B------:R-:W-:Y:S02]  /*cb00*/  HMMA.16816.F32.BF16 R4, R52, R50, R4 ;  /* 0x000000323404723c */ /* 0x000fe40000041804 */
[----:B------:R-:W-:Y:S04]  /*cb10*/  STL [R1+0x310], R49 ;  /* 0x0003103101007387 */ /* 0x000fe80000100800 */
[----:B------:R-:W-:Y:S04]  /*cb20*/  STL [R1+0x304], R12 ;  /* 0x0003040c01007387 */ /* 0x000fe80000100800 */
[----:B------:R-:W-:Y:S04]  /*cb30*/  STL [R1+0x684], R60 ;  /* 0x0006843c01007387 */ /* 0x000fe80000100800 */
[----:B------:R-:W-:Y:S04]  /*cb40*/  STL [R1+0x300], R13 ;  /* 0x0003000d01007387 */ /* 0x000fe80000100800 */
[----:B------:R-:W-:Y:S04]  /*cb50*/  STL [R1+0x308], R8 ;  /* 0x0003080801007387 */ /* 0x000fe80000100800 */
[----:B------:R1:W-:Y:S01]  /*cb60*/  STL [R1+0x30c], R9 ;  /* 0x00030c0901007387 */ /* 0x0003e20000100800 */
[----:B-----5:R-:W-:Y:S03]  /*cb70*/  HMMA.16816.F32.BF16 R40, R56, R28, R40 ;  /* 0x0000001c3828723c */ /* 0x020fe60000041828 */
[----:B0-----:R-:W2:Y:S05]  /*cb80*/  LDL.LU R48, [R1+0x1f0] ;  /* 0x0001f00001307983 */ /* 0x001eaa0000300800 */
[C---:B-1----:R-:W-:Y:S08]  /*cb90*/  HMMA.16816.F32.BF16 R8, R52.reuse, R10, R16 ;  /* 0x0000000a3408723c */ /* 0x042ff00000041810 */
[C---:B------:R-:W-:Y:S01]  /*cba0*/  HMMA.16816.F32.BF16 R16, R52.reuse, R46, R20 ;  /* 0x0000002e3410723c */ /* 0x040fe20000041814 */
[----:B------:R0:W-:Y:S07]  /*cbb0*/  STL.64 [R1+0x3c0], R4 ;  /* 0x0003c00401007387 */ /* 0x0001ee0000100a00 */
[C---:B------:R-:W-:Y:S01]  /*cbc0*/  HMMA.16816.F32.BF16 R12, R52.reuse, R14, R24 ;  /* 0x0000000e340c723c */ /* 0x040fe20000041818 */
[----:B------:R1:W-:Y:S04]  /*cbd0*/  STL.64 [R1+0x3c8], R6 ;  /* 0x0003c80601007387 */ /* 0x0003e80000100a00 */
[----:B------:R-:W2:Y:S04]  /*cbe0*/  LDL.LU R49, [R1+0x1f4] ;  /* 0x0001f40001317983 */ /* 0x000ea80000300800 */
[----:B------:R-:W2:Y:S04]  /*cbf0*/  LDL.LU R50, [R1+0x1f8] ;  /* 0x0001f80001327983 */ /* 0x000ea80000300800 */
[----:B------:R-:W2:Y:S04]  /*cc00*/  LDL.LU R51, [R1+0x1fc] ;  /* 0x0001fc0001337983 */ /* 0x000ea80000300800 */
[----:B0-----:R-:W3:Y:S04]  /*cc10*/  LDL.LU R4, [R1+0x1d0] ;  /* 0x0001d00001047983 */ /* 0x001ee80000300800 */
[----:B------:R-:W3:Y:S04]  /*cc20*/  LDL.LU R5, [R1+0x1d4] ;  /* 0x0001d40001057983 */ /* 0x000ee80000300800 */
[----:B-1----:R-:W3:Y:S04]  /*cc30*/  LDL.LU R6, [R1+0x1d8] ;  /* 0x0001d80001067983 */ /* 0x002ee80000300800 */
[----:B------:R-:W3:Y:S04]  /*cc40*/  LDL.LU R7, [R1+0x1dc] ;  /* 0x0001dc0001077983 */ /* 0x000ee80000300800 */
[----:B------:R-:W-:Y:S04]  /*cc50*/  STL.64 [R1+0x3d0], R8 ;  /* 0x0003d00801007387 */ /* 0x000fe80000100a00 */
[----:B------:R-:W-:Y:S04]  /*cc60*/  STL.64 [R1+0x3d8], R10 ;  /* 0x0003d80a01007387 */ /* 0x000fe80000100a00 */
[----:B------:R-:W-:Y:S04]  /*cc70*/  STL.64 [R1+0x3f0], R16 ;  /* 0x0003f01001007387 */ /* 0x000fe80000100a00 */
[----:B------:R-:W-:Y:S04]  /*cc80*/  STL.64 [R1+0x3f8], R18 ;  /* 0x0003f81201007387 */ /* 0x000fe80000100a00 */
[----:B------:R-:W-:Y:S04]  /*cc90*/  STL.64 [R1+0x3e0], R12 ;  /* 0x0003e00c01007387 */ /* 0x000fe80000100a00 */
[----:B------:R0:W-:Y:S04]  /*cca0*/  STL.64 [R1+0x3e8], R14 ;  /* 0x0003e80e01007387 */ /* 0x0001e80000100a00 */
[----:B------:R-:W4:Y:S01]  /*ccb0*/  LDL.LU R24, [R1+0x190] ;  /* 0x0001900001187983 */ /* 0x000f220000300800 */
[----:B0-----:R-:W-:Y:S03]  /*ccc0*/  HMMA.16816.F32.BF16 R12, R52, R30, R40 ;  /* 0x0000001e340c723c */ /* 0x001fe60000041828 */
[----:B------:R-:W-:-:S15]  /*ccd0*/  LDSM.16.M88.4 R28, [R0+UR5+0x23000] ;  /* 0x02300005001c783b */ /* 0x000fde0008000200 */
[----:B------:R-:W-:Y:S01]  /*cce0*/  NOP ;  /* 0x0000000000007918 */ /* 0x000fe20000000000 */
[----:B------:R0:W-:Y:S04]  /*ccf0*/  STL.64 [R1+0x420], R12 ;  /* 0x0004200c01007387 */ /* 0x0001e80000100a00 */
[----:B------:R1:W-:Y:S04]  /*cd00*/  STL.64 [R1+0x428], R14 ;  /* 0x0004280e01007387 */ /* 0x0003e80000100a00 */
[----:B------:R-:W4:Y:S04]  /*cd10*/  LDL.LU R25, [R1+0x194] ;  /* 0x0001940001197983 */ /* 0x000f280000300800 */
[----:B------:R-:W5:Y:S04]  /*cd20*/  LDL.LU R26, [R1+0x198] ;  /* 0x00019800011a7983 */ /* 0x000f680000300800 */
[----:B------:R-:W5:Y:S04]  /*cd30*/  LDL.LU R27, [R1+0x19c] ;  /* 0x00019c00011b7983 */ /* 0x000f680000300800 */
[----:B-----5:R-:W-:Y:S04]  /*cd40*/  STL.64 [R1+0x800], R26 ;  /* 0x0008001a01007387 */ /* 0x020fe80000100a00 */
[----:B----4-:R-:W-:Y:S04]  /*cd50*/  STL.64 [R1+0x7f8], R24 ;  /* 0x0007f81801007387 */ /* 0x010fe80000100a00 */
[----:B0-----:R-:W4:Y:S04]  /*cd60*/  LDL.LU R12, [R1+0x2a0] ;  /* 0x0002a000010c7983 */ /* 0x001f280000300800 */
[----:B------:R-:W4:Y:S04]  /*cd70*/  LDL.LU R13, [R1+0x2a4] ;  /* 0x0002a400010d7983 */ /* 0x000f280000300800 */
[----:B-1----:R-:W5:Y:S04]  /*cd80*/  LDL.LU R14, [R1+0x2a8] ;  /* 0x0002a800010e7983 */ /* 0x002f680000300800 */
[----:B------:R-:W5:Y:S01]  /*cd90*/  LDL.LU R15, [R1+0x2ac] ;  /* 0x0002ac00010f7983 */ /* 0x000f620000300800 */
[----:B--2---:R-:W-:Y:S03]  /*cda0*/  HMMA.16816.F32.BF16 R8, R56, R32, R48 ;  /* 0x000000203808723c */ /* 0x004fe60000041830 */
[----:B------:R-:W-:Y:S04]  /*cdb0*/  LDSM.16.M88.4 R24, [R0+UR5+0x22800] ;  /* 0x022800050018783b */ /* 0x000fe80008000200 */
[----:B-----5:R-:W-:Y:S04]  /*cdc0*/  STL.64 [R1+0x810], R14 ;  /* 0x0008100e01007387 */ /* 0x020fe80000100a00 */
[----:B----4-:R-:W-:Y:S04]  /*cdd0*/  STL.64 [R1+0x808], R12 ;  /* 0x0008080c01007387 */ /* 0x010fe80000100a00 */
[----:B------:R-:W2:Y:S04]  /*cde0*/  LDL.LU R40, [R1+0x2b0] ;  /* 0x0002b00001287983 */ /* 0x000ea80000300800 */
[----:B------:R-:W2:Y:S04]  /*cdf0*/  LDL.LU R41, [R1+0x2b4] ;  /* 0x0002b40001297983 */ /* 0x000ea80000300800 */
[----:B------:R-:W4:Y:S04]  /*ce00*/  LDL.LU R42, [R1+0x2b8] ;  /* 0x0002b800012a7983 */ /* 0x000f280000300800 */
[----:B------:R-:W4:Y:S04]  /*ce10*/  LDL.LU R43, [R1+0x2bc] ;  /* 0x0002bc00012b7983 */ /* 0x000f280000300800 */
[----:B------:R-:W0:Y:S02]  /*ce20*/  LDSM.16.M88.4 R12, [R0+UR5+0x21c00] ;  /* 0x021c0005000c783b */ /* 0x000e240008000200 */
[----:B0-----:R-:W-:Y:S01]  /*ce30*/  MOV R17, R12 ;  /* 0x0000000c00117202 */ /* 0x001fe20000000f00 */
[----:B------:R-:W-:Y:S01]  /*ce40*/  IMAD.MOV.U32 R16, RZ, RZ, R13 ;  /* 0x000000ffff107224 */ /* 0x000fe200078e000d */
[----:B------:R-:W-:Y:S01]  /*ce50*/  MOV R49, R14 ;  /* 0x0000000e00317202 */ /* 0x000fe20000000f00 */
[----:B------:R-:W-:-:S02]  /*ce60*/  IMAD.MOV.U32 R48, RZ, RZ, R15 ;  /* 0x000000ffff307224 */ /* 0x000fc400078e000f */
[----:B------:R-:W0:Y:S01]  /*ce70*/  LDSM.16.M88.4 R12, [R0+UR5+0x22000] ;  /* 0x02200005000c783b */ /* 0x000e220008000200 */
[----:B------:R-:W-:Y:S01]  /*ce80*/  HMMA.16816.F32.BF16 R8, R52, R34, R8 ;  /* 0x000000223408723c */ /* 0x000fe20000041808 */
[----:B0-----:R-:W-:Y:S01]  /*ce90*/  MOV R19, R12 ;  /* 0x0000000c00137202 */ /* 0x001fe20000000f00 */
[----:B------:R-:W-:Y:S01]  /*cea0*/  IMAD.MOV.U32 R18, RZ, RZ, R13 ;  /* 0x000000ffff127224 */ /* 0x000fe200078e000d */
[----:B----4-:R-:W-:Y:S04]  /*ceb0*/  STL.64 [R1+0x820], R42 ;  /* 0x0008202a01007387 */ /* 0x010fe80000100a00 */
[----:B--2---:R-:W-:Y:S04]  /*cec0*/  STL.64 [R1+0x818], R40 ;  /* 0x0008182801007387 */ /* 0x004fe80000100a00 */
[----:B------:R-:W-:Y:S04]  /*ced0*/  STL.64 [R1+0x828], R48 ;  /* 0x0008283001007387 */ /* 0x000fe80000100a00 */
[----:B------:R-:W-:Y:S04]  /*cee0*/  STL.64 [R1+0x238], R14 ;  /* 0x0002380e01007387 */ /* 0x000fe80000100a00 */
[----:B------:R-:W0:Y:S04]  /*cef0*/  LDSM.16.M88.4 R12, [R0+UR5+0x22c00] ;  /* 0x022c0005000c783b */ /* 0x000e280008000200 */
[----:B------:R-:W1:Y:S04]  /*cf00*/  LDSM.16.M88.4 R40, [R0+UR5+0x22400] ;  /* 0x022400050028783b */ /* 0x000e680008000200 */
[----:B0-----:R0:W-:Y:S01]  /*cf10*/  STL.64 [R1+0x208], R14 ;  /* 0x0002080e01007387 */ /* 0x0011e20000100a00 */
[----:B------:R-:W-:-:S03]  /*cf20*/  MOV R3, R12 ;  /* 0x0000000c00037202 */ /* 0x000fc60000000f00 */
[----:B-1----:R-:W-:Y:S01]  /*cf30*/  STL.64 [R1+0x228], R42 ;  /* 0x0002282a01007387 */ /* 0x002fe20000100a00 */
[----:B------:R-:W-:-:S03]  /*cf40*/  IMAD.MOV.U32 R2, RZ, RZ, R13 ;  /* 0x000000ffff027224 */ /* 0x000fc600078e000d */
[----:B------:R1:W-:Y:S04]  /*cf50*/  STL.64 [R1+0x830], R40 ;  /* 0x0008302801007387 */ /* 0x0003e80000100a00 */
[----:B------:R-:W2:Y:S04]  /*cf60*/  LDL.LU R12, [R1+0x1a0] ;  /* 0x0001a000010c7983 */ /* 0x000ea80000300800 */
[----:B------:R-:W-:Y:S04]  /*cf70*/  STL.64 [R1+0x410], R8 ;  /* 0x0004100801007387 */ /* 0x000fe80000100a00 */
[----:B------:R-:W-:Y:S04]  /*cf80*/  STL.64 [R1+0x418], R10 ;  /* 0x0004180a01007387 */ /* 0x000fe80000100a00 */
[----:B------:R-:W2:Y:S04]  /*cf90*/  LDL.LU R13, [R1+0x1a4] ;  /* 0x0001a400010d7983 */ /* 0x000ea80000300800 */
[----:B0-----:R-:W4:Y:S04]  /*cfa0*/  LDL.LU R14, [R1+0x1a8] ;  /* 0x0001a800010e7983 */ /* 0x001f280000300800 */
[----:B------:R-:W4:Y:S04]  /*cfb0*/  LDL.LU R15, [R1+0x1ac] ;  /* 0x0001ac00010f7983 */ /* 0x000f280000300800 */
[----:B----4-:R-:W-:Y:S04]  /*cfc0*/  STL.64 [R1+0x840], R14 ;  /* 0x0008400e01007387 */ /* 0x010fe80000100a00 */
[----:B--2---:R-:W-:Y:S04]  /*cfd0*/  STL.64 [R1+0x838], R12 ;  /* 0x0008380c01007387 */ /* 0x004fe80000100a00 */
[----:B------:R-:W2:Y:S04]  /*cfe0*/  LDL.LU R48, [R1+0x1e0] ;  /* 0x0001e00001307983 */ /* 0x000ea80000300800 */
[----:B------:R-:W2:Y:S04]  /*cff0*/  LDL.LU R49, [R1+0x1e4] ;  /* 0x0001e40001317983 */ /* 0x000ea80000300800 */
[----:B------:R-:W4:Y:S04]  /*d000*/  LDL.LU R50, [R1+0x1e8] ;  /* 0x0001e80001327983 */ /* 0x000f280000300800 */
[----:B------:R-:W4:Y:S01]  /*d010*/  LDL.LU R51, [R1+0x1ec] ;  /* 0x0001ec0001337983 */ /* 0x000f220000300800 */
[----:B-1----:R-:W-:Y:S01]  /*d020*/  MOV R40, R19 ;  /* 0x0000001300287202 */ /* 0x002fe20000000f00 */
[----:B------:R-:W-:Y:S01]  /*d030*/  IMAD.MOV.U32 R41, RZ, RZ, R18 ;  /* 0x000000ffff297224 */ /* 0x000fe200078e0012 */
[----:B---3--:R-:W-:Y:S01]  /*d040*/  HMMA.16816.F32.BF16 R4, R56, R36, R4 ;  /* 0x000000243804723c */ /* 0x008fe20000041804 */
[----:B----4-:R-:W-:Y:S04]  /*d050*/  STL.64 [R1+0x850], R50 ;  /* 0x0008503201007387 */ /* 0x010fe80000100a00 */
[----:B--2---:R-:W-:Y:S04]  /*d060*/  STL.64 [R1+0x848], R48 ;  /* 0x0008483001007387 */ /* 0x004fe80000100a00 */
[----:B------:R0:W-:Y:S04]  /*d070*/  STL.64 [R1+0x858], R40 ;  /* 0x0008582801007387 */ /* 0x0001e80000100a00 */
[----:B0-----:R-:W2:Y:S04]  /*d080*/  LDL.LU R40, [R1+0x2e0] ;  /* 0x0002e00001287983 */ /* 0x001ea80000300800 */
[----:B------:R-:W2:Y:S04]  /*d090*/  LDL.LU R41, [R1+0x2e4] ;  /* 0x0002e40001297983 */ /* 0x000ea80000300800 */
[----:B------:R-:W2:Y:S04]  /*d0a0*/  LDL.LU R42, [R1+0x2e8] ;  /* 0x0002e800012a7983 */ /* 0x000ea80000300800 */
[----:B------:R-:W2:Y:S04]  /*d0b0*/  LDL.LU R43, [R1+0x2ec] ;  /* 0x0002ec00012b7983 */ /* 0x000ea80000300800 */
[----:B------:R-:W3:Y:S01]  /*d0c0*/  LDL.LU R12, [R1+0x2d0] ;  /* 0x0002d000010c7983 */ /* 0x000ee20000300800 */
[----:B------:R-:W-:Y:S03]  /*d0d0*/  HMMA.16816.F32.BF16 R36, R52, R38, R4 ;  /* 0x000000263424723c */ /* 0x000fe60000041804 */
[----:B------:R-:W3:Y:S04]  /*d0e0*/  LDL.LU R13, [R1+0x2d4] ;  /* 0x0002d400010d7983 */ /* 0x000ee80000300800 */
[----:B------:R-:W3:Y:S04]  /*d0f0*/  LDL.LU R14, [R1+0x2d8] ;  /* 0x0002d800010e7983 */ /* 0x000ee80000300800 */
[----:B------:R-:W3:Y:S04]  /*d100*/  LDL.LU R15, [R1+0x2dc] ;  /* 0x0002dc00010f7983 */ /* 0x000ee80000300800 */
[----:B------:R-:W-:Y:S04]  /*d110*/  STL.64 [R1+0x218], R26 ;  /* 0x0002181a01007387 */ /* 0x000fe80000100a00 */
[----:B------:R-:W4:Y:S04]  /*d120*/  LDL.LU R8, [R1+0x1c0] ;  /* 0x0001c00001087983 */ /* 0x000f280000300800 */
[----:B------:R-:W4:Y:S04]  /*d130*/  LDL.LU R9, [R1+0x1c4] ;  /* 0x0001c40001097983 */ /* 0x000f280000300800 */
[----:B------:R-:W4:Y:S04]  /*d140*/  LDL.LU R10, [R1+0x1c8] ;  /* 0x0001c800010a7983 */ /* 0x000f280000300800 */
[----:B------:R-:W4:Y:S04]  /*d150*/  LDL.LU R11, [R1+0x1cc] ;  /* 0x0001cc00010b7983 */ /* 0x000f280000300800 */
[----:B------:R-:W5:Y:S04]  /*d160*/  LDL.LU R20, [R1+0x280] ;  /* 0x0002800001147983 */ /* 0x000f680000300800 */
[----:B------:R-:W5:Y:S04]  /*d170*/  LDL.LU R21, [R1+0x284] ;  /* 0x0002840001157983 */ /* 0x000f680000300800 */
[----:B------:R-:W-:Y:S04]  /*d180*/  STL.64 [R1+0x1f8], R30 ;  /* 0x0001f81e01007387 */ /* 0x000fe80000100a00 */
[----:B------:R-:W5:Y:S04]  /*d190*/  LDL.LU R22, [R1+0x288] ;  /* 0x0002880001167983 */ /* 0x000f680000300800 */
[----:B------:R-:W5:Y:S01]  /*d1a0*/  LDL.LU R23, [R1+0x28c] ;  /* 0x00028c0001177983 */ /* 0x000f620000300800 */
[----:B------:R-:W-:-:S03]  /*d1b0*/  IMAD.MOV.U32 R49, RZ, RZ, R16 ;  /* 0x000000ffff317224 */ /* 0x000fc600078e0010 */
[----:B------:R-:W3:Y:S01]  /*d1c0*/  LDL.LU R44, [R1+0x290] ;  /* 0x00029000012c7983 */ /* 0x000ee20000300800 */
[----:B------:R-:W-:-:S03]  /*d1d0*/  MOV R48, R17 ;  /* 0x0000001100307202 */ /* 0x000fc60000000f00 */
        /* <DEDUP_REMOVED lines=8> */
[----:B------:R0:W-:Y:S04]  /*d260*/  STL.64 [R1+0x400], R36 ;  /* 0x0004002401007387 */ /* 0x0001e80000100a00 */
[----:B------:R1:W-:Y:S04]  /*d270*/  STL.64 [R1+0x408], R38 ;  /* 0x0004082601007387 */ /* 0x0003e80000100a00 */
[----:B------:R-:W3:Y:S04]  /*d280*/  LDL.LU R5, [R1+0x1b4] ;  /* 0x0001b40001057983 */ /* 0x000ee80000300800 */
[----:B------:R-:W3:Y:S04]  /*d290*/  LDL.LU R6, [R1+0x1b8] ;  /* 0x0001b80001067983 */ /* 0x000ee80000300800 */
[----:B------:R-:W3:Y:S04]  /*d2a0*/  LDL.LU R7, [R1+0x1bc] ;  /* 0x0001bc0001077983 */ /* 0x000ee80000300800 */
[----:B0-----:R-:W3:Y:S04]  /*d2b0*/  LDL.LU R36, [R1+0x2c0] ;  /* 0x0002c00001247983 */ /* 0x001ee80000300800 */
[----:B------:R-:W3:Y:S04]  /*d2c0*/  LDL.LU R37, [R1+0x2c4] ;  /* 0x0002c40001257983 */ /* 0x000ee80000300800 */
[----:B-1----:R-:W3:Y:S04]  /*d2d0*/  LDL.LU R38, [R1+0x2c8] ;  /* 0x0002c80001267983 */ /* 0x002ee80000300800 */
[----:B------:R-:W3:Y:S01]  /*d2e0*/  LDL.LU R39, [R1+0x2cc] ;  /* 0x0002cc0001277983 */ /* 0x000ee20000300800 */
[----:B--2---:R-:W-:Y:S03]  /*d2f0*/  HMMA.16816.F32.BF16 R48, R56, R48, R40 ;  /* 0x000000303830723c */ /* 0x004fe60000041828 */
[----:B------:R-:W3:-:S15]  /*d300*/  LDL.LU.64 R40, [R1+0x858] ;  /* 0x0008580001287983 */ /* 0x000ede0000300a00 */
[----:B------:R-:W-:Y:S01]  /*d310*/  NOP ;  /* 0x0000000000007918 */ /* 0x000fe20000000000 */
[----:B------:R-:W-:Y:S04]  /*d320*/  STL.64 [R1+0xc0], R48 ;  /* 0x0000c03001007387 */ /* 0x000fe80000100a00 */
[----:B------:R0:W-:Y:S04]  /*d330*/  STL.64 [R1+0xc8], R50 ;  /* 0x0000c83201007387 */ /* 0x0001e80000100a00 */
[----:B0-----:R-:W2:Y:S04]  /*d340*/  LDL.LU.64 R50, [R1+0x850] ;  /* 0x0008500001327983 */ /* 0x001ea80000300a00 */
[----:B------:R-:W2:Y:S01]  /*d350*/  LDL.LU.64 R48, [R1+0x848] ;  /* 0x0008480001307983 */ /* 0x000ea20000300a00 */
[----:B---3--:R-:W-:Y:S03]  /*d360*/  HMMA.16816.F32.BF16 R40, R56, R40, R12 ;  /* 0x000000283828723c */ /* 0x008fe6000004180c */
[----:B------:R-:W3:Y:S04]  /*d370*/  LDL.LU.64 R14, [R1+0x840] ;  /* 0x00084000010e7983 */ /* 0x000ee80000300a00 */
[----:B------:R-:W3:-:S12]  /*d380*/  LDL.LU.64 R12, [R1+0x838] ;  /* 0x00083800010c7983 */ /* 0x000ed80000300a00 */
[----:B------:R0:W-:Y:S04]  /*d390*/  STL.64 [R1+0xb0], R40 ;  /* 0x0000b02801007387 */ /* 0x0001e80000100a00 */
[----:B------:R2:W-:Y:S04]  /*d3a0*/  STL.64 [R1+0xb8], R42 ;  /* 0x0000b82a01007387 */ /* 0x0005e80000100a00 */
[----:B0-----:R-:W2:Y:S01]  /*d3b0*/  LDL.LU.64 R40, [R1+0x830] ;  /* 0x0008300001287983 */ /* 0x001ea20000300a00 */
[----:B------:R-:W-:Y:S01]  /*d3c0*/  MOV R32, R3 ;  /* 0x0000000300207202 */ /* 0x000fe20000000f00 */
[----:B------:R-:W-:-:S07]  /*d3d0*/  IMAD.MOV.U32 R33, RZ, RZ, R2 ;  /* 0x000000ffff217224 */ /* 0x000fce00078e0002 */
[C---:B------:R-:W-:Y:S08]  /*d3e0*/  HMMA.16816.F32.BF16 R32, R56.reuse, R32, R4 ;  /* 0x000000203820723c */ /* 0x040ff00000041804 */
[C---:B---3--:R-:W-:Y:S08]  /*d3f0*/  HMMA.16816.F32.BF16 R24, R56.reuse, R24, R12 ;  /* 0x000000183818723c */ /* 0x048ff0000004180c */
[----:B--2---:R-:W-:Y:S01]  /*d400*/  HMMA.16816.F32.BF16 R40, R56, R40, R48 ;  /* 0x000000283828723c */ /* 0x004fe20000041830 */
[----:B------:R-:W2:-:S15]  /*d410*/  LDL.LU.64 R48, [R1+0x828] ;  /* 0x0008280001307983 */ /* 0x000e9e0000300a00 */
[----:B------:R-:W-:-:S03]  /*d420*/  NOP ;  /* 0x0000000000007918 */ /* 0x000fc60000000000 */
[----:B------:R-:W-:Y:S04]  /*d430*/  STL.64 [R1+0xa0], R40 ;  /* 0x0000a02801007387 */ /* 0x000fe80000100a00 */
[----:B------:R0:W-:Y:S04]  /*d440*/  STL.64 [R1+0xa8], R42 ;  /* 0x0000a82a01007387 */ /* 0x0001e80000100a00 */
[----:B0-----:R-:W3:Y:S04]  /*d450*/  LDL.LU.64 R42, [R1+0x820] ;  /* 0x00082000012a7983 */ /* 0x001ee80000300a00 */
[----:B------:R-:W3:Y:S04]  /*d460*/  LDL.LU.64 R40, [R1+0x818] ;  /* 0x0008180001287983 */ /* 0x000ee80000300a00 */
[----:B------:R-:W2:Y:S04]  /*d470*/  LDL.LU.64 R14, [R1+0x810] ;  /* 0x00081000010e7983 */ /* 0x000ea80000300a00 */
[----:B------:R-:W2:Y:S04]  /*d480*/  LDL.LU.64 R12, [R1+0x808] ;  /* 0x00080800010c7983 */ /* 0x000ea80000300a00 */
[----:B------:R-:W-:Y:S04]  /*d490*/  STL.64 [R1+0x90], R24 ;  /* 0x0000901801007387 */ /* 0x000fe80000100a00 */
[----:B------:R0:W-:Y:S04]  /*d4a0*/  STL.64 [R1+0x98], R26 ;  /* 0x0000981a01007387 */ /* 0x0001e80000100a00 */
[----:B0-----:R-:W5:Y:S04]  /*d4b0*/  LDL.LU.64 R26, [R1+0x800] ;  /* 0x00080000011a7983 */ /* 0x001f680000300a00 */
[----:B------:R-:W5:Y:S04]  /*d4c0*/  LDL.LU.64 R24, [R1+0x7f8] ;  /* 0x0007f80001187983 */ /* 0x000f680000300a00 */
[----:B------:R-:W-:Y:S04]  /*d4d0*/  STL.64 [R1+0x80], R32 ;  /* 0x0000802001007387 */ /* 0x000fe80000100a00 */
[----:B------:R-:W-:Y:S01]  /*d4e0*/  STL.64 [R1+0x88], R34 ;  /* 0x0000882201007387 */ /* 0x000fe20000100a00 */
[C---:B----4-:R-:W-:Y:S03]  /*d4f0*/  HMMA.16816.F32.BF16 R4, R56.reuse, R28, R8 ;  /* 0x0000001c3804723c */ /* 0x050fe60000041808 */
[----:B------:R-:W0:Y:S04]  /*d500*/  LDSM.16.M88.4 R32, [R0+UR5+0x23400] ;  /* 0x023400050020783b */ /* 0x000e280008000200 */
[----:B------:R-:W1:Y:S04]  /*d510*/  LDSM.16.M88.4 R28, [R0+UR5+0x23800] ;  /* 0x02380005001c783b */ /* 0x000e680008000200 */
[----:B------:R-:W4:Y:S08]  /*d520*/  LDSM.16.M88.4 R8, [R0+UR5+0x23c00] ;  /* 0x023c00050008783b */ /* 0x000f300008000200 */
[----:B------:R-:W-:Y:S04]  /*d530*/  STL.64 [R1+0x70], R4 ;  /* 0x0000700401007387 */ /* 0x000fe80000100a00 */
[----:B------:R-:W-:Y:S04]  /*d540*/  STL.64 [R1+0x78], R6 ;  /* 0x0000780601007387 */ /* 0x000fe80000100a00 */
[----:B------:R-:W2:Y:S04]  /*d550*/  LDSM.16.M88.4 R4, [R0+UR5+0x24000] ;  /* 0x024000050004783b */ /* 0x000ea80008000200 */
[----:B0-----:R0:W-:Y:S04]  /*d560*/  STL.64 [R1+0x1e8], R34 ;  /* 0x0001e82201007387 */ /* 0x0011e80000100a00 */
[----:B-1----:R3:W-:Y:S01]  /*d570*/  STL.64 [R1+0x1d8], R30 ;  /* 0x0001d81e01007387 */ /* 0x0027e20000100a00 */
[----:B0-----:R-:W-:-:S15]  /*d580*/  HMMA.16816.F32.BF16 R32, R56, R32, R36 ;  /* 0x000000203820723c */ /* 0x001fde0000041824 */
[----:B------:R-:W-:-:S04]  /*d590*/  NOP ;  /* 0x0000000000007918 */ /* 0x000fc80000000000 */
[----:B------:R-:W-:Y:S04]  /*d5a0*/  STL.64 [R1+0x60], R32 ;  /* 0x0000602001007387 */ /* 0x000fe80000100a00 */
[----:B------:R-:W-:Y:S04]  /*d5b0*/  STL.64 [R1+0x68], R34 ;  /* 0x0000682201007387 */ /* 0x000fe80000100a00 */
[----:B----4-:R2:W-:Y:S01]  /*d5c0*/  STL.64 [R1+0x1c8], R10 ;  /* 0x0001c80a01007387 */ /* 0x0105e20000100a00 */
[C---:B---3--:R-:W-:Y:S08]  /*d5d0*/  HMMA.16816.F32.BF16 R28, R56.reuse, R28, R40 ;  /* 0x0000001c381c723c */ /* 0x048ff00000041828 */
[C---:B--2---:R-:W-:Y:S11]  /*d5e0*/  HMMA.16816.F32.BF16 R8, R56.reuse, R8, R12 ;  /* 0x000000083808723c */ /* 0x044ff6000004180c */
[----:B------:R-:W-:Y:S04]  /*d5f0*/  STL.64 [R1+0x50], R28 ;  /* 0x0000501c01007387 */ /* 0x000fe80000100a00 */
[----:B------:R-:W-:Y:S04]  /*d600*/  STL.64 [R1+0x58], R30 ;  /* 0x0000581e01007387 */ /* 0x000fe80000100a00 */
[----:B------:R5:W-:Y:S02]  /*d610*/  STL.64 [R1+0x1b8], R6 ;  /* 0x0001b80601007387 */ /* 0x000be40000100a00 */
[C---:B-----5:R-:W-:Y:S02]  /*d620*/  HMMA.16816.F32.BF16 R4, R56.reuse, R4, R24 ;  /* 0x000000043804723c */ /* 0x060fe40000041818 */
[----:B------:R-:W-:Y:S04]  /*d630*/  STL.64 [R1+0x40], R8 ;  /* 0x0000400801007387 */ /* 0x000fe80000100a00 */
[----:B------:R-:W-:Y:S04]  /*d640*/  STL.64 [R1+0x48], R10 ;  /* 0x0000480a01007387 */ /* 0x000fe80000100a00 */
[----:B------:R-:W2:Y:S04]  /*d650*/  LDL.LU R2, [R1+0x464] ;  /* 0x0004640001027983 */ /* 0x000ea80000300800 */
[----:B------:R-:W2:Y:S04]  /*d660*/  LDL.LU R61, [R1+0x468] ;  /* 0x00046800013d7983 */ /* 0x000ea80000300800 */
[----:B------:R-:W0:Y:S04]  /*d670*/  LDSM.16.M88.4 R8, [R0+UR5+0x24400] ;  /* 0x024400050008783b */ /* 0x000e280008000200 */
[----:B------:R-:W-:Y:S04]  /*d680*/  STL.64 [R1+0x30], R4 ;  /* 0x0000300401007387 */ /* 0x000fe80000100a00 */
[----:B------:R-:W-:Y:S04]  /*d690*/  STL.64 [R1+0x38], R6 ;  /* 0x0000380601007387 */ /* 0x000fe80000100a00 */
[----:B------:R-:W1:Y:S04]  /*d6a0*/  LDSM.16.M88.4 R4, [R0+UR5+0x24800] ;  /* 0x024800050004783b */ /* 0x000e680008000200 */
[----:B------:R-:W3:Y:S04]  /*d6b0*/  LDL.LU R24, [R1+0x160] ;  /* 0x0001600001187983 */ /* 0x000ee80000300800 */
[----:B------:R-:W3:Y:S04]  /*d6c0*/  LDL.LU R25, [R1+0x164] ;  /* 0x0001640001197983 */ /* 0x000ee80000300800 */
[----:B------:R-:W3:Y:S04]  /*d6d0*/  LDL.LU R26, [R1+0x168] ;  /* 0x00016800011a7983 */ /* 0x000ee80000300800 */
[----:B------:R-:W3:Y:S04]  /*d6e0*/  LDL.LU R27, [R1+0x16c] ;  /* 0x00016c00011b7983 */ /* 0x000ee80000300800 */
[----:B------:R-:W4:Y:S04]  /*d6f0*/  LDL.LU R50, [R1+0x438] ;  /* 0x0004380001327983 */ /* 0x000f280000300800 */
[----:B------:R-:W4:Y:S04]  /*d700*/  LDL.LU R3, [R1+0x450] ;  /* 0x0004500001037983 */ /* 0x000f280000300800 */
[----:B------:R-:W5:Y:S01]  /*d710*/  LDL.LU R51, [R1+0x46c] ;  /* 0x00046c0001337983 */ /* 0x000f620000300800 */
[C---:B0-----:R-:W-:Y:S03]  /*d720*/  HMMA.16816.F32.BF16 R12, R56.reuse, R8, R44 ;  /* 0x00000008380c723c */ /* 0x041fe6000004182c */
[----:B------:R0:W-:Y:S04]  /*d730*/  STL.64 [R1+0x1a8], R10 ;  /* 0x0001a80a01007387 */ /* 0x0001e80000100a00 */
[----:B-1----:R-:W-:Y:S01]  /*d740*/  STL.64 [R1+0x198], R6 ;  /* 0x0001980601007387 */ /* 0x002fe20000100a00 */
[C---:B0-----:R-:W-:Y:S03]  /*d750*/  HMMA.16816.F32.BF16 R8, R56.reuse, R4, R20 ;  /* 0x000000043808723c */ /* 0x041fe60000041814 */
[----:B------:R-:W0:Y:S08]  /*d760*/  LDSM.16.M88.4 R4, [R0+UR5+0x24c00] ;  /* 0x024c00050004783b */ /* 0x000e300008000200 */
[----:B------:R1:W-:Y:S04]  /*d770*/  STL.64 [R1+0x20], R12 ;  /* 0x0000200c01007387 */ /* 0x0003e80000100a00 */
[----:B------:R0:W-:Y:S04]  /*d780*/  STL.64 [R1+0x28], R14 ;  /* 0x0000280e01007387 */ /* 0x0001e80000100a00 */
[----:B0-----:R0:W-:Y:S04]  /*d790*/  STL.64 [R1+0x188], R6 ;  /* 0x0001880601007387 */ /* 0x0011e80000100a00 */
[----:B------:R-:W-:Y:S04]  /*d7a0*/  STL.64 [R1], R8 ;  /* 0x0000000801007387 */ /* 0x000fe80000100a00 */
[----:B------:R-:W-:Y:S04]  /*d7b0*/  STL.64 [R1+0x8], R10 ;  /* 0x0000080a01007387 */ /* 0x000fe80000100a00 */
[----:B-1----:R-:W4:Y:S04]  /*d7c0*/  LDL.LU R12, [R1+0x150] ;  /* 0x00015000010c7983 */ /* 0x002f280000300800 */
[----:B------:R-:W4:Y:S04]  /*d7d0*/  LDL.LU R13, [R1+0x154] ;  /* 0x00015400010d7983 */ /* 0x000f280000300800 */
[----:B------:R-:W4:Y:S04]  /*d7e0*/  LDL.LU R14, [R1+0x158] ;  /* 0x00015800010e7983 */ /* 0x000f280000300800 */
[----:B------:R-:W4:Y:S01]  /*d7f0*/  LDL.LU R15, [R1+0x15c] ;  /* 0x00015c00010f7983 */ /* 0x000f220000300800 */
[----:B0-----:R-:W-:Y:S03]  /*d800*/  HMMA.16816.F32.BF16 R4, R56, R4, R16 ;  /* 0x000000043804723c */ /* 0x001fe60000041810 */
        /* <DEDUP_REMOVED lines=12> */
[----:B------:R-:W-:Y:S04]  /*d8d0*/  STL.64 [R1+0x718], R6 ;  /* 0x0007180601007387 */ /* 0x000fe80000100a00 */
[----:B------:R-:W-:Y:S04]  /*d8e0*/  STL.64 [R1+0x710], R4 ;  /* 0x0007100401007387 */ /* 0x000fe80000100a00 */
[----:B------:R-:W0:Y:S04]  /*d8f0*/  LDSM.16.M88.4 R4, [R0+UR5+0x25000] ;  /* 0x025000050004783b */ /* 0x000e280008000200 */
[----:B0-----:R-:W-:Y:S04]  /*d900*/  STL.64 [R1+0x178], R6 ;  /* 0x0001780601007387 */ /* 0x001fe80000100a00 */
[----:B------:R-:W5:Y:S01]  /*d910*/  LDL.LU R29, [R1+0x430] ;  /* 0x00043000011d7983 */ /* 0x000f620000300800 */
[----:B--2---:R-:W-:-:S03]  /*d920*/  FADD R2, R61, R2 ;  /* 0x000000023d027221 */ /* 0x004fc60000000000 */
[----:B------:R-:W2:Y:S01]  /*d930*/  LDL.LU R61, [R1+0x448] ;  /* 0x00044800013d7983 */ /* 0x000ea20000300800 */
[----:B---3--:R-:W-:-:S15]  /*d940*/  HMMA.16816.F32.BF16 R8, R56, R4, R24 ;  /* 0x000000043808723c */ /* 0x008fde0000041818 */
[----:B------:R-:W-:-:S04]  /*d950*/  NOP ;  /* 0x0000000000007918 */ /* 0x000fc80000000000 */
[----:B------:R-:W-:Y:S04]  /*d960*/  STL.64 [R1+0x708], R10 ;  /* 0x0007080a01007387 */ /* 0x000fe80000100a00 */
[----:B------:R-:W-:Y:S04]  /*d970*/  STL.64 [R1+0x700], R8 ;  /* 0x0007000801007387 */ /* 0x000fe80000100a00 */
[----:B------:R-:W0:Y:S04]  /*d980*/  LDSM.16.M88.4 R8, [R0+UR5+0x25400] ;  /* 0x025400050008783b */ /* 0x000e280008000200 */
[----:B------:R-:W3:Y:S04]  /*d990*/  LDL.LU R24, [R1+0x120] ;  /* 0x0001200001187983 */ /* 0x000ee80000300800 */
[----:B------:R-:W3:Y:S04]  /*d9a0*/  LDL.LU R25, [R1+0x124] ;  /* 0x0001240001197983 */ /* 0x000ee80000300800 */
[----:B------:R-:W3:Y:S04]  /*d9b0*/  LDL.LU R26, [R1+0x128] ;  /* 0x00012800011a7983 */ /* 0x000ee80000300800 */
[----:B------:R-:W3:Y:S01]  /*d9c0*/  LDL.LU R27, [R1+0x12c] ;  /* 0x00012c00011b7983 */ /* 0x000ee20000300800 */
[----:B0-----:R-:W-:-:S03]  /*d9d0*/  MOV R4, R11 ;  /* 0x0000000b00047202 */ /* 0x001fc60000000f00 */
[----:B------:R-:W-:Y:S01]  /*d9e0*/  STL [R1+0x168], R10 ;  /* 0x0001680a01007387 */ /* 0x000fe20000100800 */
[----:B----4-:R-:W-:Y:S03]  /*d9f0*/  HMMA.16816.F32.BF16 R12, R56, R8, R12 ;  /* 0x00000008380c723c */ /* 0x010fe6000004180c */
[----:B------:R-:W0:Y:S01]  /*da00*/  LDSM.16.M88.4 R8, [R0+UR5+0x25800] ;  /* 0x025800050008783b */ /* 0x000e220008000200 */
[----:B------:R-:W-:-:S04]  /*da10*/  FADD R3, R3, R50 ;  /* 0x0000003203037221 */ /* 0x000fc80000000000 */
[----:B-----5:R-:W-:-:S11]  /*da20*/  FADD R3, R28, R3 ;  /* 0x000000031c037221 */ /* 0x020fd60000000000 */
[----:B------:R-:W-:Y:S04]  /*da30*/  STL.64 [R1+0x6f8], R14 ;  /* 0x0006f80e01007387 */ /* 0x000fe80000100a00 */
[----:B------:R-:W-:Y:S01]  /*da40*/  STL.64 [R1+0x6f0], R12 ;  /* 0x0006f00c01007387 */ /* 0x000fe20000100a00 */
[----:B0-----:R-:W-:Y:S03]  /*da50*/  HMMA.16816.F32.BF16 R16, R56, R8, R16 ;  /* 0x000000083810723c */ /* 0x001fe60000041810 */
[----:B------:R-:W-:Y:S01]  /*da60*/  STL.64 [R1+0x158], R10 ;  /* 0x0001580a01007387 */ /* 0x000fe20000100a00 */
[----:B------:R-:W-:Y:S01]  /*da70*/  FADD R3, R44, R3 ;  /* 0x000000032c037221 */ /* 0x000fe20000000000 */
[----:B------:R-:W-:-:S02]  /*da80*/  FADD R2, R51, R2 ;  /* 0x0000000233027221 */ /* 0x000fc40000000000 */
[----:B------:R-:W0:-:S12]  /*da90*/  LDSM.16.M88.4 R8, [R0+UR5+0x25c00] ;  /* 0x025c00050008783b */ /* 0x000e180008000200 */
[----:B------:R-:W-:Y:S04]  /*daa0*/  STL.64 [R1+0x6e8], R18 ;  /* 0x0006e81201007387 */ /* 0x000fe80000100a00 */
[----:B------:R1:W-:Y:S04]  /*dab0*/  STL.64 [R1+0x6e0], R16 ;  /* 0x0006e01001007387 */ /* 0x0003e80000100a00 */
[----:B------:R-:W4:Y:S01]  /*dac0*/  LDL.LU R44, [R1+0x43c] ;  /* 0x00043c00012c7983 */ /* 0x000f220000300800 */
[----:B------:R-:W-:-:S04]  /*dad0*/  FADD R2, R60, R2 ;  /* 0x000000023c027221 */ /* 0x000fc80000000000 */
[----:B------:R-:W-:Y:S02]  /*dae0*/  FADD R2, R45, R2 ;  /* 0x000000022d027221 */ /* 0x000fe40000000000 */
[----:B------:R-:W5:Y:S01]  /*daf0*/  LDL.LU R45, [R1+0x45c] ;  /* 0x00045c00012d7983 */ /* 0x000f620000300800 */
[----:B0-----:R-:W-:Y:S01]  /*db00*/  IMAD.MOV.U32 R60, RZ, RZ, R10 ;  /* 0x000000ffff3c7224 */ /* 0x001fe200078e000a */
[----:B-1----:R-:W-:Y:S01]  /*db10*/  MOV R17, R11 ;  /* 0x0000000b00117202 */ /* 0x002fe20000000f00 */
[----:B------:R-:W-:Y:S01]  /*db20*/  HMMA.16816.F32.BF16 R20, R56, R8, R20 ;  /* 0x000000083814723c */ /* 0x000fe20000041814 */
[----:B------:R-:W0:Y:S01]  /*db30*/  LDSM.16.M88.4 R8, [R0+UR5+0x26000] ;  /* 0x026000050008783b */ /* 0x000e220008000200 */
[----:B------:R-:W-:-:S15]  /*db40*/  FADD R3, R29, R3 ;  /* 0x000000031d037221 */ /* 0x000fde0000000000 */
[----:B------:R-:W-:Y:S02]  /*db50*/  NOP ;  /* 0x0000000000007918 */ /* 0x000fe40000000000 */
[----:B------:R-:W-:Y:S04]  /*db60*/  STL.64 [R1+0x6d8], R22 ;  /* 0x0006d81601007387 */ /* 0x000fe80000100a00 */
[----:B------:R-:W-:Y:S04]  /*db70*/  STL.64 [R1+0x6d0], R20 ;  /* 0x0006d01401007387 */ /* 0x000fe80000100a00 */
[----:B------:R-:W5:Y:S04]  /*db80*/  LDL.LU R28, [R1+0x110] ;  /* 0x00011000011c7983 */ /* 0x000f680000300800 */
[----:B------:R-:W5:Y:S04]  /*db90*/  LDL.LU R29, [R1+0x114] ;  /* 0x00011400011d7983 */ /* 0x000f680000300800 */
[----:B------:R-:W5:Y:S04]  /*dba0*/  LDL.LU R30, [R1+0x118] ;  /* 0x00011800011e7983 */ /* 0x000f680000300800 */
[----:B------:R-:W5:Y:S01]  /*dbb0*/  LDL.LU R31, [R1+0x11c] ;  /* 0x00011c00011f7983 */ /* 0x000f620000300800 */
[----:B0-----:R-:W-:-:S05]  /*dbc0*/  IMAD.MOV.U32 R16, RZ, RZ, R10 ;  /* 0x000000ffff107224 */ /* 0x001fca00078e000a */
[----:B------:R-:W-:Y:S04]  /*dbd0*/  STL.64 [R1+0x7e8], R16 ;  /* 0x0007e81001007387 */ /* 0x000fe80000100a00 */
[----:B------:R-:W5:Y:S04]  /*dbe0*/  LDL.LU R7, [R1+0x444] ;  /* 0x0004440001077983 */ /* 0x000f680000300800 */
[----:B------:R-:W5:Y:S04]  /*dbf0*/  LDL.LU R46, [R1+0x460] ;  /* 0x00046000012e7983 */ /* 0x000f680000300800 */
[----:B------:R-:W5:Y:S04]  /*dc00*/  LDL.LU R32, [R1+0x100] ;  /* 0x0001000001207983 */ /* 0x000f680000300800 */
[----:B------:R-:W5:Y:S04]  /*dc10*/  LDL.LU R33, [R1+0x104] ;  /* 0x0001040001217983 */ /* 0x000f680000300800 */
[----:B------:R-:W5:Y:S04]  /*dc20*/  LDL.LU R34, [R1+0x108] ;  /* 0x0001080001227983 */ /* 0x000f680000300800 */
[----:B------:R-:W5:Y:S04]  /*dc30*/  LDL.LU R35, [R1+0x10c] ;  /* 0x00010c0001237983 */ /* 0x000f680000300800 */
[----:B------:R-:W5:Y:S04]  /*dc40*/  LDL.LU R47, [R1+0x458] ;  /* 0x00045800012f7983 */ /* 0x000f680000300800 */
[----:B------:R-:W0:Y:S01]  /*dc50*/  LDSM.16.M88.4 R16, [R0+UR5+0x26400] ;  /* 0x026400050010783b */ /* 0x000e220008000200 */
[----:B--2---:R-:W-:-:S03]  /*dc60*/  FADD R2, R61, R2 ;  /* 0x000000023d027221 */ /* 0x004fc60000000000 */
[----:B------:R-:W2:Y:S04]  /*dc70*/  LDL.LU R61, [R1+0x328] ;  /* 0x00032800013d7983 */ /* 0x000ea80000300800 */
[----:B------:R-:W2:Y:S04]  /*dc80*/  LDL.LU R36, [R1+0xf0] ;  /* 0x0000f00001247983 */ /* 0x000ea80000300800 */
[----:B------:R-:W2:Y:S04]  /*dc90*/  LDL.LU R37, [R1+0xf4] ;  /* 0x0000f40001257983 */ /* 0x000ea80000300800 */
[----:B------:R-:W2:Y:S04]  /*dca0*/  LDL.LU R38, [R1+0xf8] ;  /* 0x0000f80001267983 */ /* 0x000ea80000300800 */
[----:B------:R-:W2:Y:S01]  /*dcb0*/  LDL.LU R39, [R1+0xfc] ;  /* 0x0000fc0001277983 */ /* 0x000ea20000300800 */
[----:B---3--:R-:W-:-:S15]  /*dcc0*/  HMMA.16816.F32.BF16 R24, R56, R8, R24 ;  /* 0x000000083818723c */ /* 0x008fde0000041818 */
[----:B------:R-:W-:-:S04]  /*dcd0*/  NOP ;  /* 0x0000000000007918 */ /* 0x000fc80000000000 */
[----:B------:R-:W-:Y:S04]  /*dce0*/  STL.64 [R1+0x6c8], R26 ;  /* 0x0006c81a01007387 */ /* 0x000fe80000100a00 */
[----:B------:R-:W-:Y:S04]  /*dcf0*/  STL.64 [R1+0x6c0], R24 ;  /* 0x0006c01801007387 */ /* 0x000fe80000100a00 */
[----:B------:R-:W3:Y:S01]  /*dd00*/  LDL.LU R50, [R1+0x10] ;  /* 0x0000100001327983 */ /* 0x000ee20000300800 */
[----:B------:R-:W-:Y:S01]  /*dd10*/  MOV R13, R11 ;  /* 0x0000000b000d7202 */ /* 0x000fe20000000f00 */
[----:B0-----:R-:W-:-:S02]  /*dd20*/  IMAD.MOV.U32 R12, RZ, RZ, R18 ;  /* 0x000000ffff0c7224 */ /* 0x001fc400078e0012 */
[----:B----4-:R-:W-:Y:S02]  /*dd30*/  FADD R3, R44, R3 ;  /* 0x000000032c037221 */ /* 0x010fe40000000000 */
[----:B------:R-:W4:Y:S04]  /*dd40*/  LDL.LU R44, [R1+0x32c] ;  /* 0x00032c00012c7983 */ /* 0x000f280000300800 */
[----:B------:R-:W4:Y:S04]  /*dd50*/  LDL.LU R40, [R1+0xe0] ;  /* 0x0000e00001287983 */ /* 0x000f280000300800 */
[----:B------:R-:W4:Y:S04]  /*dd60*/  LDL.LU R41, [R1+0xe4] ;  /* 0x0000e40001297983 */ /* 0x000f280000300800 */
[----:B------:R-:W4:Y:S04]  /*dd70*/  LDL.LU R42, [R1+0xe8] ;  /* 0x0000e800012a7983 */ /* 0x000f280000300800 */
[----:B------:R-:W4:Y:S01]  /*dd80*/  LDL.LU R43, [R1+0xec] ;  /* 0x0000ec00012b7983 */ /* 0x000f220000300800 */
[----:B-----5:R-:W-:-:S03]  /*dd90*/  FADD R2, R45, R2 ;  /* 0x000000022d027221 */ /* 0x020fc60000000000 */
[----:B------:R-:W5:Y:S04]  /*dda0*/  LDL.LU R45, [R1+0x14] ;  /* 0x00001400012d7983 */ /* 0x000f680000300800 */
[----:B------:R-:W-:Y:S04]  /*ddb0*/  STL.64 [R1+0x7f0], R12 ;  /* 0x0007f00c01007387 */ /* 0x000fe80000100a00 */
[----:B------:R-:W5:Y:S04]  /*ddc0*/  LDL.LU R51, [R1+0x330] ;  /* 0x0003300001337983 */ /* 0x000f680000300800 */
[----:B------:R-:W0:Y:S02]  /*ddd0*/  LDSM.16.M88.4 R12, [R0+UR5+0x26800] ;  /* 0x02680005000c783b */ /* 0x000e240008000200 */
[----:B0-----:R-:W-:Y:S01]  /*dde0*/  IMAD.MOV.U32 R8, RZ, RZ, R14 ;  /* 0x000000ffff087224 */ /* 0x001fe200078e000e */
[----:B------:R-:W-:Y:S01]  /*ddf0*/  MOV R5, R15 ;  /* 0x0000000f00057202 */ /* 0x000fe20000000f00 */
[C---:B------:R-:W-:Y:S01]  /*de00*/  HMMA.16816.F32.BF16 R32, R56.reuse, R12, R32 ;  /* 0x0000000c3820723c */ /* 0x040fe20000041820 */
[----:B------:R-:W0:Y:S07]  /*de10*/  LDSM.16.M88.4 R12, [R0+UR5+0x26c00] ;  /* 0x026c0005000c783b */ /* 0x000e2e0008000200 */
[----:B------:R-:W-:Y:S01]  /*de20*/  HMMA.16816.F32.BF16 R28, R56, R16, R28 ;  /* 0x00000010381c723c */ /* 0x000fe2000004181c */
[----:B------:R-:W-:-:S04]  /*de30*/  FADD R2, R46, R2 ;  /* 0x000000022e027221 */ /* 0x000fc80000000000 */
[----:B--2---:R-:W-:-:S14]  /*de40*/  FADD R2, R61, R2 ;  /* 0x000000023d027221 */ /* 0x004fdc0000000000 */
[----:B------:R-:W-:Y:S04]  /*de50*/  STL.64 [R1+0x6b8], R30 ;  /* 0x0006b81e01007387 */ /* 0x000fe80000100a00 */
[----:B------:R-:W-:Y:S04]  /*de60*/  STL.64 [R1+0x6b0], R28 ;  /* 0x0006b01c01007387 */ /* 0x000fe80000100a00 */
[----:B------:R-:W-:Y:S04]  /*de70*/  STL.64 [R1+0x6a8], R34 ;  /* 0x0006a82201007387 */ /* 0x000fe80000100a00 */
[----:B------:R-:W-:Y:S01]  /*de80*/  STL.64 [R1+0x6a0], R32 ;  /* 0x0006a02001007387 */ /* 0x000fe20000100a00 */
[----:B0-----:R-:W-:Y:S01]  /*de90*/  IMAD.MOV.U32 R61, RZ, RZ, R15 ;  /* 0x000000ffff3d7224 */ /* 0x001fe200078e000f */
[----:B------:R-:W-:Y:S02]  /*dea0*/  HMMA.16816.F32.BF16 R36, R56, R12, R36 ;  /* 0x0000000c3824723c */ /* 0x000fe40000041824 */
[----:B------:R-:W-:Y:S04]  /*deb0*/  STL [R1+0x108], R14 ;  /* 0x0001080e01007387 */ /* 0x000fe80000100800 */
[----:B------:R-:W0:Y:S01]  /*dec0*/  LDSM.16.M88.4 R12, [R0+UR5+0x27000] ;  /* 0x02700005000c783b */ /* 0x000e220008000200 */
[----:B------:R-:W-:-:S04]  /*ded0*/  FADD R3, R7, R3 ;  /* 0x0000000307037221 */ /* 0x000fc80000000000 */
[----:B------:R-:W-:-:S08]  /*dee0*/  FADD R3, R47, R3 ;  /* 0x000000032f037221 */ /* 0x000fd00000000000 */
[----:B------:R-:W-:Y:S04]  /*def0*/  STL.64 [R1+0x690], R38 ;  /* 0x0006902601007387 */ /* 0x000fe80000100a00 */
[----:B------:R1:W-:Y:S01]  /*df00*/  STL.64 [R1+0x688], R36 ;  /* 0x0006882401007387 */ /* 0x0003e20000100a00 */
[----:B0-----:R-:W-:Y:S01]  /*df10*/  MOV R33, R14 ;  /* 0x0000000e00217202 */ /* 0x001fe20000000f00 */
[----:B------:R-:W-:-:S05]  /*df20*/  IMAD.MOV.U32 R32, RZ, RZ, R15 ;  /* 0x000000ffff207224 */ /* 0x000fca00078e000f */
[----:B------:R-:W-:Y:S01]  /*df30*/  STL.64 [R1+0x740], R32 ;  /* 0x0007402001007387 */ /* 0x000fe20000100a00 */
[----:B------:R-:W-:Y:S01]  /*df40*/  MOV R9, R19 ;  /* 0x0000001300097202 */ /* 0x000fe20000000f00 */
[----:B---3--:R-:W-:Y:S01]  /*df50*/  FADD R3, R50, R3 ;  /* 0x0000000332037221 */ /* 0x008fe20000000000 */
[----:B------:R-:W-:Y:S01]  /*df60*/  IMAD.MOV.U32 R19, RZ, RZ, R48 ;  /* 0x000000ffff137224 */ /* 0x000fe200078e0030 */
[----:B------:R-:W-:Y:S01]  /*df70*/  MOV R18, R49 ;  /* 0x0000003100127202 */ /* 0x000fe20000000f00 */
[----:B------:R-:W0:Y:S01]  /*df80*/  LDSM.16.M88.4 R32, [R0+UR5+0x27400] ;  /* 0x027400050020783b */ /* 0x000e220008000200 */
[----:B----4-:R-:W-:Y:S01]  /*df90*/  HMMA.16816.F32.BF16 R40, R56, R12, R40 ;  /* 0x0000000c3828723c */ /* 0x010fe20000041828 */
[----:B------:R-:W-:Y:S01]  /*dfa0*/  FADD R2, R44, R2 ;  /* 0x000000022c027221 */ /* 0x000fe20000000000 */
[----:B-----5:R-:W-:-:S15]  /*dfb0*/  FADD R3, R45, R3 ;  /* 0x000000032d037221 */ /* 0x020fde0000000000 */
[----:B------:R-:W-:Y:S02]  /*dfc0*/  NOP ;  /* 0x0000000000007918 */ /* 0x000fe40000000000 */
[----:B------:R-:W-:Y:S04]  /*dfd0*/  STL.64 [R1+0x728], R42 ;  /* 0x0007282a01007387 */ /* 0x000fe80000100a00 */
[----:B------:R-:W-:Y:S04]  /*dfe0*/  STL.64 [R1+0x720], R40 ;  /* 0x0007202801007387 */ /* 0x000fe80000100a00 */
[----:B------:R-:W2:Y:S04]  /*dff0*/  LDL.LU R44, [R1+0xd0] ;  /* 0x0000d000012c7983 */ /* 0x000ea80000300800 */
[----:B------:R-:W2:Y:S04]  /*e000*/  LDL.LU R45, [R1+0xd4] ;  /* 0x0000d400012d7983 */ /* 0x000ea80000300800 */
[----:B------:R-:W2:Y:S04]  /*e010*/  LDL.LU R46, [R1+0xd8] ;  /* 0x0000d800012e7983 */ /* 0x000ea80000300800 */
[----:B------:R-:W2:Y:S04]  /*e020*/  LDL.LU R47, [R1+0xdc] ;  /* 0x0000dc00012f7983 */ /* 0x000ea80000300800 */
[----:B------:R-:W3:Y:S01]  /*e030*/  LDL.LU R27, [R1+0x320] ;  /* 0x00032000011b7983 */ /* 0x000ee20000300800 */
[----:B------:R-:W-:-:S03]  /*e040*/  FADD R2, R51, R2 ;  /* 0x0000000233027221 */ /* 0x000fc60000000000 */
[----:B------:R-:W4:Y:S04]  /*e050*/  LDL.LU R20, [R1+0x334] ;  /* 0x0003340001147983 */ /* 0x000f280000300800 */
[----:B------:R-:W5:Y:S04]  /*e060*/  LDL.LU R48, [R1+0x260] ;  /* 0x0002600001307983 */ /* 0x000f680000300800 */
[----:B------:R-:W5:Y:S04]  /*e070*/  LDL.LU R49, [R1+0x264] ;  /* 0x0002640001317983 */ /* 0x000f680000300800 */
[----:B------:R-:W5:Y:S04]  /*e080*/  LDL.LU R50, [R1+0x268] ;  /* 0x0002680001327983 */ /* 0x000f680000300800 */
[----:B------:R-:W5:Y:S04]  /*e090*/  LDL.LU R51, [R1+0x26c] ;  /* 0x00026c0001337983 */ /* 0x000f680000300800 */
[----:B------:R-:W4:Y:S04]  /*e0a0*/  LDL.LU R21, [R1+0x324] ;  /* 0x0003240001157983 */ /* 0x000f280000300800 */
[----:B-1----:R-:W4:Y:S04]  /*e0b0*/  LDL.LU R36, [R1+0x250] ;  /* 0x0002500001247983 */ /* 0x002f280000300800 */
[----:B------:R-:W4:Y:S04]  /*e0c0*/  LDL.LU R37, [R1+0x254] ;  /* 0x0002540001257983 */ /* 0x000f280000300800 */
[----:B------:R-:W4:Y:S04]  /*e0d0*/  LDL.LU R38, [R1+0x258] ;  /* 0x0002580001267983 */ /* 0x000f280000300800 */
[----:B------:R-:W4:Y:S04]  /*e0e0*/  LDL.LU R39, [R1+0x25c] ;  /* 0x00025c0001277983 */ /* 0x000f280000300800 */
[----:B------:R-:W4:Y:S04]  /*e0f0*/  LDL.LU R12, [R1+0xc0] ;  /* 0x0000c000010c7983 */ /* 0x000f280000300800 */
[----:B------:R-:W4:Y:S04]  /*e100*/  LDL.LU R13, [R1+0xc4] ;  /* 0x0000c400010d7983 */ /* 0x000f280000300800 */
[----:B------:R-:W4:Y:S04]  /*e110*/  LDL.LU R14, [R1+0xc8] ;  /* 0x0000c800010e7983 */ /* 0x000f280000300800 */
[----:B------:R-:W4:Y:S01]  /*e120*/  LDL.LU R15, [R1+0xcc] ;  /* 0x0000cc00010f7983 */ /* 0x000f220000300800 */
[----:B0-----:R-:W-:-:S03]  /*e130*/  MOV R29, R34 ;  /* 0x00000022001d7202 */ /* 0x001fc60000000f00 */
[----:B------:R-:W4:Y:S01]  /*e140*/  LDL.LU R16, [R1+0x318] ;  /* 0x0003180001107983 */ /* 0x000f220000300800 */
[----:B------:R-:W-:-:S03]  /*e150*/  IMAD.MOV.U32 R28, RZ, RZ, R35 ;  /* 0x000000ffff1c7224 */ /* 0x000fc600078e0023 */
[----:B------:R-:W4:Y:S04]  /*e160*/  LDL.LU R17, [R1+0x304] ;  /* 0x0003040001117983 */ /* 0x000f280000300800 */
[----:B------:R-:W4:Y:S04]  /*e170*/  LDL.LU R22, [R1+0x314] ;  /* 0x0003140001167983 */ /* 0x000f280000300800 */
[----:B------:R-:W4:Y:S04]  /*e180*/  LDL.LU R23, [R1+0x300] ;  /* 0x0003000001177983 */ /* 0x000f280000300800 */
[----:B------:R-:W4:Y:S04]  /*e190*/  LDL.LU R10, [R1+0x31c] ;  /* 0x00031c00010a7983 */ /* 0x000f280000300800 */
[----:B------:R-:W4:Y:S04]  /*e1a0*/  LDL.LU R11, [R1+0x308] ;  /* 0x00030800010b7983 */ /* 0x000f280000300800 */
[----:B------:R-:W4:Y:S04]  /*e1b0*/  LDL.LU R6, [R1+0x310] ;  /* 0x0003100001067983 */ /* 0x000f280000300800 */
[----:B------:R-:W4:Y:S04]  /*e1c0*/  LDL.LU R7, [R1+0x30c] ;  /* 0x00030c0001077983 */ /* 0x000f280000300800 */
[----:B------:R-:W-:Y:S04]  /*e1d0*/  STL.64 [R1+0x758], R28 ;  /* 0x0007581c01007387 */ /* 0x000fe80000100a00 */
[----:B------:R-:W0:Y:S02]  /*e1e0*/  LDSM.16.M88.4 R28, [R0+UR5+0x27800] ;  /* 0x02780005001c783b */ /* 0x000e240008000200 */
[----:B0-----:R-:W-:Y:S01]  /*e1f0*/  MOV R25, R30 ;  /* 0x0000001e00197202 */ /* 0x001fe20000000f00 */
[----:B------:R-:W-:Y:S01]  /*e200*/  IMAD.MOV.U32 R24, RZ, RZ, R31 ;  /* 0x000000ffff187224 */ /* 0x000fe200078e001f */
[----:B--2---:R-:W-:Y:S01]  /*e210*/  HMMA.16816.F32.BF16 R44, R56, R32, R44 ;  /* 0x00000020382c723c */ /* 0x004fe2000004182c */
[----:B---3--:R-:W-:-:S15]  /*e220*/  FADD R3, R27, R3 ;  /* 0x000000031b037221 */ /* 0x008fde0000000000 */
[----:B------:R-:W-:-:S03]  /*e230*/  NOP ;  /* 0x0000000000007918 */ /* 0x000fc60000000000 */
[----:B------:R-:W-:Y:S04]  /*e240*/  STL.64 [R1+0x738], R46 ;  /* 0x0007382e01007387 */ /* 0x000fe80000100a00 */
[----:B------:R-:W-:Y:S04]  /*e250*/  STL.64 [R1+0x730], R44 ;  /* 0x0007302c01007387 */ /* 0x000fe80000100a00 */
[----:B------:R-:W-:Y:S04]  /*e260*/  STL.64 [R1+0x770], R24 ;  /* 0x0007701801007387 */ /* 0x000fe80000100a00 */
[----:B------:R-:W0:Y:S01]  /*e270*/  LDSM.16.M88.4 R24, [R0+UR5+0x27c00] ;  /* 0x027c00050018783b */ /* 0x000e220008000200 */
[----:B-----5:R-:W-:Y:S01]  /*e280*/  HMMA.16816.F32.BF16 R48, R56, R28, R48 ;  /* 0x0000001c3830723c */ /* 0x020fe20000041830 */
[----:B----4-:R-:W-:Y:S01]  /*e290*/  FADD R2, R20, R2 ;  /* 0x0000000214027221 */ /* 0x010fe20000000000 */
[----:B------:R-:W-:-:S06]  /*e2a0*/  FADD R3, R21, R3 ;  /* 0x0000000315037221 */ /* 0x000fcc0000000000 */
[----:B------:R-:W-:Y:S08]  /*e2b0*/  HMMA.16816.F32.BF16 R12, R52, R18, R12 ;  /* 0x00000012340c723c */ /* 0x000ff0000004180c */
[----:B0-----:R-:W-:Y:S01]  /*e2c0*/  HMMA.16816.F32.BF16 R56, R56, R24, R36 ;  /* 0x000000183838723c */ /* 0x001fe20000041824 */
[----:B------:R-:W-:Y:S01]  /*e2d0*/  MOV R21, R26 ;  /* 0x0000001a00157202 */ /* 0x000fe20000000f00 */
[----:B------:R-:W-:Y:S01]  /*e2e0*/  IMAD.MOV.U32 R20, RZ, RZ, R27 ;  /* 0x000000ffff147224 */ /* 0x000fe200078e001b */
[----:B------:R-:W-:Y:S04]  /*e2f0*/  STL.64 [R1+0x750], R50 ;  /* 0x0007503201007387 */ /* 0x000fe80000100a00 */
[----:B------:R-:W-:Y:S04]  /*e300*/  STL.64 [R1+0x748], R48 ;  /* 0x0007483001007387 */ /* 0x000fe80000100a00 */
[----:B------:R-:W-:Y:S08]  /*e310*/  STL.64 [R1+0x7a8], R20 ;  /* 0x0007a81401007387 */ /* 0x000ff00000100a00 */
[----:B------:R-:W-:Y:S04]  /*e320*/  STL.64 [R1+0x768], R58 ;  /* 0x0007683a01007387 */ /* 0x000fe80000100a00 */
[----:B------:R0:W-:Y:S04]  /*e330*/  STL.64 [R1+0x760], R56 ;  /* 0x0007603801007387 */ /* 0x0001e80000100a00 */
[----:B------:R-:W-:Y:S04]  /*e340*/  STL.64 [R1+0xc0], R12 ;  /* 0x0000c00c01007387 */ /* 0x000fe80000100a00 */
[----:B------:R-:W-:Y:S04]  /*e350*/  STL.64 [R1+0xc8], R14 ;  /* 0x0000c80e01007387 */ /* 0x000fe80000100a00 */
[----:B------:R-:W2:Y:S04]  /*e360*/  LDL.LU R38, [R1+0x1a8] ;  /* 0x0001a80001267983 */ /* 0x000ea80000300800 */
[----:B------:R-:W2:Y:S04]  /*e370*/  LDL.LU R39, [R1+0x1ac] ;  /* 0x0001ac0001277983 */ /* 0x000ea80000300800 */
[----:B--2---:R-:W-:Y:S04]  /*e380*/  STL.64 [R1+0x778], R38 ;  /* 0x0007782601007387 */ /* 0x004fe80000100a00 */
[----:B------:R-:W2:Y:S04]  /*e390*/  LDL.LU R34, [R1+0x1b8] ;  /* 0x0001b80001227983 */ /* 0x000ea80000300800 */
[----:B------:R-:W2:Y:S04]  /*e3a0*/  LDL.LU R35, [R1+0x1bc] ;  /* 0x0001bc0001237983 */ /* 0x000ea80000300800 */
[----:B--2---:R1:W-:Y:S04]  /*e3b0*/  STL.64 [R1+0x780], R34 ;  /* 0x0007802201007387 */ /* 0x0043e80000100a00 */
[----:B------:R-:W2:Y:S04]  /*e3c0*/  LDL.LU R30, [R1+0x1c8] ;  /* 0x0001c800011e7983 */ /* 0x000ea80000300800 */
[----:B------:R-:W2:Y:S04]  /*e3d0*/  LDL.LU R31, [R1+0x1cc] ;  /* 0x0001cc00011f7983 */ /* 0x000ea80000300800 */
[----:B--2---:R2:W-:Y:S04]  /*e3e0*/  STL.64 [R1+0x788], R30 ;  /* 0x0007881e01007387 */ /* 0x0045e80000100a00 */
[----:B0-----:R-:W3:Y:S04]  /*e3f0*/  LDL.LU R56, [R1+0x40] ;  /* 0x0000400001387983 */ /* 0x001ee80000300800 */
[----:B------:R-:W3:Y:S04]  /*e400*/  LDL.LU R57, [R1+0x44] ;  /* 0x0000440001397983 */ /* 0x000ee80000300800 */
[----:B------:R-:W4:Y:S04]  /*e410*/  LDL.LU R58, [R1+0x48] ;  /* 0x00004800013a7983 */ /* 0x000f280000300800 */
[----:B------:R-:W4:Y:S04]  /*e420*/  LDL.LU R59, [R1+0x4c] ;  /* 0x00004c00013b7983 */ /* 0x000f280000300800 */
[----:B----4-:R0:W-:Y:S04]  /*e430*/  STL.64 [R1+0x798], R58 ;  /* 0x0007983a01007387 */ /* 0x0101e80000100a00 */
[----:B---3--:R-:W-:Y:S04]  /*e440*/  STL.64 [R1+0x790], R56 ;  /* 0x0007903801007387 */ /* 0x008fe80000100a00 */
[----:B------:R-:W3:Y:S04]  /*e450*/  LDL.LU R26, [R1+0x1d8] ;  /* 0x0001d800011a7983 */ /* 0x000ee80000300800 */
[----:B------:R-:W3:Y:S04]  /*e460*/  LDL.LU R27, [R1+0x1dc] ;  /* 0x0001dc00011b7983 */ /* 0x000ee80000300800 */
[----:B---3--:R-:W-:Y:S04]  /*e470*/  STL.64 [R1+0x7a0], R26 ;  /* 0x0007a01a01007387 */ /* 0x008fe80000100a00 */
[----:B-1----:R-:W3:Y:S04]  /*e480*/  LDL.LU R34, [R1+0x1e8] ;  /* 0x0001e80001227983 */ /* 0x002ee80000300800 */
[----:B------:R-:W3:Y:S04]  /*e490*/  LDL.LU R35, [R1+0x1ec] ;  /* 0x0001ec0001237983 */ /* 0x000ee80000300800 */
[----:B---3--:R1:W-:Y:S04]  /*e4a0*/  STL.64 [R1+0x7b0], R34 ;  /* 0x0007b02201007387 */ /* 0x0083e80000100a00 */
[----:B------:R-:W3:Y:S04]  /*e4b0*/  LDL.LU R28, [R1+0x60] ;  /* 0x00006000011c7983 */ /* 0x000ee80000300800 */
[----:B------:R-:W3:Y:S04]  /*e4c0*/  LDL.LU R29, [R1+0x64] ;  /* 0x00006400011d7983 */ /* 0x000ee80000300800 */
[----:B--2---:R-:W2:Y:S04]  /*e4d0*/  LDL.LU R30, [R1+0x68] ;  /* 0x00006800011e7983 */ /* 0x004ea80000300800 */
[----:B------:R-:W2:Y:S01]  /*e4e0*/  LDL.LU R31, [R1+0x6c] ;  /* 0x00006c00011f7983 */ /* 0x000ea20000300800 */
[----:B------:R-:W-:-:S03]  /*e4f0*/  FADD R2, R16, R2 ;  /* 0x0000000210027221 */ /* 0x000fc60000000000 */
[----:B--2---:R2:W-:Y:S04]  /*e500*/  STL.64 [R1+0x7c0], R30 ;  /* 0x0007c01e01007387 */ /* 0x0045e80000100a00 */
[----:B---3--:R-:W-:Y:S04]  /*e510*/  STL.64 [R1+0x7b8], R28 ;  /* 0x0007b81c01007387 */ /* 0x008fe80000100a00 */
[----:B0-----:R-:W3:Y:S04]  /*e520*/  LDL.LU R58, [R1+0x1f8] ;  /* 0x0001f800013a7983 */ /* 0x001ee80000300800 */
[----:B------:R-:W3:Y:S01]  /*e530*/  LDL.LU R59, [R1+0x1fc] ;  /* 0x0001fc00013b7983 */ /* 0x000ee20000300800 */
[----:B------:R-:W-:Y:S01]  /*e540*/  FADD R0, R17, R3 ;  /* 0x0000000311007221 */ /* 0x000fe20000000000 */
[----:B------:R-:W-:-:S03]  /*e550*/  FADD R2, R22, R2 ;  /* 0x0000000216027221 */ /* 0x000fc60000000000 */
[----:B------:R-:W-:Y:S01]  /*e560*/  FADD R0, R23, R0 ;  /* 0x0000000017007221 */ /* 0x000fe20000000000 */
[----:B---3--:R0:W-:Y:S04]  /*e570*/  STL.64 [R1+0x7c8], R58 ;  /* 0x0007c83a01007387 */ /* 0x0081e80000100a00 */
[----:B------:R-:W3:Y:S04]  /*e580*/  LDL.LU R22, [R1+0x208] ;  /* 0x0002080001167983 */ /* 0x000ee80000300800 */
[----:B------:R-:W3:Y:S04]  /*e590*/  LDL.LU R23, [R1+0x20c] ;  /* 0x00020c0001177983 */ /* 0x000ee80000300800 */
[----:B---3--:R3:W-:Y:S04]  /*e5a0*/  STL.64 [R1+0x7d0], R22 ;  /* 0x0007d01601007387 */ /* 0x0087e80000100a00 */
[----:B------:R-:W4:Y:S04]  /*e5b0*/  LDL.LU R32, [R1+0x80] ;  /* 0x0000800001207983 */ /* 0x000f280000300800 */
[----:B------:R-:W4:Y:S04]  /*e5c0*/  LDL.LU R33, [R1+0x84] ;  /* 0x0000840001217983 */ /* 0x000f280000300800 */
[----:B-1----:R-:W5:Y:S04]  /*e5d0*/  LDL.LU R34, [R1+0x88] ;  /* 0x0000880001227983 */ /* 0x002f680000300800 */
[----:B------:R-:W5:Y:S04]  /*e5e0*/  LDL.LU R35, [R1+0x8c] ;  /* 0x00008c0001237983 */ /* 0x000f680000300800 */
[----:B-----5:R-:W-:Y:S04]  /*e5f0*/  STL.64 [R1+0x7e0], R34 ;  /* 0x0007e02201007387 */ /* 0x020fe80000100a00 */
[----:B----4-:R1:W-:Y:S04]  /*e600*/  STL.64 [R1+0x7d8], R32 ;  /* 0x0007d82001007387 */ /* 0x0103e80000100a00 */
[----:B--2---:R-:W2:Y:S04]  /*e610*/  LDL.LU R30, [R1+0x218] ;  /* 0x00021800011e7983 */ /* 0x004ea80000300800 */
[----:B------:R-:W2:Y:S04]  /*e620*/  LDL.LU R31, [R1+0x21c] ;  /* 0x00021c00011f7983 */ /* 0x000ea80000300800 */
[----:B------:R-:W4:Y:S04]  /*e630*/  LDL.LU R18, [R1+0x238] ;  /* 0x0002380001127983 */ /* 0x000f280000300800 */
[----:B------:R-:W4:Y:S04]  /*e640*/  LDL.LU R19, [R1+0x23c] ;  /* 0x00023c0001137983 */ /* 0x000f280000300800 */
[----:B------:R-:W4:Y:S04]  /*e650*/  LDL.LU R12, [R1+0xb0] ;  /* 0x0000b000010c7983 */ /* 0x000f280000300800 */
[----:B------:R-:W4:Y:S04]  /*e660*/  LDL.LU R13, [R1+0xb4] ;  /* 0x0000b400010d7983 */ /* 0x000f280000300800 */
[----:B------:R-:W4:Y:S04]  /*e670*/  LDL.LU R14, [R1+0xb8] ;  /* 0x0000b800010e7983 */ /* 0x000f280000300800 */
[----:B------:R-:W4:Y:S04]  /*e680*/  LDL.LU R15, [R1+0xbc] ;  /* 0x0000bc00010f7983 */ /* 0x000f280000300800 */
[----:B------:R-:W2:Y:S04]  /*e690*/  LDL.LU R56, [R1+0x90] ;  /* 0x0000900001387983 */ /* 0x000ea80000300800 */
[----:B------:R-:W2:Y:S04]  /*e6a0*/  LDL.LU R57, [R1+0x94] ;  /* 0x0000940001397983 */ /* 0x000ea80000300800 */
[----:B0-----:R-:W2:Y:S04]  /*e6b0*/  LDL.LU R58, [R1+0x98] ;  /* 0x00009800013a7983 */ /* 0x001ea80000300800 */
[----:B------:R-:W2:Y:S04]  /*e6c0*/  LDL.LU R59, [R1+0x9c] ;  /* 0x00009c00013b7983 */ /* 0x000ea80000300800 */
[----:B---3--:R-:W3:Y:S04]  /*e6d0*/  LDL.LU R22, [R1+0x228] ;  /* 0x0002280001167983 */ /* 0x008ee80000300800 */
[----:B------:R-:W3:Y:S04]  /*e6e0*/  LDL.LU R23, [R1+0x22c] ;  /* 0x00022c0001177983 */ /* 0x000ee80000300800 */
[----:B-1----:R-:W3:Y:S04]  /*e6f0*/  LDL.LU R32, [R1+0xa0] ;  /* 0x0000a00001207983 */ /* 0x002ee80000300800 */
[----:B------:R-:W3:Y:S04]  /*e700*/  LDL.LU R33, [R1+0xa4] ;  /* 0x0000a40001217983 */ /* 0x000ee80000300800 */
[----:B------:R-:W3:Y:S04]  /*e710*/  LDL.LU R34, [R1+0xa8] ;  /* 0x0000a80001227983 */ /* 0x000ee80000300800 */
[----:B------:R-:W3:Y:S04]  /*e720*/  LDL.LU R35, [R1+0xac] ;  /* 0x0000ac0001237983 */ /* 0x000ee80000300800 */
[----:B------:R-:W5:Y:S04]  /*e730*/  LDL.LU R24, [R1+0x70] ;  /* 0x0000700001187983 */ /* 0x000f680000300800 */
[----:B------:R-:W5:Y:S04]  /*e740*/  LDL.LU R25, [R1+0x74] ;  /* 0x0000740001197983 */ /* 0x000f680000300800 */
[----:B------:R-:W5:Y:S04]  /*e750*/  LDL.LU R26, [R1+0x78] ;  /* 0x00007800011a7983 */ /* 0x000f680000300800 */
[----:B------:R-:W5:Y:S04]  /*e760*/  LDL.LU R27, [R1+0x7c] ;  /* 0x00007c00011b7983 */ /* 0x000f680000300800 */
[----:B------:R-:W2:Y:S04]  /*e770*/  LDL.LU R36, [R1+0x50] ;  /* 0x0000500001247983 */ /* 0x000ea80000300800 */
[----:B------:R-:W2:Y:S04]  /*e780*/  LDL.LU R37, [R1+0x54] ;  /* 0x0000540001257983 */ /* 0x000ea80000300800 */
[----:B------:R-:W2:Y:S04]  /*e790*/  LDL.LU R38, [R1+0x58] ;  /* 0x0000580001267983 */ /* 0x000ea80000300800 */
[----:B------:R-:W2:Y:S01]  /*e7a0*/  LDL.LU R39, [R1+0x5c] ;  /* 0x00005c0001277983 */ /* 0x000ea20000300800 */
[----:B------:R-:W-:-:S03]  /*e7b0*/  FADD R2, R10, R2 ;  /* 0x000000020a027221 */ /* 0x000fc60000000000 */
[----:B------:R-:W2:Y:S01]  /*e7c0*/  LDL.LU R48, [R1+0x30] ;  /* 0x0000300001307983 */ /* 0x000ea20000300800 */
[----:B------:R-:W-:-:S03]  /*e7d0*/  FADD R0, R11, R0 ;  /* 0x000000000b007221 */ /* 0x000fc60000000000 */
[----:B------:R-:W2:Y:S04]  /*e7e0*/  LDL.LU R49, [R1+0x34] ;  /* 0x0000340001317983 */ /* 0x000ea80000300800 */
[----:B------:R-:W5:Y:S04]  /*e7f0*/  LDL.LU R50, [R1+0x38] ;  /* 0x0000380001327983 */ /* 0x000f680000300800 */
[----:B------:R-:W5:Y:S01]  /*e800*/  LDL.LU R51, [R1+0x3c] ;  /* 0x00003c0001337983 */ /* 0x000f620000300800 */
[----:B------:R-:W-:-:S03]  /*e810*/  FADD R2, R6, R2 ;  /* 0x0000000206027221 */ /* 0x000fc60000000000 */
[----:B------:R-:W5:Y:S01]  /*e820*/  LDL.LU R44, [R1+0x20] ;  /* 0x00002000012c7983 */ /* 0x000f620000300800 */
[----:B------:R-:W-:-:S03]  /*e830*/  FADD R0, R7, R0 ;  /* 0x0000000007007221 */ /* 0x000fc60000000000 */
[----:B------:R-:W5:Y:S04]  /*e840*/  LDL.LU R45, [R1+0x24] ;  /* 0x00002400012d7983 */ /* 0x000f680000300800 */
[----:B------:R-:W5:Y:S04]  /*e850*/  LDL.LU R46, [R1+0x28] ;  /* 0x00002800012e7983 */ /* 0x000f680000300800 */
[----:B------:R-:W5:Y:S04]  /*e860*/  LDL.LU R47, [R1+0x2c] ;  /* 0x00002c00012f7983 */ /* 0x000f680000300800 */
[----:B------:R-:W5:Y:S04]  /*e870*/  LDL.LU R6, [R1+0x198] ;  /* 0x0001980001067983 */ /* 0x000f680000300800 */
[----:B------:R-:W5:Y:S04]  /*e880*/  LDL.LU R7, [R1+0x19c] ;  /* 0x00019c0001077983 */ /* 0x000f680000300800 */
[----:B------:R-:W5:Y:S04]  /*e890*/  LDL.LU R40, [R1] ;  /* 0x0000000001287983 */ /* 0x000f680000300800 */
[----:B------:R-:W5:Y:S04]  /*e8a0*/  LDL.LU R41, [R1+0x4] ;  /* 0x0000040001297983 */ /* 0x000f680000300800 */
[----:B------:R-:W5:Y:S04]  /*e8b0*/  LDL.LU R42, [R1+0x8] ;  /* 0x00000800012a7983 */ /* 0x000f680000300800 */
[----:B------:R-:W5:Y:S01]  /*e8c0*/  LDL.LU R43, [R1+0xc] ;  /* 0x00000c00012b7983 */ /* 0x000f620000300800 */
[----:B----4-:R-:W-:Y:S03]  /*e8d0*/  HMMA.16816.F32.BF16 R16, R52, R18, R12 ;  /* 0x000000123410723c */ /* 0x010fe6000004180c */
[----:B------:R-:W4:-:S15]  /*e8e0*/  LDL.LU.64 R12, [R1+0x7f0] ;  /* 0x0007f000010c7983 */ /* 0x000f1e0000300a00 */
[----:B------:R-:W-:Y:S01]  /*e8f0*/  NOP ;  /* 0x0000000000007918 */ /* 0x000fe20000000000 */
[----:B------:R0:W-:Y:S04]  /*e900*/  STL.64 [R1+0xb0], R16 ;  /* 0x0000b01001007387 */ /* 0x0001e80000100a00 */
[----:B------:R1:W-:Y:S04]  /*e910*/  STL.64 [R1+0xb8], R18 ;  /* 0x0000b81201007387 */ /* 0x0003e80000100a00 */
[----:B0-----:R-:W4:Y:S04]  /*e920*/  LDL.LU.64 R16, [R1+0x7e8] ;  /* 0x0007e80001107983 */ /* 0x001f280000300a00 */
[----:B------:R-:W4:Y:S04]  /*e930*/  LDL.LU R10, [R1+0x188] ;  /* 0x00018800010a7983 */ /* 0x000f280000300800 */
[----:B------:R-:W4:Y:S01]  /*e940*/  LDL.LU R11, [R1+0x18c] ;  /* 0x00018c00010b7983 */ /* 0x000f220000300800 */
[C---:B---3--:R-:W-:Y:S03]  /*e950*/  HMMA.16816.F32.BF16 R20, R52.reuse, R22, R32 ;  /* 0x000000163414723c */ /* 0x048fe60000041820 */
[----:B------:R-:W3:Y:S04]  /*e960*/  LDL.LU R14, [R1+0x178] ;  /* 0x00017800010e7983 */ /* 0x000ee80000300800 */
[----:B------:R-:W3:Y:S04]  /*e970*/  LDL.LU R15, [R1+0x17c] ;  /* 0x00017c00010f7983 */ /* 0x000ee80000300800 */
[----:B-1----:R-:W3:Y:S04]  /*e980*/  LDL.LU R18, [R1+0x168] ;  /* 0x0001680001127983 */ /* 0x002ee80000300800 */
[----:B------:R-:W3:Y:S04]  /*e990*/  LDL.LU.64 R34, [R1+0x7e0] ;  /* 0x0007e00001227983 */ /* 0x000ee80000300a00 */
[----:B------:R-:W3:Y:S04]  /*e9a0*/  LDL.LU.64 R32, [R1+0x7d8] ;  /* 0x0007d80001207983 */ /* 0x000ee80000300a00 */
[----:B------:R-:W-:Y:S04]  /*e9b0*/  STL.64 [R1+0xa0], R20 ;  /* 0x0000a01401007387 */ /* 0x000fe80000100a00 */
[----:B------:R0:W-:Y:S04]  /*e9c0*/  STL.64 [R1+0xa8], R22 ;  /* 0x0000a81601007387 */ /* 0x0001e80000100a00 */
[----:B0-----:R-:W3:Y:S01]  /*e9d0*/  LDL.LU.64 R22, [R1+0x7d0] ;  /* 0x0007d00001167983 */ /* 0x001ee20000300a00 */
[----:B--2---:R-:W-:Y:S03]  /*e9e0*/  HMMA.16816.F32.BF16 R28, R52, R30, R56 ;  /* 0x0000001e341c723c */ /* 0x004fe60000041838 */
[----:B------:R-:W5:-:S15]  /*e9f0*/  LDL.LU.64 R58, [R1+0x7c8] ;  /* 0x0007c800013a7983 */ /* 0x000f5e0000300a00 */
[----:B------:R-:W-:Y:S01]  /*ea00*/  NOP ;  /* 0x0000000000007918 */ /* 0x000fe20000000000 */
[----:B------:R-:W-:Y:S04]  /*ea10*/  STL.64 [R1+0x240], R28 ;  /* 0x0002401c01007387 */ /* 0x000fe80000100a00 */
[----:B------:R0:W-:Y:S04]  /*ea20*/  STL.64 [R1+0x248], R30 ;  /* 0x0002481e01007387 */ /* 0x0001e80000100a00 */
[----:B0-----:R-:W2:Y:S04]  /*ea30*/  LDL.LU.64 R30, [R1+0x7c0] ;  /* 0x0007c000011e7983 */ /* 0x001ea80000300a00 */
[----:B------:R-:W2:Y:S01]  /*ea40*/  LDL.LU.64 R28, [R1+0x7b8] ;  /* 0x0007b800011c7983 */ /* 0x000ea20000300a00 */
[C---:B---3--:R-:W-:Y:S03]  /*ea50*/  HMMA.16816.F32.BF16 R20, R52.reuse, R22, R32 ;  /* 0x000000163414723c */ /* 0x048fe60000041820 */
[----:B------:R-:W2:Y:S05]  /*ea60*/  LDL.LU.64 R34, [R1+0x7b0] ;  /* 0x0007b00001227983 */ /* 0x000eaa0000300a00 */
[C---:B-----5:R-:W-:Y:S11]  /*ea70*/  HMMA.16816.F32.BF16 R56, R52.reuse, R58, R24 ;  /* 0x0000003a3438723c */ /* 0x060ff60000041818 */
[----:B------:R0:W-:Y:S04]  /*ea80*/  STL.64 [R1+0x80], R20 ;  /* 0x0000801401007387 */ /* 0x0001e80000100a00 */
[----:B------:R1:W-:Y:S04]  /*ea90*/  STL.64 [R1+0x88], R22 ;  /* 0x0000881601007387 */ /* 0x0003e80000100a00 */
[----:B0-----:R-:W3:Y:S04]  /*eaa0*/  LDL.LU.64 R20, [R1+0x7a8] ;  /* 0x0007a80001147983 */ /* 0x001ee80000300a00 */
[----:B-1----:R-:W5:Y:S04]  /*eab0*/  LDL.LU R22, [R1+0x158] ;  /* 0x0001580001167983 */ /* 0x002f680000300800 */
[----:B------:R-:W5:Y:S04]  /*eac0*/  LDL.LU R23, [R1+0x15c] ;  /* 0x00015c0001177983 */ /* 0x000f680000300800 */
[----:B------:R-:W3:Y:S04]  /*ead0*/  LDL.LU.64 R26, [R1+0x7a0] ;  /* 0x0007a000011a7983 */ /* 0x000ee80000300a00 */
[----:B------:R-:W-:Y:S04]  /*eae0*/  STL.64 [R1+0x70], R56 ;  /* 0x0000703801007387 */ /* 0x000fe80000100a00 */
[----:B------:R0:W-:Y:S04]  /*eaf0*/  STL.64 [R1+0x78], R58 ;  /* 0x0000783a01007387 */ /* 0x0001e80000100a00 */
[----:B0-----:R-:W4:Y:S04]  /*eb00*/  LDL.LU.64 R58, [R1+0x798] ;  /* 0x00079800013a7983 */ /* 0x001f280000300a00 */
[----:B------:R-:W4:Y:S01]  /*eb10*/  LDL.LU.64 R56, [R1+0x790] ;  /* 0x0007900001387983 */ /* 0x000f220000300a00 */
[----:B--2---:R-:W-:Y:S03]  /*eb20*/  HMMA.16816.F32.BF16 R32, R52, R34, R28 ;  /* 0x000000223420723c */ /* 0x004fe6000004181c */
[----:B------:R-:W4:-:S15]  /*eb30*/  LDL.LU.64 R30, [R1+0x788] ;  /* 0x00078800011e7983 */ /* 0x000f1e0000300a00 */
[----:B------:R-:W-:Y:S01]  /*eb40*/  NOP ;  /* 0x0000000000007918 */ /* 0x000fe20000000000 */
[----:B------:R-:W-:Y:S04]  /*eb50*/  STL.64 [R1+0x260], R32 ;  /* 0x0002602001007387 */ /* 0x000fe80000100a00 */
[----:B------:R0:W-:Y:S04]  /*eb60*/  STL.64 [R1+0x268], R34 ;  /* 0x0002682201007387 */ /* 0x0001e80000100a00 */
[----:B0-----:R-:W2:Y:S01]  /*eb70*/  LDL.LU.64 R34, [R1+0x780] ;  /* 0x0007800001227983 */ /* 0x001ea20000300a00 */
[----:B---3--:R-:W-:Y:S03]  /*eb80*/  HMMA.16816.F32.BF16 R24, R52, R26, R36 ;  /* 0x0000001a3418723c */ /* 0x008fe60000041824 */
[----:B------:R-:W3:Y:S01]  /*eb90*/  LDL.LU.64 R38, [R1+0x778] ;  /* 0x0007780001267983 */ /* 0x000ee20000300a00 */
[----:B------:R-:W-:-:S03]  /*eba0*/  MOV R19, R4 ;  /* 0x0000000400137202 */ /* 0x000fc60000000f00 */
[----:B------:R-:W0:-:S12]  /*ebb0*/  SHFL.BFLY PT, R4, R0, 0x2, 0x1f ;  /* 0x0c401f0000047f89 */ /* 0x000e1800000e0000 */
[----:B------:R1:W-:Y:S04]  /*ebc0*/  STL.64 [R1+0x250], R24 ;  /* 0x0002501801007387 */ /* 0x0003e80000100a00 */
[----:B------:R-:W-:Y:S04]  /*ebd0*/  STL.64 [R1+0x258], R26 ;  /* 0x0002581a01007387 */ /* 0x000fe80000100a00 */
[----:B-1----:R-:W5:Y:S01]  /*ebe0*/  LDL.LU.64 R24, [R1+0x770] ;  /* 0x0007700001187983 */ /* 0x002f620000300a00 */
[----:B0-----:R-:W-:Y:S01]  /*ebf0*/  FADD R0, R0, R4 ;  /* 0x0000000400007221 */ /* 0x001fe20000000000 */
[----:B----4-:R-:W-:Y:S02]  /*ec00*/  HMMA.16816.F32.BF16 R28, R52, R30, R56 ;  /* 0x0000001e341c723c */ /* 0x010fe40000041838 */
[----:B------:R-:W4:Y:S04]  /*ec10*/  LDL.LU.64 R58, [R1+0x768] ;  /* 0x00076800013a7983 */ /* 0x000f280000300a00 */
[----:B------:R-:W4:-:S13]  /*ec20*/  LDL.LU.64 R56, [R1+0x760] ;  /* 0x0007600001387983 */ /* 0x000f1a0000300a00 */
[----:B------:R0:W-:Y:S01]  /*ec30*/  STL.64 [R1+0x60], R28 ;  /* 0x0000601c01007387 */ /* 0x0001e20000100a00 */
[C---:B--2---:R-:W-:Y:S08]  /*ec40*/  HMMA.16816.F32.BF16 R32, R52.reuse, R34, R48 ;  /* 0x000000223420723c */ /* 0x044ff00000041830 */
[----:B---3--:R-:W-:Y:S01]  /*ec50*/  HMMA.16816.F32.BF16 R36, R52, R38, R44 ;  /* 0x000000263424723c */ /* 0x008fe2000004182c */
[----:B------:R-:W-:Y:S04]  /*ec60*/  STL.64 [R1+0x68], R30 ;  /* 0x0000681e01007387 */ /* 0x000fe80000100a00 */
[----:B0-----:R-:W2:Y:S04]  /*ec70*/  LDL.LU.64 R28, [R1+0x758] ;  /* 0x00075800011c7983 */ /* 0x001ea80000300a00 */
[----:B------:R-:W3:Y:S04]  /*ec80*/  LDL.LU.64 R50, [R1+0x750] ;  /* 0x0007500001327983 */ /* 0x000ee80000300a00 */
[----:B------:R-:W3:Y:S04]  /*ec90*/  LDL.LU.64 R48, [R1+0x748] ;  /* 0x0007480001307983 */ /* 0x000ee80000300a00 */
[----:B------:R0:W-:Y:S04]  /*eca0*/  STL.64 [R1+0x280], R32 ;  /* 0x0002802001007387 */ /* 0x0001e80000100a00 */
[----:B------:R-:W-:Y:S04]  /*ecb0*/  STL.64 [R1+0x288], R34 ;  /* 0x0002882201007387 */ /* 0x000fe80000100a00 */
[----:B0-----:R-:W2:Y:S04]  /*ecc0*/  LDL.LU.64 R32, [R1+0x740] ;  /* 0x0007400001207983 */ /* 0x001ea80000300a00 */
[----:B------:R-:W2:Y:S04]  /*ecd0*/  LDL.LU.64 R46, [R1+0x738] ;  /* 0x00073800012e7983 */ /* 0x000ea80000300a00 */
[----:B------:R-:W2:Y:S04]  /*ece0*/  LDL.LU.64 R44, [R1+0x730] ;  /* 0x00073000012c7983 */ /* 0x000ea80000300a00 */
[----:B------:R-:W-:Y:S04]  /*ecf0*/  STL.64 [R1+0x320], R36 ;  /* 0x0003202401007387 */ /* 0x000fe80000100a00 */
[----:B------:R0:W-:Y:S02]  /*ed00*/  STL.64 [R1+0x328], R38 ;  /* 0x0003282601007387 */ /* 0x0001e40000100a00 */
[----:B0-----:R-:W-:-:S02]  /*ed10*/  MOV R39, R5 ;  /* 0x0000000500277202 */ /* 0x001fc40000000f00 */
[----:B------:R-:W-:Y:S01]  /*ed20*/  HMMA.16816.F32.BF16 R4, R52, R6, R40 ;  /* 0x000000063404723c */ /* 0x000fe20000041828 */
[----:B------:R-:W2:Y:S04]  /*ed30*/  LDL.LU.64 R42, [R1+0x728] ;  /* 0x00072800012a7983 */ /* 0x000ea80000300a00 */
[----:B------:R-:W2:-:S14]  /*ed40*/  LDL.LU.64 R40, [R1+0x720] ;  /* 0x0007200001287983 */ /* 0x000e9c0000300a00 */
[----:B------:R-:W-:Y:S04]  /*ed50*/  STL.64 [R1+0x270], R4 ;  /* 0x0002700401007387 */ /* 0x000fe80000100a00 */
[----:B------:R0:W-:Y:S04]  /*ed60*/  STL.64 [R1+0x278], R6 ;  /* 0x0002780601007387 */ /* 0x0001e80000100a00 */
[----:B0-----:R-:W2:Y:S04]  /*ed70*/  LDL.LU.64 R6, [R1+0x718] ;  /* 0x0007180001067983 */ /* 0x001ea80000300a00 */
[----:B------:R-:W2:Y:S01]  /*ed80*/  LDL.LU.64 R4, [R1+0x710] ;  /* 0x0007100001047983 */ /* 0x000ea20000300a00 */
[----:B------:R-:W-:Y:S01]  /*ed90*/  MOV R35, R9 ;  /* 0x0000000900237202 */ /* 0x000fe20000000f00 */
[----:B------:R-:W-:Y:S01]  /*eda0*/  IMAD.MOV.U32 R38, RZ, RZ, R8 ;  /* 0x000000ffff267224 */ /* 0x000fe200078e0008 */
[----:B--2---:R-:W-:Y:S01]  /*edb0*/  HMMA.16816.F32.BF16 R4, R52, R10, R4 ;  /* 0x0000000a3404723c */ /* 0x004fe20000041804 */
[----:B------:R-:W2:Y:S04]  /*edc0*/  LDL.LU.64 R10, [R1+0x708] ;  /* 0x00070800010a7983 */ /* 0x000ea80000300a00 */
[----:B------:R-:W2:Y:S01]  /*edd0*/  LDL.LU.64 R8, [R1+0x700] ;  /* 0x0007000001087983 */ /* 0x000ea20000300a00 */
[----:B------:R-:W-:Y:S01]  /*ede0*/  MOV R31, R13 ;  /* 0x0000000d001f7202 */ /* 0x000fe20000000f00 */
[----:B------:R-:W-:-:S12]  /*edf0*/  IMAD.MOV.U32 R34, RZ, RZ, R12 ;  /* 0x000000ffff227224 */ /* 0x000fd800078e000c */
[----:B------:R-:W-:Y:S04]  /*ee00*/  STL.64 [R1+0x190], R4 ;  /* 0x0001900401007387 */ /* 0x000fe80000100a00 */
[----:B------:R0:W-:Y:S04]  /*ee10*/  STL.64 [R1+0x198], R6 ;  /* 0x0001980601007387 */ /* 0x0001e80000100a00 */
[----:B0-----:R-:W3:Y:S04]  /*ee20*/  LDL.LU R6, [R1+0x2f0] ;  /* 0x0002f00001067983 */ /* 0x001ee80000300800 */
[----:B------:R-:W3:Y:S01]  /*ee30*/  LDL.LU R7, [R1+0x2f4] ;  /* 0x0002f40001077983 */ /* 0x000ee20000300800 */
[----:B--2---:R-:W-:Y:S03]  /*ee40*/  HMMA.16816.F32.BF16 R8, R52, R14, R8 ;  /* 0x0000000e3408723c */ /* 0x004fe60000041808 */
[----:B------:R-:W2:Y:S04]  /*ee50*/  LDL.LU.64 R14, [R1+0x6f8] ;  /* 0x0006f800010e7983 */ /* 0x000ea80000300a00 */
[----:B------:R-:W2:Y:S01]  /*ee60*/  LDL.LU.64 R12, [R1+0x6f0] ;  /* 0x0006f000010c7983 */ /* 0x000ea20000300a00 */
[----:B------:R-:W-:Y:S01]  /*ee70*/  MOV R27, R17 ;  /* 0x00000011001b7202 */ /* 0x000fe20000000f00 */
[----:B------:R-:W-:-:S10]  /*ee80*/  IMAD.MOV.U32 R30, RZ, RZ, R16 ;  /* 0x000000ffff1e7224 */ /* 0x000fd400078e0010 */
[----:B------:R-:W-:Y:S04]  /*ee90*/  STL.64 [R1+0x310], R8 ;  /* 0x0003100801007387 */ /* 0x000fe80000100a00 */
[----:B------:R0:W-:Y:S04]  /*eea0*/  STL.64 [R1+0x318], R10 ;  /* 0x0003180a01007387 */ /* 0x0001e80000100a00 */
[----:B0-----:R-:W3:Y:S04]  /*eeb0*/  LDL.LU R10, [R1+0x2fc] ;  /* 0x0002fc00010a7983 */ /* 0x001ee80000300800 */
[----:B------:R-:W3:Y:S01]  /*eec0*/  LDL.LU R11, [R1+0x2f8] ;  /* 0x0002f800010b7983 */ /* 0x000ee20000300800 */
[----:B--2---:R-:W-:Y:S03]  /*eed0*/  HMMA.16816.F32.BF16 R12, R52, R18, R12 ;  /* 0x00000012340c723c */ /* 0x004fe6000004180c */
[----:B------:R-:W5:Y:S04]  /*eee0*/  LDL.LU.64 R18, [R1+0x6e8] ;  /* 0x0006e80001127983 */ /* 0x000f680000300a00 */
[----:B------:R-:W5:-:S12]  /*eef0*/  LDL.LU.64 R16, [R1+0x6e0] ;  /* 0x0006e00001107983 */ /* 0x000f580000300a00 */
[----:B------:R-:W-:Y:S04]  /*ef00*/  STL.64 [R1+0x300], R12 ;  /* 0x0003000c01007387 */ /* 0x000fe80000100a00 */
[----:B------:R0:W-:Y:S04]  /*ef10*/  STL.64 [R1+0x308], R14 ;  /* 0x0003080e01007387 */ /* 0x0001e80000100a00 */
[----:B------:R-:W2:Y:S04]  /*ef20*/  LDL.LU R9, [R1+0x474] ;  /* 0x0004740001097983 */ /* 0x000ea80000300800 */
[----:B------:R-:W2:Y:S01]  /*ef30*/  LDL.LU R8, [R1+0x478] ;  /* 0x0004780001087983 */ /* 0x000ea20000300800 */
[----:B0-----:R-:W-:Y:S01]  /*ef40*/  IMAD.MOV.U32 R14, RZ, RZ, R21 ;  /* 0x000000ffff0e7224 */ /* 0x001fe200078e0015 */
[----:B------:R-:W-:Y:S01]  /*ef50*/  MOV R15, R20 ;  /* 0x00000014000f7202 */ /* 0x000fe20000000f00 */
[----:B-----5:R-:W-:Y:S01]  /*ef60*/  HMMA.16816.F32.BF16 R16, R52, R22, R16 ;  /* 0x000000163410723c */ /* 0x020fe20000041810 */
[----:B------:R-:W5:Y:S04]  /*ef70*/  LDL.LU.64 R22, [R1+0x6d8] ;  /* 0x0006d80001167983 */ /* 0x000f680000300a00 */
[----:B------:R-:W5:Y:S01]  /*ef80*/  LDL.LU.64 R20, [R1+0x6d0] ;  /* 0x0006d00001147983 */ /* 0x000f620000300a00 */
[----:B------:R-:W-:-:S13]  /*ef90*/  IMAD.MOV.U32 R26, RZ, RZ, R60 ;  /* 0x000000ffff1a7224 */ /* 0x000fda00078e003c */
[----:B------:R-:W-:Y:S04]  /*efa0*/  STL.64 [R1+0x290], R16 ;  /* 0x0002901001007387 */ /* 0x000fe80000100a00 */
[----:B------:R0:W-:Y:S04]  /*efb0*/  STL.64 [R1+0x298], R18 ;  /* 0x0002981201007387 */ /* 0x0001e80000100a00 */
[----:B------:R-:W2:Y:S04]  /*efc0*/  LDL R5, [R1+0x47c] ;  /* 0x00047c0001057983 */ /* 0x000ea80000100800 */
[----:B------:R-:W2:Y:S01]  /*efd0*/  LDL R4, [R1+0x434] ;  /* 0x0004340001047983 */ /* 0x000ea20000100800 */
[----:B0-----:R-:W-:Y:S01]  /*efe0*/  IMAD.MOV.U32 R18, RZ, RZ, R25 ;  /* 0x000000ffff127224 */ /* 0x001fe200078e0019 */
[----:B------:R-:W-:Y:S01]  /*eff0*/  MOV R19, R24 ;  /* 0x0000001800137202 */ /* 0x000fe20000000f00 */
[----:B-----5:R-:W-:Y:S01]  /*f000*/  HMMA.16816.F32.BF16 R20, R52, R26, R20 ;  /* 0x0000001a3414723c */ /* 0x020fe20000041814 */
[----:B------:R-:W5:Y:S04]  /*f010*/  LDL.LU.64 R26, [R1+0x6c8] ;  /* 0x0006c800011a7983 */ /* 0x000f680000300a00 */
[----:B------:R-:W5:-:S14]  /*f020*/  LDL.LU.64 R24, [R1+0x6c0] ;  /* 0x0006c00001187983 */ /* 0x000f5c0000300a00 */
[----:B------:R-:W-:Y:S04]  /*f030*/  STL.64 [R1+0x350], R20 ;  /* 0x0003501401007387 */ /* 0x000fe80000100a00 */
[----:B------:R0:W-:Y:S02]  /*f040*/  STL.64 [R1+0x358], R22 ;  /* 0x0003581601007387 */ /* 0x0001e40000100a00 */
        /* <DEDUP_REMOVED lines=13> */
[----:B------:R0:W-:Y:S04]  /*f120*/  STL.64 [R1+0x338], R30 ;  /* 0x0003381e01007387 */ /* 0x0001e80000100a00 */
[----:B0-----:R-:W2:Y:S01]  /*f130*/  LDL.LU R30, [R1+0x108] ;  /* 0x00010800011e7983 */ /* 0x001ea20000300800 */
[----:B------:R-:W-:-:S03]  /*f140*/  IMAD.MOV.U32 R31, RZ, RZ, R61 ;  /* 0x000000ffff1f7224 */ /* 0x000fc600078e003d */
[----:B------:R-:W2:Y:S01]  /*f150*/  LDL.LU R61, [R1+0x698] ;  /* 0x00069800013d7983 */ /* 0x000ea20000300800 */
[C---:B-----5:R-:W-:Y:S03]  /*f160*/  HMMA.16816.F32.BF16 R32, R52.reuse, R38, R32 ;  /* 0x000000263420723c */ /* 0x060fe60000041820 */
[----:B------:R-:W2:Y:S04]  /*f170*/  LDL.LU.64 R38, [R1+0x690] ;  /* 0x0006900001267983 */ /* 0x000ea80000300a00 */
[----:B------:R-:W2:Y:S04]  /*f180*/  LDL.LU.64 R36, [R1+0x688] ;  /* 0x0006880001247983 */ /* 0x000ea80000300a00 */
[----:B------:R-:W0:Y:S01]  /*f190*/  SHFL.BFLY PT, R3, R2, 0x2, 0x1f ;  /* 0x0c401f0002037f89 */ /* 0x000e2200000e0000 */
[C---:B------:R-:W-:Y:S08]  /*f1a0*/  HMMA.16816.F32.BF16 R24, R52.reuse, R26, R40 ;  /* 0x0000001a3418723c */ /* 0x040ff00000041828 */
[----:B------:R-:W-:Y:S01]  /*f1b0*/  HMMA.16816.F32.BF16 R20, R52, R22, R44 ;  /* 0x000000163414723c */ /* 0x000fe2000004182c */
[----:B0-----:R-:W-:-:S07]  /*f1c0*/  FADD R2, R2, R3 ;  /* 0x0000000302027221 */ /* 0x001fce0000000000 */
[C---:B---3--:R-:W-:Y:S01]  /*f1d0*/  HMMA.16816.F32.BF16 R16, R52.reuse, R18, R48 ;  /* 0x000000123410723c */ /* 0x048fe20000041830 */
[----:B------:R-:W0:Y:S04]  /*f1e0*/  SHFL.BFLY PT, R60, R2, 0x1, 0x1f ;  /* 0x0c201f00023c7f89 */ /* 0x000e2800000e0000 */
[----:B------:R-:W-:Y:S04]  /*f1f0*/  STL.64 [R1+0x370], R32 ;  /* 0x0003702001007387 */ /* 0x000fe80000100a00 */
[----:B------:R-:W-:Y:S01]  /*f200*/  STL.64 [R1+0x378], R34 ;  /* 0x0003782201007387 */ /* 0x000fe20000100a00 */
[----:B0-----:R-:W-:Y:S01]  /*f210*/  FADD R2, R2, R60 ;  /* 0x0000003c02027221 */ /* 0x001fe20000000000 */
[----:B--2---:R-:W-:-:S15]  /*f220*/  HMMA.16816.F32.BF16 R28, R52, R30, R36 ;  /* 0x0000001e341c723c */ /* 0x004fde0000041824 */
[----:B------:R-:W-:-:S04]  /*f230*/  NOP ;  /* 0x0000000000007918 */ /* 0x000fc80000000000 */
[----:B------:R-:W-:Y:S04]  /*f240*/  STL.64 [R1+0x360], R28 ;  /* 0x0003601c01007387 */ /* 0x000fe80000100a00 */
[----:B------:R-:W-:Y:S04]  /*f250*/  STL.64 [R1+0x368], R30 ;  /* 0x0003681e01007387 */ /* 0x000fe80000100a00 */
[----:B------:R-:W-:Y:S04]  /*f260*/  STL.64 [R1+0x380], R24 ;  /* 0x0003801801007387 */ /* 0x000fe80000100a00 */
[----:B------:R-:W-:Y:S04]  /*f270*/  STL.64 [R1+0x388], R26 ;  /* 0x0003881a01007387 */ /* 0x000fe80000100a00 */
[----:B------:R-:W-:Y:S04]  /*f280*/  STL.64 [R1+0x3a0], R20 ;  /* 0x0003a01401007387 */ /* 0x000fe80000100a00 */
[----:B------:R-:W-:Y:S04]  /*f290*/  STL.64 [R1+0x3a8], R22 ;  /* 0x0003a81601007387 */ /* 0x000fe80000100a00 */
[----:B------:R-:W-:Y:S04]  /*f2a0*/  STL.64 [R1+0x3b0], R16 ;  /* 0x0003b01001007387 */ /* 0x000fe80000100a00 */
[----:B------:R-:W-:Y:S04]  /*f2b0*/  STL.64 [R1+0x3b8], R18 ;  /* 0x0003b81201007387 */ /* 0x000fe80000100a00 */
[----:B------:R-:W2:Y:S04]  /*f2c0*/  LDL.LU R60, [R1+0x684] ;  /* 0x00068400013c7983 */ /* 0x000ea80000300800 */
[----:B------:R-:W0:Y:S01]  /*f2d0*/  SHFL.BFLY PT, R3, R0, 0x1, 0x1f ;  /* 0x0c201f0000037f89 */ /* 0x000e2200000e0000 */
[----:B----4-:R-:W-:Y:S01]  /*f2e0*/  HMMA.16816.F32.BF16 R12, R52, R14, R56 ;  /* 0x0000000e340c723c */ /* 0x010fe20000041838 */
[----:B------:R-:W-:Y:S01]  /*f2f0*/  FFMA R9, R10, R9, R2 ;  /* 0x000000090a097223 */ /* 0x000fe20000000002 */
[----:B------:R-:W-:Y:S01]  /*f300*/  LEA R6, R5, R6, 0x6 ;  /* 0x0000000605067211 */ /* 0x000fe200078e30ff */
[----:B------:R-:W-:Y:S01]  /*f310*/  IMAD R7, R4, 0x40, R7 ;  /* 0x0000004004077824 */ /* 0x000fe200078e0207 */
[----:B------:R-:W-:Y:S01]  /*f320*/  UIADD3 UR4, UPT, UPT, UR4, 0x40, URZ ;  /* 0x0000004004047890 */ /* 0x000fe2000fffe0ff */
[----:B0-----:R-:W-:-:S14]  /*f330*/  FADD R3, R0, R3 ;  /* 0x0000000300037221 */ /* 0x001fdc0000000000 */
[----:B------:R1:W-:Y:S01]  /*f340*/  STL.64 [R1+0x390], R12 ;  /* 0x0003900c01007387 */ /* 0x0003e20000100a00 */
[----:B------:R-:W-:-:S03]  /*f350*/  FFMA R8, R11, R8, R3 ;  /* 0x000000080b087223 */ /* 0x000fc60000000003 */
[----:B------:R1:W-:Y:S04]  /*f360*/  STL.64 [R1+0x398], R14 ;  /* 0x0003980e01007387 */ /* 0x0003e80000100a00 */
[----:B------:R1:W-:Y:S04]  /*f370*/  STL [R1+0x474], R9 ;  /* 0x0004740901007387 */ /* 0x0003e80000100800 */
[----:B------:R1:W-:Y:S04]  /*f380*/  STL [R1+0x478], R8 ;  /* 0x0004780801007387 */ /* 0x0003e80000100800 */
[----:B------:R1:W-:Y:S04]  /*f390*/  STL [R1+0xd0], R61 ;  /* 0x0000d03d01007387 */ /* 0x0003e80000100800 */
[----:B------:R1:W-:Y:S04]  /*f3a0*/  STL [R1+0x2f0], R6 ;  /* 0x0002f00601007387 */ /* 0x0003e80000100800 */
[----:B------:R1:W-:Y:S01]  /*f3b0*/  STL [R1+0x2f4], R7 ;  /* 0x0002f40701007387 */ /* 0x0003e20000100800 */
[----:B------:R-:W-:-:S03]  /*f3c0*/  UISETP.GE.AND UP0, UPT, UR4, UR10, UPT ;  /* 0x0000000a0400728c */ /* 0x000fc6000bf06270 */
[----:B--2---:R1:W-:Y:S06]  /*f3d0*/  STL [R1+0xd4], R60 ;  /* 0x0000d43c01007387 */ /* 0x0043ec0000100800 */
[----:B------:R-:W-:Y:S05]  /*f3e0*/  BRA.U !UP0, `(.L_x_1) ;  /* 0xffffff6908d07547 */ /* 0x000fea000b83ffff */
[----:B------:R0:W-:Y:S04]  /*f3f0*/  STL [R1+0x168], R61 ;  /* 0x0001683d01007387 */ /* 0x0001e80000100800 */
[----:B------:R0:W-:Y:S02]  /*f400*/  STL [R1+0x164], R60 ;  /* 0x0001643c01007387 */ /* 0x0001e40000100800 */
.L_x_0:
[----:B-1----:R-:W2:Y:S04]  /*f410*/  LDL.LU R9, [R1+0x478] ;  /* 0x0004780001097983 */ /* 0x002ea80000300800 */
[----:B------:R-:W3:Y:S01]  /*f420*/  LDL.LU R2, [R1+0x474] ;  /* 0x0004740001027983 */ /* 0x000ee20000300800 */
[----:B------:R-:W-:Y:S01]  /*f430*/  MOV R7, 0x3dc6b27f ;  /* 0x3dc6b27f00077802 */ /* 0x000fe20000000f00 */
[----:B------:R-:W1:Y:S01]  /*f440*/  S2UR UR5, SR_CgaCtaId ;  /* 0x00000000000579c3 */ /* 0x000e620000008800 */
[----:B------:R-:W-:-:S07]  /*f450*/  UMOV UR4, 0x400 ;  /* 0x0000040000047882 */ /* 0x000fce0000000000 */
[----:B------:R-:W-:Y:S01]  /*f460*/  BAR.SYNC.DEFER_BLOCKING 0x0 ;  /* 0x0000000000007b1d */ /* 0x000fe20000010000 */
[C---:B---3--:R-:W-:Y:S01]  /*f470*/  FMUL R3, R2.reuse, 8388608 ;  /* 0x4b00000002037820 */ /* 0x048fe20000400000 */
[C---:B------:R-:W-:Y:S02]  /*f480*/  FSETP.GEU.AND P0, PT, R2.reuse, 1.175494350822287508e-38, PT ;  /* 0x008000000200780b */ /* 0x040fe40003f0e000 */
[----:B------:R-:W-:Y:S02]  /*f490*/  FSETP.GEU.AND P2, PT, |R2|, 1.175494350822287508e-38, PT ;  /* 0x008000000200780b */ /* 0x000fe40003f4e200 */
[----:B------:R-:W-:Y:S02]  /*f4a0*/  FSEL R3, R3, R2, !P0 ;  /* 0x0000000203037208 */ /* 0x000fe40004000000 */
[----:B------:R-:W-:Y:S02]  /*f4b0*/  FSEL R4, RZ, -23, P0 ;  /* 0xc1b80000ff047808 */ /* 0x000fe40000000000 */
[----:B------:R-:W-:-:S02]  /*f4c0*/  IADD3 R0, PT, PT, R3, -0x3f3504f3, RZ ;  /* 0xc0cafb0d03007810 */ /* 0x000fc40007ffe0ff */
[----:B------:R-:W-:Y:S02]  /*f4d0*/  ISETP.GE.U32.AND P0, PT, R3, 0x7f800000, PT ;  /* 0x7f8000000300780c */ /* 0x000fe40003f06070 */
[----:B------:R-:W-:-:S05]  /*f4e0*/  LOP3.LUT R0, R0, 0xff800000, RZ, 0xc0, !PT ;  /* 0xff80000000007812 */ /* 0x000fca00078ec0ff */
[----:B------:R-:W-:Y:S01]  /*f4f0*/  IMAD.IADD R5, R3, 0x1, -R0 ;  /* 0x0000000103057824 */ /* 0x000fe200078e0a00 */
[----:B------:R-:W-:-:S05]  /*f500*/  I2FP.F32.S32 R0, R0 ;  /* 0x0000000000007245 */ /* 0x000fca0000201400 */
[----:B------:R-:W-:Y:S01]  /*f510*/  FFMA.FTZ R6, R0, 1.1920928955078125e-07, R4 ;  /* 0x3400000000067823 */ /* 0x000fe20000010004 */
[----:B------:R-:W-:-:S04]  /*f520*/  FADD R0, R5, -1 ;  /* 0xbf80000005007421 */ /* 0x000fc80000000000 */
[----:B------:R-:W-:-:S04]  /*f530*/  FFMA.FTZ R4, R0, R7, -0.16845393180847167969 ;  /* 0xbe2c7f3000047423 */ /* 0x000fc80000010007 */
[----:B------:R-:W-:-:S04]  /*f540*/  FFMA.FTZ R4, R0, R4, 0.1716887056827545166 ;  /* 0x3e2fcf2a00047423 */ /* 0x000fc80000010004 */
[----:B------:R-:W-:-:S04]  /*f550*/  FFMA.FTZ R4, R0, R4, -0.17900948226451873779 ;  /* 0xbe374e4300047423 */ /* 0x000fc80000010004 */
[----:B------:R-:W-:-:S04]  /*f560*/  FFMA.FTZ R4, R0, R4, 0.20512372255325317383 ;  /* 0x3e520bf400047423 */ /* 0x000fc80000010004 */
[----:B------:R-:W-:-:S04]  /*f570*/  FFMA.FTZ R4, R0, R4, -0.24046532809734344482 ;  /* 0xbe763c8b00047423 */ /* 0x000fc80000010004 */
[----:B------:R-:W-:-:S04]  /*f580*/  FFMA.FTZ R4, R0, R4, 0.28857114911079406738 ;  /* 0x3e93bf9900047423 */ /* 0x000fc80000010004 */
[----:B------:R-:W-:-:S04]  /*f590*/  FFMA.FTZ R4, R0, R4, -0.36067417263984680176 ;  /* 0xbeb8aa4900047423 */ /* 0x000fc80000010004 */
[----:B------:R-:W-:-:S04]  /*f5a0*/  FFMA.FTZ R4, R0, R4, 0.48089820146560668945 ;  /* 0x3ef6384a00047423 */ /* 0x000fc80000010004 */
[----:B------:R-:W-:-:S04]  /*f5b0*/  FFMA.FTZ R4, R0, R4, -0.72134751081466674805 ;  /* 0xbf38aa3b00047423 */ /* 0x000fc80000010004 */
[----:B------:R-:W-:-:S04]  /*f5c0*/  FMUL R4, R0, R4 ;  /* 0x0000000400047220 */ /* 0x000fc80000400000 */
[----:B------:R-:W-:-:S04]  /*f5d0*/  FMUL R4, R0, R4 ;  /* 0x0000000400047220 */ /* 0x000fc80000400000 */
[----:B------:R-:W-:Y:S01]  /*f5e0*/  FFMA.FTZ R0, R0, 1.4426950216293334961, R4 ;  /* 0x3fb8aa3b00007823 */ /* 0x000fe20000010004 */
[----:B------:R-:W-:-:S03]  /*f5f0*/  @P0 IMAD.MOV.U32 R4, RZ, RZ, 0x7f800000 ;  /* 0x7f800000ff040424 */ /* 0x000fc600078e00ff */
[----:B------:R-:W-:Y:S01]  /*f600*/  FADD R8, R6, R0 ;  /* 0x0000000006087221 */ /* 0x000fe20000000000 */
[----:B--2---:R-:W-:Y:S01]  /*f610*/  MOV R0, R9 ;  /* 0x0000000900007202 */ /* 0x004fe20000000f00 */
[C---:B------:R-:W-:Y:S01]  /*f620*/  @P0 FFMA.FTZ R8, R3.reuse, R4, +INF ;  /* 0x7f80000003080423 */ /* 0x040fe20000010004 */
[----:B------:R-:W-:Y:S02]  /*f630*/  FSETP.NEU.AND P0, PT, R3, RZ, PT ;  /* 0x000000ff0300720b */ /* 0x000fe40003f0d000 */
[C---:B------:R-:W-:Y:S01]  /*f640*/  FSETP.GEU.AND P1, PT, R0.reuse, 1.175494350822287508e-38, PT ;  /* 0x008000000000780b */ /* 0x040fe20003f2e000 */
[----:B------:R-:W-:Y:S01]  /*f650*/  FMUL R3, R0, 8388608 ;  /* 0x4b00000000037820 */ /* 0x000fe20000400000 */
[----:B------:R-:W-:Y:S02]  /*f660*/  STL [R1+0x160], R8 ;  /* 0x0001600801007387 */ /* 0x000fe40000100800 */
[----:B------:R-:W-:Y:S02]  /*f670*/  FSEL R4, RZ, -23, P1 ;  /* 0xc1b80000ff047808 */ /* 0x000fe40000800000 */
[----:B------:R-:W-:-:S02]  /*f680*/  FSEL R5, R3, R0, !P1 ;  /* 0x0000000003057208 */ /* 0x000fc40004800000 */
[----:B------:R-:W-:-:S03]  /*f690*/  FSETP.GT.AND P1, PT, |R2|, 8.50705917302346158658e+37, PT ;  /* 0x7e8000000200780b */ /* 0x000fc60003f24200 */
[----:B------:R-:W-:Y:S01]  /*f6a0*/  VIADD R3, R5, 0xc0cafb0d ;  /* 0xc0cafb0d05037836 */ /* 0x000fe20000000000 */
[----:B------:R2:W-:Y:S04]  /*f6b0*/  STL [R1+0x8], R5 ;  /* 0x0000080501007387 */ /* 0x0005e80000100800 */
[----:B------:R-:W-:-:S05]  /*f6c0*/  LOP3.LUT R3, R3, 0xff800000, RZ, 0xc0, !PT ;  /* 0xff80000003037812 */ /* 0x000fca00078ec0ff */
[----:B------:R-:W-:Y:S01]  /*f6d0*/  @P1 FMUL R2, R2, 0.25 ;  /* 0x3e80000002021820 */ /* 0x000fe20000400000 */
[-C--:B--2---:R-:W-:Y:S02]  /*f6e0*/  IADD3 R5, PT, PT, R5, -R3.reuse, RZ ;  /* 0x8000000305057210 */ /* 0x084fe40007ffe0ff */
[----:B------:R-:W-:Y:S01]  /*f6f0*/  I2FP.F32.S32 R3, R3 ;  /* 0x0000000300037245 */ /* 0x000fe20000201400 */
[----:B------:R-:W-:-:S04]  /*f700*/  @!P2 FMUL R2, R2, 16777216 ;  /* 0x4b8000000202a820 */ /* 0x000fc80000400000 */
[----:B------:R-:W-:Y:S01]  /*f710*/  FFMA.FTZ R6, R3, 1.1920928955078125e-07, R4 ;  /* 0x3400000003067823 */ /* 0x000fe20000010004 */
[----:B------:R-:W-:Y:S01]  /*f720*/  FADD R3, R5, -1 ;  /* 0xbf80000005037421 */ /* 0x000fe20000000000 */
[----:B------:R2:W3:Y:S03]  /*f730*/  MUFU.RCP R10, R2 ;  /* 0x00000002000a7308 */ /* 0x0004e60000001000 */
        /* <DEDUP_REMOVED lines=11> */
[----:B------:R-:W-:-:S04]  /*f7f0*/  FFMA.FTZ R3, R3, 1.4426950216293334961, R4 ;  /* 0x3fb8aa3b03037823 */ /* 0x000fc80000010004 */
[----:B------:R-:W-:-:S05]  /*f800*/  FADD R3, R6, R3 ;  /* 0x0000000306037221 */ /* 0x000fca0000000000 */
[----:B------:R4:W-:Y:S04]  /*f810*/  STL [R1+0x15c], R3 ;  /* 0x00015c0301007387 */ /* 0x0009e80000100800 */
[----:B----4-:R-:W4:Y:S04]  /*f820*/  LDL.LU R3, [R1+0x3d0] ;  /* 0x0003d00001037983 */ /* 0x010f280000300800 */
[----:B--2---:R-:W2:Y:S01]  /*f830*/  LDL.LU R2, [R1+0x3c0] ;  /* 0x0003c00001027983 */ /* 0x004ea20000300800 */
[C---:B------:R-:W-:Y:S02]  /*f840*/  FSETP.GT.AND P3, PT, |R0|.reuse, 8.50705917302346158658e+37, PT ;  /* 0x7e8000000000780b */ /* 0x040fe40003f64200 */
[C---:B------:R-:W-:Y:S01]  /*f850*/  FSETP.GEU.AND P4, PT, |R0|.reuse, 1.175494350822287508e-38, PT ;  /* 0x008000000000780b */ /* 0x040fe20003f8e200 */
[----:B---3--:R3:W-:Y:S04]  /*f860*/  STL [R1], R10 ;  /* 0x0000000a01007387 */ /* 0x0087e80000100800 */
[----:B------:R-:W5:Y:S04]  /*f870*/  LDL.LU R7, [R1+0x3c4] ;  /* 0x0003c40001077983 */ /* 0x000f680000300800 */
[----:B------:R-:W3:Y:S02]  /*f880*/  LDL.LU R6, [R1+0x3c8] ;  /* 0x0003c80001067983 */ /* 0x000ee40000300800 */
[----:B------:R-:W-:-:S02]  /*f890*/  @P3 FMUL R0, R0, 0.25 ;  /* 0x3e80000000003820 */ /* 0x000fc40000400000 */
[----:B------:R-:W3:Y:S02]  /*f8a0*/  LDL.LU R5, [R1+0x3d8] ;  /* 0x0003d80001057983 */ /* 0x000ee40000300800 */
[----:B------:R-:W-:-:S04]  /*f8b0*/  @!P4 FMUL R0, R0, 16777216 ;  /* 0x4b8000000000c820 */ /* 0x000fc80000400000 */
[----:B------:R0:W0:Y:S01]  /*f8c0*/  MUFU.RCP R15, R0 ;  /* 0x00000000000f7308 */ /* 0x0000220000001000 */
[----:B----4-:R-:W-:Y:S01]  /*f8d0*/  @P1 FMUL R3, R3, 0.25 ;  /* 0x3e80000003031820 */ /* 0x010fe20000400000 */
[----:B--2---:R-:W-:-:S03]  /*f8e0*/  @P1 FMUL R2, R2, 0.25 ;  /* 0x3e80000002021820 */ /* 0x004fc60000400000 */
[----:B------:R-:W-:Y:S01]  /*f8f0*/  @!P2 FMUL R3, R3, 16777216 ;  /* 0x4b8000000303a820 */ /* 0x000fe20000400000 */
[----:B------:R-:W-:-:S03]  /*f900*/  @!P2 FMUL R2, R2, 16777216 ;  /* 0x4b8000000202a820 */ /* 0x000fc60000400000 */
[C---:B------:R-:W-:Y:S01]  /*f910*/  FMUL R3, R10.reuse, R3 ;  /* 0x000000030a037220 */ /* 0x040fe20000400000 */
[----:B------:R-:W-:-:S05]  /*f920*/  FMUL R4, R10, R2 ;  /* 0x000000020a047220 */ /* 0x000fca0000400000 */
[----:B------:R-:W-:Y:S02]  /*f930*/  F2FP.BF16.F32.PACK_AB R4, R3, R4 ;  /* 0x000000040304723e */ /* 0x000fe400000010ff */
[----:B------:R-:W2:Y:S04]  /*f940*/  LDL.LU R3, [R1+0x3dc] ;  /* 0x0003dc0001037983 */ /* 0x000ea80000300800 */
[----:B------:R-:W4:Y:S04]  /*f950*/  LDL.LU R2, [R1+0x3cc] ;  /* 0x0003cc0001027983 */ /* 0x000f280000300800 */
[----:B0-----:R-:W4:Y:S01]  /*f960*/  LDL.LU R0, [R1+0x3d4] ;  /* 0x0003d40001007983 */ /* 0x001f220000300800 */
[----:B------:R-:W0:Y:S01]  /*f970*/  S2R R9, SR_TID.X ;  /* 0x0000000000097919 */ /* 0x000e220000002100 */
[----:B---3--:R-:W-:Y:S01]  /*f980*/  @P3 FMUL R5, R5, 0.25 ;  /* 0x3e80000005053820 */ /* 0x008fe20000400000 */
[----:B------:R-:W-:Y:S01]  /*f990*/  @P3 FMUL R6, R6, 0.25 ;  /* 0x3e80000006063820 */ /* 0x000fe20000400000 */
[----:B-----5:R-:W-:-:S02]  /*f9a0*/  @P1 FMUL R7, R7, 0.25 ;  /* 0x3e80000007071820 */ /* 0x020fc40000400000 */
[----:B------:R-:W-:Y:S01]  /*f9b0*/  @!P4 FMUL R5, R5, 16777216 ;  /* 0x4b8000000505c820 */ /* 0x000fe20000400000 */
[----:B------:R-:W-:Y:S01]  /*f9c0*/  @!P4 FMUL R6, R6, 16777216 ;  /* 0x4b8000000606c820 */ /* 0x000fe20000400000 */
[----:B------:R-:W-:Y:S01]  /*f9d0*/  @!P2 FMUL R7, R7, 16777216 ;  /* 0x4b8000000707a820 */ /* 0x000fe20000400000 */
[----:B-1----:R-:W-:Y:S02]  /*f9e0*/  ULEA UR7, UR5, UR4, 0x18 ;  /* 0x0000000405077291 */ /* 0x002fe4000f8ec0ff */
[----:B------:R-:W-:Y:S01]  /*f9f0*/  FMUL R6, R15, R6 ;  /* 0x000000060f067220 */ /* 0x000fe20000400000 */
[----:B------:R1:W-:Y:S01]  /*fa00*/  STL [R1+0x734], R15 ;  /* 0x0007340f01007387 */ /* 0x0003e20000100800 */
[----:B------:R-:W3:Y:S01]  /*fa10*/  LDCU.64 UR4, c[0x0][0x3e0] ;  /* 0x00007c00ff0477ac */ /* 0x000ee20008000a00 */
[----:B--2---:R-:W-:Y:S01]  /*fa20*/  @P3 FMUL R3, R3, 0.25 ;  /* 0x3e80000003033820 */ /* 0x004fe20000400000 */
[----:B----4-:R-:W-:-:S03]  /*fa30*/  @P3 FMUL R2, R2, 0.25 ;  /* 0x3e80000002023820 */ /* 0x010fc60000400000 */
[----:B------:R-:W-:Y:S01]  /*fa40*/  @!P4 FMUL R3, R3, 16777216 ;  /* 0x4b8000000303c820 */ /* 0x000fe20000400000 */
[----:B------:R-:W-:Y:S01]  /*fa50*/  @P1 FMUL R0, R0, 0.25 ;  /* 0x3e80000000001820 */ /* 0x000fe20000400000 */
[----:B------:R-:W-:Y:S02]  /*fa60*/  @!P4 FMUL R2, R2, 16777216 ;  /* 0x4b8000000202c820 */ /* 0x000fe40000400000 */
[C---:B------:R-:W-:Y:S01]  /*fa70*/  FMUL R8, R15.reuse, R3 ;  /* 0x000000030f087220 */ /* 0x040fe20000400000 */
[----:B------:R-:W-:Y:S01]  /*fa80*/  @!P2 FMUL R0, R0, 16777216 ;  /* 0x4b8000000000a820 */ /* 0x000fe20000400000 */
[C---:B------:R-:W-:Y:S01]  /*fa90*/  FMUL R3, R15.reuse, R5 ;  /* 0x000000050f037220 */ /* 0x040fe20000400000 */
[C---:B------:R-:W-:Y:S01]  /*faa0*/  FMUL R5, R10.reuse, R7 ;  /* 0x000000070a057220 */ /* 0x040fe20000400000 */
[----:B------:R-:W-:Y:S01]  /*fab0*/  FMUL R7, R15, R2 ;  /* 0x000000020f077220 */ /* 0x000fe20000400000 */
[----:B------:R-:W-:Y:S01]  /*fac0*/  FMUL R0, R10, R0 ;  /* 0x000000000a007220 */ /* 0x000fe20000400000 */
[----:B0-----:R-:W-:-:S02]  /*fad0*/  LOP3.LUT R2, R9, 0x7, RZ, 0xc0, !PT ;  /* 0x0000000709027812 */ /* 0x001fc400078ec0ff */
[----:B------:R-:W-:Y:S01]  /*fae0*/  F2FP.BF16.F32.PACK_AB R6, R3, R6 ;  /* 0x000000060306723e */ /* 0x000fe200000010ff */
[C---:B------:R-:W-:Y:S01]  /*faf0*/  IMAD.SHL.U32 R3, R9.reuse, 0x8, RZ ;  /* 0x0000000809037824 */ /* 0x040fe200078e00ff */
[----:B------:R-:W-:Y:S02]  /*fb00*/  F2FP.BF16.F32.PACK_AB R5, R0, R5 ;  /* 0x000000050005723e */ /* 0x000fe400000010ff */
[----:B------:R-:W-:Y:S02]  /*fb10*/  LOP3.LUT R10, R9, 0x8, RZ, 0xc0, !PT ;  /* 0x00000008090a7812 */ /* 0x000fe400078ec0ff */
[----:B------:R-:W-:Y:S02]  /*fb20*/  LEA R0, R2, UR7, 0x4 ;  /* 0x0000000702007c11 */ /* 0x000fe4000f8e20ff */
[----:B------:R-:W-:Y:S02]  /*fb30*/  LOP3.LUT R3, R3, 0xf80, RZ, 0xc0, !PT ;  /* 0x00000f8003037812 */ /* 0x000fe400078ec0ff */
[----:B------:R-:W-:-:S05]  /*fb40*/  LEA R61, R10, R0, 0x9 ;  /* 0x000000000a3d7211 */ /* 0x000fca00078e48ff */
[----:B------:R-:W-:-:S05]  /*fb50*/  IMAD.IADD R61, R3, 0x1, R61 ;  /* 0x00000001033d7824 */ /* 0x000fca00078e023d */
[----:B------:R-:W-:Y:S04]  /*fb60*/  STL [R1+0x72c], R61 ;  /* 0x00072c3d01007387 */ /* 0x000fe80000100800 */
[----:B-1----:R-:W2:Y:S01]  /*fb70*/  LDL.LU R15, [R1+0x3f8] ;  /* 0x0003f800010f7983 */ /* 0x002ea20000300800 */
[----:B------:R-:W-:Y:S01]  /*fb80*/  IMAD R0, R2, -0x8, R0 ;  /* 0xfffffff802007824 */ /* 0x000fe200078e0200 */
[----:B------:R-:W-:-:S04]  /*fb90*/  SHF.L.U32 R2, R9, 0x2, RZ ;  /* 0x0000000209027819 */ /* 0x000fc800000006ff */
[----:B------:R-:W-:-:S05]  /*fba0*/  LOP3.LUT R2, R2, 0x3c0, RZ, 0xc0, !PT ;  /* 0x000003c002027812 */ /* 0x000fca00078ec0ff */
[----:B------:R-:W-:-:S05]  /*fbb0*/  IMAD.IADD R0, R2, 0x1, R0 ;  /* 0x0000000102007824 */ /* 0x000fca00078e0200 */
[----:B------:R-:W-:Y:S04]  /*fbc0*/  STL [R1+0x20], R0 ;  /* 0x0000200001007387 */ /* 0x000fe80000100800 */
[----:B------:R-:W4:Y:S04]  /*fbd0*/  LDL.LU R60, [R1+0x3fc] ;  /* 0x0003fc00013c7983 */ /* 0x000f280000300800 */
[----:B------:R-:W5:Y:S04]  /*fbe0*/  LDL.LU R59, [R1+0x3e8] ;  /* 0x0003e800013b7983 */ /* 0x000f680000300800 */
        /* <DEDUP_REMOVED lines=40> */
[----:B------:R-:W3:Y:S01]  /*fe70*/  LDL.LU R18, [R1+0x35c] ;  /* 0x00035c0001127983 */ /* 0x000ee20000300800 */
[----:B------:R-:W-:-:S03]  /*fe80*/  F2FP.BF16.F32.PACK_AB R7, R8, R7 ;  /* 0x000000070807723e */ /* 0x000fc600000010ff */
        /* <DEDUP_REMOVED lines=8> */
[----:B------:R0:W-:Y:S04]  /*ff10*/  STSM.16.M88.4 [R61], R4 ;  /* 0x000000043d007844 */ /* 0x0001e80000000200 */
[----:B------:R-:W3:Y:S04]  /*ff20*/  LDL.LU R8, [R1+0x388] ;  /* 0x0003880001087983 */ /* 0x000ee80000300800 */
[----:B0-----:R-:W3:Y:S04]  /*ff30*/  LDL.LU R7, [R1+0x38c] ;  /* 0x00038c0001077983 */ /* 0x001ee80000300800 */
[----:B------:R-:W3:Y:S04]  /*ff40*/  LDL.LU R6, [R1+0x3a8] ;  /* 0x0003a80001067983 */ /* 0x000ee80000300800 */
[----:B------:R-:W3:Y:S04]  /*ff50*/  LDL.LU R5, [R1+0x39c] ;  /* 0x00039c0001057983 */ /* 0x000ee80000300800 */
[----:B------:R-:W3:Y:S04]  /*ff60*/  LDL.LU R4, [R1+0x398] ;  /* 0x0003980001047983 */ /* 0x000ee80000300800 */
[----:B------:R-:W3:Y:S04]  /*ff70*/  LDL.LU R3, [R1+0x3bc] ;  /* 0x0003bc0001037983 */ /* 0x000ee80000300800 */
[----:B------:R-:W3:Y:S04]  /*ff80*/  LDL.LU R2, [R1+0x3b8] ;  /* 0x0003b80001027983 */ /* 0x000ee80000300800 */
[----:B------:R-:W3:Y:S04]  /*ff90*/  LDL.LU R0, [R1+0x3ac] ;  /* 0x0003ac0001007983 */ /* 0x000ee80000300800 */
[----:B------:R-:W3:Y:S01]  /*ffa0*/  LDL R61, [R1+0x8] ;  /* 0x00000800013d7983 */ /* 0x000ee20000100800 */
[----:B--2---:R-:W-:-:S04]  /*ffb0*/  @P3 FMUL R15, R15, 0.25 ;  /* 0x3e8000000f0f3820 */ /* 0x004fc80000400000 */
[----:B------:R-:W-:-:S05]  /*ffc0*/  @!P4 FMUL R15, R15, 16777216 ;  /* 0x4b8000000f0fc820 */ /* 0x000fca0000400000 */
[----:B------:R0:W-:Y:S04]  /*ffd0*/  STL [R1+0x4], R15 ;  /* 0x0000040f01007387 */ /* 0x0001e80000100800 */
[----:B0-----:R-:W2:Y:S01]  /*ffe0*/  LDL.LU R15, [R1+0x734] ;  /* 0x00073400010f7983 */ /* 0x001ea20000300800 */
[----:B----4-:R-:W-:Y:S01]  /*fff0*/  @P3 FMUL R60, R60, 0.25 ;  /* 0x3e8000003c3c3820 */ /* 0x010fe20000400000 */
[----:B-----5:R-:W-:Y:S01]  /*10000*/  @P3 FMUL R59, R59, 0.25 ;  /* 0x3e8000003b3b3820 */ /* 0x020fe20000400000 */
[----:B---3--:R-:W-:Y:S01]  /*10010*/  @P3 FMUL R58, R58, 0.25 ;  /* 0x3e8000003a3a3820 */ /* 0x008fe20000400000 */
[----:B------:R-:W-:Y:S01]  /*10020*/  @P3 FMUL R57, R57, 0.25 ;  /* 0x3e80000039393820 */ /* 0x000fe20000400000 */
        /* <DEDUP_REMOVED lines=47> */
[----:B------:R-:W-:-:S04]  /*10320*/  @P3 FMUL R8, R8, 0.25 ;  /* 0x3e80000008083820 */ /* 0x000fc80000400000 */
[----:B------:R-:W-:Y:S01]  /*10330*/  @!P4 FMUL R8, R8, 16777216 ;  /* 0x4b8000000808c820 */ /* 0x000fe20000400000 */
[----:B------:R-:W-:Y:S01]  /*10340*/  @P3 FMUL R7, R7, 0.25 ;  /* 0x3e80000007073820 */ /* 0x000fe20000400000 */
[----:B------:R-:W-:Y:S01]  /*10350*/  @P3 FMUL R5, R5, 0.25 ;  /* 0x3e80000005053820 */ /* 0x000fe20000400000 */
[----:B------:R-:W-:-:S03]  /*10360*/  @P3 FMUL R4, R4, 0.25 ;  /* 0x3e80000004043820 */ /* 0x000fc60000400000 */
[----:B------:R-:W-:Y:S01]  /*10370*/  @!P4 FMUL R5, R5, 16777216 ;  /* 0x4b8000000505c820 */ /* 0x000fe20000400000 */
[----:B------:R-:W-:Y:S01]  /*10380*/  @P3 FMUL R3, R3, 0.25 ;  /* 0x3e80000003033820 */ /* 0x000fe20000400000 */
[----:B------:R-:W-:Y:S01]  /*10390*/  @!P4 FMUL R4, R4, 16777216 ;  /* 0x4b8000000404c820 */ /* 0x000fe20000400000 */
[----:B------:R-:W-:Y:S01]  /*103a0*/  @P3 FMUL R2, R2, 0.25 ;  /* 0x3e80000002023820 */ /* 0x000fe20000400000 */
[----:B------:R-:W-:Y:S01]  /*103b0*/  @P3 FMUL R6, R6, 0.25 ;  /* 0x3e80000006063820 */ /* 0x000fe20000400000 */
[----:B------:R-:W-:Y:S01]  /*103c0*/  @!P4 FMUL R3, R3, 16777216 ;  /* 0x4b8000000303c820 */ /* 0x000fe20000400000 */
[----:B------:R-:W-:Y:S01]  /*103d0*/  @P3 FMUL R0, R0, 0.25 ;  /* 0x3e80000000003820 */ /* 0x000fe20000400000 */
[----:B------:R-:W-:Y:S01]  /*103e0*/  @!P4 FMUL R2, R2, 16777216 ;  /* 0x4b8000000202c820 */ /* 0x000fe20000400000 */
[----:B------:R-:W-:Y:S02]  /*103f0*/  ISETP.GE.U32.AND P3, PT, R61, 0x7f800000, PT ;  /* 0x7f8000003d00780c */ /* 0x000fe40003f66070 */
[----:B------:R-:W-:Y:S01]  /*10400*/  @!P4 FMUL R0, R0, 16777216 ;  /* 0x4b8000000000c820 */ /* 0x000fe20000400000 */
        /* <DEDUP_REMOVED lines=15> */
[C---:B--2---:R-:W-:Y:S01]  /*10500*/  FMUL R61, R15.reuse, R5 ;  /* 0x000000050f3d7220 */ /* 0x044fe20000400000 */
[C---:B------:R-:W-:Y:S01]  /*10510*/  FMUL R5, R15.reuse, R4 ;  /* 0x000000040f057220 */ /* 0x040fe20000400000 */
[C---:B------:R-:W-:Y:S01]  /*10520*/  FMUL R4, R15.reuse, R3 ;  /* 0x000000030f047220 */ /* 0x040fe20000400000 */
[C---:B------:R-:W-:Y:S01]  /*10530*/  FMUL R3, R15.reuse, R2 ;  /* 0x000000020f037220 */ /* 0x040fe20000400000 */
[C---:B------:R-:W-:Y:S01]  /*10540*/  FMUL R0, R15.reuse, R0 ;  /* 0x000000000f007220 */ /* 0x040fe20000400000 */
[----:B------:R-:W-:Y:S01]  /*10550*/  STL [R1+0x158], R61 ;  /* 0x0001583d01007387 */ /* 0x000fe20000100800 */
[----:B------:R-:W-:-:S03]  /*10560*/  FMUL R2, R15, R6 ;  /* 0x000000060f027220 */ /* 0x000fc60000400000 */
[----:B------:R-:W-:Y:S04]  /*10570*/  STL [R1+0x154], R5 ;  /* 0x0001540501007387 */ /* 0x000fe80000100800 */
[----:B------:R-:W-:Y:S04]  /*10580*/  STL [R1+0x150], R4 ;  /* 0x0001500401007387 */ /* 0x000fe80000100800 */
[----:B------:R0:W-:Y:S04]  /*10590*/  STL [R1+0x14c], R3 ;  /* 0x00014c0301007387 */ /* 0x0001e80000100800 */
[----:B------:R1:W-:Y:S01]  /*105a0*/  STL [R1+0x144], R0 ;  /* 0x0001440001007387 */ /* 0x0003e20000100800 */
[----:B0-----:R-:W-:-:S03]  /*105b0*/  FMUL R3, R15, R7 ;  /* 0x000000070f037220 */ /* 0x001fc60000400000 */
[----:B------:R0:W-:Y:S01]  /*105c0*/  STL [R1+0x140], R2 ;  /* 0x0001400201007387 */ /* 0x0001e20000100800 */
[----:B-1----:R-:W-:-:S03]  /*105d0*/  FMUL R0, R15, R8 ;  /* 0x000000080f007220 */ /* 0x002fc60000400000 */
[----:B------:R1:W-:Y:S04]  /*105e0*/  STL [R1+0x13c], R3 ;  /* 0x00013c0301007387 */ /* 0x0003e80000100800 */
[----:B------:R2:W-:Y:S01]  /*105f0*/  STL [R1+0x138], R0 ;  /* 0x0001380001007387 */ /* 0x0005e20000100800 */
[C---:B0-----:R-:W-:Y:S01]  /*10600*/  FMUL R2, R15.reuse, R9 ;  /* 0x000000090f027220 */ /* 0x041fe20000400000 */
[----:B-1----:R-:W-:-:S04]  /*10610*/  FMUL R3, R15, R10 ;  /* 0x0000000a0f037220 */ /* 0x002fc80000400000 */
[----:B------:R0:W-:Y:S01]  /*10620*/  STL [R1+0x134], R2 ;  /* 0x0001340201007387 */ /* 0x0001e20000100800 */
[----:B--2---:R-:W-:-:S03]  /*10630*/  FMUL R0, R15, R11 ;  /* 0x0000000b0f007220 */ /* 0x004fc60000400000 */
        /* <DEDUP_REMOVED lines=12> */
[----:B------:R1:W-:Y:S01]  /*10700*/  STL [R1+0x118], R3 ;  /* 0x0001180301007387 */ /* 0x0003e20000100800 */
[----:B------:R-:W-:-:S03]  /*10710*/  @!P4 FMUL R23, R23, 16777216 ;  /* 0x4b8000001717c820 */ /* 0x000fc60000400000 */
[----:B------:R2:W-:Y:S01]  /*10720*/  STL [R1+0x114], R0 ;  /* 0x0001140001007387 */ /* 0x0005e20000100800 */
[C---:B0-----:R-:W-:Y:S01]  /*10730*/  FMUL R2, R15.reuse, R19 ;  /* 0x000000130f027220 */ /* 0x041fe20000400000 */
[----:B------:R-:W-:Y:S01]  /*10740*/  @!P4 FMUL R24, R24, 16777216 ;  /* 0x4b8000001818c820 */ /* 0x000fe20000400000 */
[----:B-1----:R-:W-:-:S03]  /*10750*/  FMUL R3, R15, R20 ;  /* 0x000000140f037220 */ /* 0x002fc60000400000 */
[----:B------:R0:W-:Y:S01]  /*10760*/  STL [R1+0x110], R2 ;  /* 0x0001100201007387 */ /* 0x0001e20000100800 */
[----:B--2---:R-:W-:-:S03]  /*10770*/  FMUL R0, R15, R21 ;  /* 0x000000150f007220 */ /* 0x004fc60000400000 */
[----:B------:R1:W-:Y:S01]  /*10780*/  STL [R1+0x10c], R3 ;  /* 0x00010c0301007387 */ /* 0x0003e20000100800 */
[----:B------:R-:W-:Y:S01]  /*10790*/  @!P4 FMUL R25, R25, 16777216 ;  /* 0x4b8000001919c820 */ /* 0x000fe20000400000 */
[----:B------:R-:W-:Y:S02]  /*107a0*/  @!P4 FMUL R26, R26, 16777216 ;  /* 0x4b8000001a1ac820 */ /* 0x000fe40000400000 */
[----:B------:R2:W-:Y:S01]  /*107b0*/  STL [R1+0x108], R0 ;  /* 0x0001080001007387 */ /* 0x0005e20000100800 */
[----:B0-----:R-:W-:Y:S01]  /*107c0*/  FMUL R2, R15, R22 ;  /* 0x000000160f027220 */ /* 0x001fe20000400000 */
        /* <DEDUP_REMOVED lines=23> */
[----:B------:R-:W-:-:S03]  /*10940*/  @!P4 FMUL R34, R34, 16777216 ;  /* 0x4b8000002222c820 */ /* 0x000fc60000400000 */
[----:B------:R2:W-:Y:S01]  /*10950*/  STL [R1+0xe4], R0 ;  /* 0x0000e40001007387 */ /* 0x0005e20000100800 */
[----:B0-----:R-:W-:Y:S01]  /*10960*/  FMUL R2, R15, R31 ;  /* 0x0000001f0f027220 */ /* 0x001fe20000400000 */
[----:B------:R-:W-:Y:S01]  /*10970*/  @!P4 FMUL R35, R35, 16777216 ;  /* 0x4b8000002323c820 */ /* 0x000fe20000400000 */
[----:B-1----:R-:W-:-:S03]  /*10980*/  FMUL R3, R15, R32 ;  /* 0x000000200f037220 */ /* 0x002fc60000400000 */
[----:B------:R0:W-:Y:S01]  /*10990*/  STL [R1+0xe0], R2 ;  /* 0x0000e00201007387 */ /* 0x0001e20000100800 */
[----:B--2---:R-:W-:-:S03]  /*109a0*/  FMUL R0, R15, R33 ;  /* 0x000000210f007220 */ /* 0x004fc60000400000 */
[----:B------:R1:W-:Y:S04]  /*109b0*/  STL [R1+0xdc], R3 ;  /* 0x0000dc0301007387 */ /* 0x0003e80000100800 */
[----:B------:R2:W-:Y:S01]  /*109c0*/  STL [R1+0xd8], R0 ;  /* 0x0000d80001007387 */ /* 0x0005e20000100800 */
[C---:B0-----:R-:W-:Y:S01]  /*109d0*/  FMUL R2, R15.reuse, R34 ;  /* 0x000000220f027220 */ /* 0x041fe20000400000 */
[----:B-1----:R-:W-:Y:S02]  /*109e0*/  FMUL R3, R15, R35 ;  /* 0x000000230f037220 */ /* 0x002fe40000400000 */
[----:B--2---:R-:W2:Y:S04]  /*109f0*/  LDL.LU R0, [R1+0x4] ;  /* 0x0000040001007983 */ /* 0x004ea80000300800 */
[----:B------:R0:W-:Y:S04]  /*10a00*/  STL [R1+0xd4], R2 ;  /* 0x0000d40201007387 */ /* 0x0001e80000100800 */
[----:B0-----:R0:W3:Y:S04]  /*10a10*/  LDL R2, [R1+0x15c] ;  /* 0x00015c0001027983 */ /* 0x0010e80000100800 */
[----:B------:R1:W-:Y:S04]  /*10a20*/  STL [R1+0xd0], R3 ;  /* 0x0000d00301007387 */ /* 0x0003e80000100800 */
[----:B-1----:R-:W3:Y:S04]  /*10a30*/  LDL.LU R3, [R1+0x8] ;  /* 0x0000080001037983 */ /* 0x002ee80000300800 */
[----:B------:R-:W4:Y:S01]  /*10a40*/  LDL.LU R4, [R1+0x20] ;  /* 0x0000200001047983 */ /* 0x000f220000300800 */
[----:B------:R-:W-:Y:S01]  /*10a50*/  @!P4 FMUL R36, R36, 16777216 ;  /* 0x4b8000002424c820 */ /* 0x000fe20000400000 */
[----:B------:R-:W-:Y:S01]  /*10a60*/  @!P4 FMUL R37, R37, 16777216 ;  /* 0x4b8000002525c820 */ /* 0x000fe20000400000 */
[----:B------:R-:W-:-:S02]  /*10a70*/  @!P4 FMUL R38, R38, 16777216 ;  /* 0x4b8000002626c820 */ /* 0x000fc40000400000 */
[----:B------:R-:W-:Y:S01]  /*10a80*/  FMUL R5, R15, R36 ;  /* 0x000000240f057220 */ /* 0x000fe20000400000 */
[----:B------:R-:W-:Y:S01]  /*10a90*/  @!P4 FMUL R39, R39, 16777216 ;  /* 0x4b8000002727c820 */ /* 0x000fe20000400000 */
[C---:B------:R-:W-:Y:S01]  /*10aa0*/  FMUL R7, R15.reuse, R37 ;  /* 0x000000250f077220 */ /* 0x040fe20000400000 */
[----:B------:R-:W-:Y:S01]  /*10ab0*/  FMUL R6, R15, R38 ;  /* 0x000000260f067220 */ /* 0x000fe20000400000 */
[----:B------:R-:W-:Y:S01]  /*10ac0*/  @!P4 FMUL R40, R40, 16777216 ;  /* 0x4b8000002828c820 */ /* 0x000fe20000400000 */
[----:B------:R1:W-:Y:S01]  /*10ad0*/  STL [R1+0xcc], R5 ;  /* 0x0000cc0501007387 */ /* 0x0003e20000100800 */
[----:B------:R-:W-:Y:S01]  /*10ae0*/  @!P4 FMUL R41, R41, 16777216 ;  /* 0x4b8000002929c820 */ /* 0x000fe20000400000 */
[----:B------:R-:W-:Y:S02]  /*10af0*/  @!P4 FMUL R42, R42, 16777216 ;  /* 0x4b8000002a2ac820 */ /* 0x000fe40000400000 */
[----:B------:R5:W-:Y:S01]  /*10b00*/  STL [R1+0xc8], R7 ;  /* 0x0000c80701007387 */ /* 0x000be20000100800 */
[----:B-1----:R-:W-:-:S03]  /*10b10*/  FMUL R5, R15, R39 ;  /* 0x000000270f057220 */ /* 0x002fc60000400000 */
[----:B------:R1:W-:Y:S01]  /*10b20*/  STL [R1+0xbc], R6 ;  /* 0x0000bc0601007387 */ /* 0x0003e20000100800 */
[----:B------:R-:W-:Y:S01]  /*10b30*/  @!P4 FMUL R43, R43, 16777216 ;  /* 0x4b8000002b2bc820 */ /* 0x000fe20000400000 */
[----:B-----5:R-:W-:Y:S02]  /*10b40*/  FMUL R7, R15, R40 ;  /* 0x000000280f077220 */ /* 0x020fe40000400000 */
[----:B------:R5:W-:Y:S01]  /*10b50*/  STL [R1+0xb8], R5 ;  /* 0x0000b80501007387 */ /* 0x000be20000100800 */
[----:B------:R-:W-:Y:S01]  /*10b60*/  @!P4 FMUL R44, R44, 16777216 ;  /* 0x4b8000002c2cc820 */ /* 0x000fe20000400000 */
[----:B------:R-:W-:Y:S01]  /*10b70*/  @!P4 FMUL R45, R45, 16777216 ;  /* 0x4b8000002d2dc820 */ /* 0x000fe20000400000 */
[C---:B-1----:R-:W-:Y:S01]  /*10b80*/  FMUL R6, R15.reuse, R41 ;  /* 0x000000290f067220 */ /* 0x042fe20000400000 */
[----:B------:R1:W-:Y:S01]  /*10b90*/  STL [R1+0xac], R7 ;  /* 0x0000ac0701007387 */ /* 0x0003e20000100800 */
[----:B-----5:R-:W-:-:S03]  /*10ba0*/  FMUL R5, R15, R42 ;  /* 0x0000002a0f057220 */ /* 0x020fc60000400000 */
[----:B------:R5:W-:Y:S01]  /*10bb0*/  STL [R1+0xa8], R6 ;  /* 0x0000a80601007387 */ /* 0x000be20000100800 */
[----:B------:R-:W-:Y:S01]  /*10bc0*/  @!P4 FMUL R46, R46, 16777216 ;  /* 0x4b8000002e2ec820 */ /* 0x000fe20000400000 */
[----:B------:R-:W-:Y:S02]  /*10bd0*/  @!P4 FMUL R47, R47, 16777216 ;  /* 0x4b8000002f2fc820 */ /* 0x000fe40000400000 */
[----:B------:R0:W-:Y:S01]  /*10be0*/  STL [R1+0x98], R5 ;  /* 0x0000980501007387 */ /* 0x0001e20000100800 */
[C---:B-1----:R-:W-:Y:S01]  /*10bf0*/  FMUL R7, R15.reuse, R43 ;  /* 0x0000002b0f077220 */ /* 0x042fe20000400000 */
[----:B------:R-:W-:Y:S01]  /*10c00*/  @!P4 FMUL R48, R48, 16777216 ;  /* 0x4b8000003030c820 */ /* 0x000fe20000400000 */
[----:B-----5:R-:W-:-:S03]  /*10c10*/  FMUL R6, R15, R44 ;  /* 0x0000002c0f067220 */ /* 0x020fc60000400000 */
[----:B------:R1:W-:Y:S01]  /*10c20*/  STL [R1+0x94], R7 ;  /* 0x0000940701007387 */ /* 0x0003e20000100800 */
[----:B0-----:R-:W-:-:S03]  /*10c30*/  FMUL R5, R15, R45 ;  /* 0x0000002d0f057220 */ /* 0x001fc60000400000 */
[----:B------:R0:W-:Y:S01]  /*10c40*/  STL [R1+0x90], R6 ;  /* 0x0000900601007387 */ /* 0x0001e20000100800 */
[----:B------:R-:W-:Y:S01]  /*10c50*/  @!P4 FMUL R49, R49, 16777216 ;  /* 0x4b8000003131c820 */ /* 0x000fe20000400000 */
[----:B------:R-:W-:Y:S02]  /*10c60*/  @!P4 FMUL R50, R50, 16777216 ;  /* 0x4b8000003232c820 */ /* 0x000fe40000400000 */
[----:B------:R5:W-:Y:S01]  /*10c70*/  STL [R1+0x8c], R5 ;  /* 0x00008c0501007387 */ /* 0x000be20000100800 */
[----:B-1----:R-:W-:Y:S01]  /*10c80*/  FMUL R7, R15, R46 ;  /* 0x0000002e0f077220 */ /* 0x002fe20000400000 */
[----:B------:R-:W-:Y:S01]  /*10c90*/  @!P4 FMUL R51, R51, 16777216 ;  /* 0x4b8000003333c820 */ /* 0x000fe20000400000 */
[----:B0-----:R-:W-:-:S03]  /*10ca0*/  FMUL R6, R15, R47 ;  /* 0x0000002f0f067220 */ /* 0x001fc60000400000 */
[----:B------:R0:W-:Y:S01]  /*10cb0*/  STL [R1+0x88], R7 ;  /* 0x0000880701007387 */ /* 0x0001e20000100800 */
[----:B-----5:R-:W-:-:S03]  /*10cc0*/  FMUL R5, R15, R48 ;  /* 0x000000300f057220 */ /* 0x020fc60000400000 */
        /* <DEDUP_REMOVED lines=8> */
[----:B-----5:R-:W-:-:S03]  /*10d50*/  FMUL R5, R15, R51 ;  /* 0x000000330f057220 */ /* 0x020fc60000400000 */
        /* <DEDUP_REMOVED lines=8> */
[----:B-----5:R-:W-:-:S03]  /*10de0*/  FMUL R5, R15, R54 ;  /* 0x000000360f057220 */ /* 0x020fc60000400000 */
[----:B------:R1:W-:Y:S04]  /*10df0*/  STL [R1+0x4c], R6 ;  /* 0x00004c0601007387 */ /* 0x0003e80000100800 */
[----:B------:R5:W-:Y:S01]  /*10e00*/  STL [R1+0x44], R5 ;  /* 0x0000440501007387 */ /* 0x000be20000100800 */
[C---:B0-----:R-:W-:Y:S01]  /*10e10*/  FMUL R7, R15.reuse, R55 ;  /* 0x000000370f077220 */ /* 0x041fe20000400000 */
[----:B-1----:R-:W-:-:S04]  /*10e20*/  FMUL R6, R15, R56 ;  /* 0x000000380f067220 */ /* 0x002fc80000400000 */
[----:B------:R-:W-:Y:S01]  /*10e30*/  STL [R1+0x40], R7 ;  /* 0x0000400701007387 */ /* 0x000fe20000100800 */
[----:B-----5:R-:W-:-:S03]  /*10e40*/  FMUL R5, R15, R57 ;  /* 0x000000390f057220 */ /* 0x020fc60000400000 */
[----:B------:R-:W-:Y:S04]  /*10e50*/  STL [R1+0x1c], R6 ;  /* 0x00001c0601007387 */ /* 0x000fe80000100800 */
[----:B------:R0:W-:Y:S02]  /*10e60*/  STL [R1+0x18], R5 ;  /* 0x0000180501007387 */ /* 0x0001e40000100800 */
[----:B0-----:R-:W0:Y:S01]  /*10e70*/  S2R R5, SR_TID.X ;  /* 0x0000000000057919 */ /* 0x001e220000002100 */
[----:B------:R-:W-:Y:S01]  /*10e80*/  @!P4 FMUL R58, R58, 16777216 ;  /* 0x4b8000003a3ac820 */ /* 0x000fe20000400000 */
[----:B------:R-:W-:-:S03]  /*10e90*/  @!P4 FMUL R59, R59, 16777216 ;  /* 0x4b8000003b3bc820 */ /* 0x000fc60000400000 */
[C---:B------:R-:W-:Y:S01]  /*10ea0*/  FMUL R7, R15.reuse, R58 ;  /* 0x0000003a0f077220 */ /* 0x040fe20000400000 */
[----:B------:R-:W-:Y:S01]  /*10eb0*/  FMUL R6, R15, R59 ;  /* 0x0000003b0f067220 */ /* 0x000fe20000400000 */
[----:B------:R-:W-:-:S03]  /*10ec0*/  @!P4 FMUL R60, R60, 16777216 ;  /* 0x4b8000003c3cc820 */ /* 0x000fc60000400000 */
[----:B------:R-:W-:Y:S04]  /*10ed0*/  STL [R1+0x14], R7 ;  /* 0x0000140701007387 */ /* 0x000fe80000100800 */
[----:B------:R2:W-:Y:S01]  /*10ee0*/  STL [R1+0x10], R6 ;  /* 0x0000100601007387 */ /* 0x0005e20000100800 */
[----:B------:R-:W-:-:S05]  /*10ef0*/  FMUL R61, R15, R60 ;  /* 0x0000003c0f3d7220 */ /* 0x000fca0000400000 */
[----:B------:R-:W-:Y:S01]  /*10f00*/  STL [R1+0x730], R61 ;  /* 0x0007303d01007387 */ /* 0x000fe20000100800 */
[----:B0-----:R-:W-:Y:S01]  /*10f10*/  LOP3.LUT R5, R5, 0x8, RZ, 0xc0, !PT ;  /* 0x0000000805057812 */ /* 0x001fe200078ec0ff */
[----:B--2---:R-:W-:Y:S01]  /*10f20*/  FMUL R6, R15, R0 ;  /* 0x000000000f067220 */ /* 0x004fe20000400000 */
[----:B------:R-:W-:-:S04]  /*10f30*/  @P3 MOV R0, 0x7f800000 ;  /* 0x7f80000000003802 */ /* 0x000fc80000000f00 */
[----:B------:R-:W-:Y:S01]  /*10f40*/  STL [R1+0x4], R6 ;  /* 0x0000040601007387 */ /* 0x000fe20000100800 */
[----:B---3--:R-:W-:-:S05]  /*10f50*/  @P3 FFMA.FTZ R2, R3, R0, +INF ;  /* 0x7f80000003023423 */ /* 0x008fca0000010000 */
[----:B------:R4:W-:Y:S01]  /*10f60*/  @P3 STL [R1+0x15c], R2 ;  /* 0x00015c0201003387 */ /* 0x0009e20000100800 */
[----:B------:R-:W-:Y:S01]  /*10f70*/  BAR.SYNC.DEFER_BLOCKING 0x0 ;  /* 0x0000000000007b1d */ /* 0x000fe20000010000 */
[----:B----4-:R-:W-:-:S05]  /*10f80*/  LEA.HI R2, R5, R4, RZ, 0x1f ;  /* 0x0000000405027211 */ /* 0x010fca00078ff8ff */
[----:B------:R-:W2:Y:S01]  /*10f90*/  LDL.LU R0, [R1+0x3f0] ;  /* 0x0003f00001007983 */ /* 0x000ea20000300800 */
[----:B------:R-:W-:-:S03]  /*10fa0*/  FSETP.NEU.AND P3, PT, R3, RZ, PT ;  /* 0x000000ff0300720b */ /* 0x000fc60003f6d000 */
[----:B------:R0:W-:Y:S04]  /*10fb0*/  STL [R1+0x16c], R2 ;  /* 0x00016c0201007387 */ /* 0x0001e80000100800 */
[----:B0-----:R-:W3:Y:S04]  /*10fc0*/  LDL.LU R2, [R1+0x3f4] ;  /* 0x0003f40001027983 */ /* 0x001ee80000300800 */
[----:B------:R-:W4:Y:S04]  /*10fd0*/  LDL.LU R3, [R1+0x3e0] ;  /* 0x0003e00001037983 */ /* 0x000f280000300800 */
[----:B------:R-:W5:Y:S04]  /*10fe0*/  LDL.LU R4, [R1+0x3e4] ;  /* 0x0003e40001047983 */ /* 0x000f680000300800 */
        /* <DEDUP_REMOVED lines=35> */
[----:B------:R-:W3:Y:S04]  /*11220*/  LDL.LU R40, [R1+0x304] ;  /* 0x0003040001287983 */ /* 0x000ee80000300800 */
        /* <DEDUP_REMOVED lines=20> */
[----:B------:R-:W5:Y:S01]  /*11370*/  LDL.LU R61, [R1] ;  /* 0x00000000013d7983 */ /* 0x000f620000300800 */
[----:B--2---:R-:W-:Y:S01]  /*11380*/  @P1 FMUL R39, R39, 0.25 ;  /* 0x3e80000027271820 */ /* 0x004fe20000400000 */
[----:B---3--:R-:W-:Y:S01]  /*11390*/  @P1 FMUL R40, R40, 0.25 ;  /* 0x3e80000028281820 */ /* 0x008fe20000400000 */
[----:B----4-:R-:W-:Y:S01]  /*113a0*/  @P1 FMUL R41, R41, 0.25 ;  /* 0x3e80000029291820 */ /* 0x010fe20000400000 */
[----:B-----5:R-:W-:Y:S01]  /*113b0*/  @P1 FMUL R42, R42, 0.25 ;  /* 0x3e8000002a2a1820 */ /* 0x020fe20000400000 */
        /* <DEDUP_REMOVED lines=10> */
[----:B------:R-:W-:Y:S02]  /*11460*/  @P1 FMUL R58, R58, 0.25 ;  /* 0x3e8000003a3a1820 */ /* 0x000fe40000400000 */
[----:B------:R-:W-:Y:S01]  /*11470*/  @!P2 FMUL R55, R55, 16777216 ;  /* 0x4b8000003737a820 */ /* 0x000fe20000400000 */
[----:B------:R-:W-:-:S05]  /*11480*/  FMUL R56, R61, R56 ;  /* 0x000000383d387220 */ /* 0x000fca0000400000 */
[----:B------:R0:W-:Y:S01]  /*11490*/  STL [R1+0xa4], R56 ;  /* 0x0000a43801007387 */ /* 0x0001e20000100800 */
[----:B------:R-:W-:Y:S01]  /*114a0*/  @!P2 FMUL R58, R58, 16777216 ;  /* 0x4b8000003a3aa820 */ /* 0x000fe20000400000 */
[----:B------:R-:W-:Y:S01]  /*114b0*/  @P1 FMUL R60, R60, 0.25 ;  /* 0x3e8000003c3c1820 */ /* 0x000fe20000400000 */
[----:B------:R-:W-:Y:S01]  /*114c0*/  @!P2 FMUL R57, R57, 16777216 ;  /* 0x4b8000003939a820 */ /* 0x000fe20000400000 */
[----:B0-----:R-:W-:Y:S02]  /*114d0*/  IMAD.MOV.U32 R56, RZ, RZ, R61 ;  /* 0x000000ffff387224 */ /* 0x001fe400078e003d */
[----:B------:R-:W-:Y:S01]  /*114e0*/  @P1 FMUL R59, R59, 0.25 ;  /* 0x3e8000003b3b1820 */ /* 0x000fe20000400000 */
[----:B------:R-:W-:Y:S01]  /*114f0*/  @P1 FMUL R54, R54, 0.25 ;  /* 0x3e80000036361820 */ /* 0x000fe20000400000 */
[----:B------:R-:W2:Y:S01]  /*11500*/  LDL.LU R61, [R1+0x730] ;  /* 0x00073000013d7983 */ /* 0x000ea20000300800 */
[C---:B------:R-:W-:Y:S01]  /*11510*/  FMUL R55, R56.reuse, R55 ;  /* 0x0000003738377220 */ /* 0x040fe20000400000 */
[----:B------:R-:W-:Y:S01]  /*11520*/  FMUL R58, R56, R58 ;  /* 0x0000003a383a7220 */ /* 0x000fe20000400000 */
[----:B------:R-:W-:Y:S01]  /*11530*/  @P1 FMUL R53, R53, 0.25 ;  /* 0x3e80000035351820 */ /* 0x000fe20000400000 */
[----:B------:R-:W-:Y:S01]  /*11540*/  @P1 FMUL R52, R52, 0.25 ;  /* 0x3e80000034341820 */ /* 0x000fe20000400000 */
[----:B------:R-:W-:Y:S01]  /*11550*/  @!P2 FMUL R60, R60, 16777216 ;  /* 0x4b8000003c3ca820 */ /* 0x000fe20000400000 */
[----:B------:R0:W-:Y:S01]  /*11560*/  STL [R1+0xa0], R55 ;  /* 0x0000a03701007387 */ /* 0x0001e20000100800 */
[----:B------:R-:W-:Y:S01]  /*11570*/  @P1 FMUL R51, R51, 0.25 ;  /* 0x3e80000033331820 */ /* 0x000fe20000400000 */
[----:B------:R-:W-:Y:S01]  /*11580*/  @!P2 FMUL R59, R59, 16777216 ;  /* 0x4b8000003b3ba820 */ /* 0x000fe20000400000 */
[----:B------:R-:W-:Y:S01]  /*11590*/  @P1 FMUL R50, R50, 0.25 ;  /* 0x3e80000032321820 */ /* 0x000fe20000400000 */
[----:B------:R-:W-:Y:S01]  /*115a0*/  @!P2 FMUL R54, R54, 16777216 ;  /* 0x4b8000003636a820 */ /* 0x000fe20000400000 */
[----:B------:R-:W-:Y:S01]  /*115b0*/  @!P2 FMUL R53, R53, 16777216 ;  /* 0x4b8000003535a820 */ /* 0x000fe20000400000 */
[----:B------:R1:W-:Y:S01]  /*115c0*/  STL [R1+0x9c], R58 ;  /* 0x00009c3a01007387 */ /* 0x0003e20000100800 */
[----:B0-----:R-:W-:Y:S01]  /*115d0*/  FMUL R55, R56, R57 ;  /* 0x0000003938377220 */ /* 0x001fe20000400000 */
[----:B------:R-:W-:Y:S01]  /*115e0*/  @!P2 FMUL R52, R52, 16777216 ;  /* 0x4b8000003434a820 */ /* 0x000fe20000400000 */
[----:B------:R-:W-:Y:S01]  /*115f0*/  @!P2 FMUL R51, R51, 16777216 ;  /* 0x4b8000003333a820 */ /* 0x000fe20000400000 */
[----:B------:R-:W-:Y:S01]  /*11600*/  FMUL R57, R56, R59 ;  /* 0x0000003b38397220 */ /* 0x000fe20000400000 */
[----:B------:R-:W-:Y:S01]  /*11610*/  @!P2 FMUL R50, R50, 16777216 ;  /* 0x4b8000003232a820 */ /* 0x000fe20000400000 */
[----:B------:R0:W-:Y:S01]  /*11620*/  STL [R1+0x84], R55 ;  /* 0x0000843701007387 */ /* 0x0001e20000100800 */
[----:B-1----:R-:W-:Y:S01]  /*11630*/  FMUL R58, R56, R60 ;  /* 0x0000003c383a7220 */ /* 0x002fe20000400000 */
[----:B------:R-:W-:Y:S01]  /*11640*/  @!P2 FMUL R49, R49, 16777216 ;  /* 0x4b8000003131a820 */ /* 0x000fe20000400000 */
[----:B------:R-:W-:Y:S01]  /*11650*/  @!P2 FMUL R48, R48, 16777216 ;  /* 0x4b8000003030a820 */ /* 0x000fe20000400000 */
[----:B------:R-:W-:Y:S01]  /*11660*/  @!P2 FMUL R47, R47, 16777216 ;  /* 0x4b8000002f2fa820 */ /* 0x000fe20000400000 */
[----:B------:R-:W-:Y:S01]  /*11670*/  @P1 FMUL R46, R46, 0.25 ;  /* 0x3e8000002e2e1820 */ /* 0x000fe20000400000 */
[----:B------:R-:W-:Y:S01]  /*11680*/  STL [R1+0x80], R58 ;  /* 0x0000803a01007387 */ /* 0x000fe20000100800 */
[C---:B0-----:R-:W-:Y:S01]  /*11690*/  FMUL R55, R56.reuse, R54 ;  /* 0x0000003638377220 */ /* 0x041fe20000400000 */
[C---:B------:R-:W-:Y:S01]  /*116a0*/  FMUL R54, R56.reuse, R53 ;  /* 0x0000003538367220 */ /* 0x040fe20000400000 */
[C---:B------:R-:W-:Y:S01]  /*116b0*/  FMUL R53, R56.reuse, R52 ;  /* 0x0000003438357220 */ /* 0x040fe20000400000 */
[C---:B------:R-:W-:Y:S01]  /*116c0*/  FMUL R52, R56.reuse, R51 ;  /* 0x0000003338347220 */ /* 0x040fe20000400000 */
[----:B------:R-:W-:Y:S01]  /*116d0*/  STL [R1+0x74], R57 ;  /* 0x0000743901007387 */ /* 0x000fe20000100800 */
[C---:B------:R-:W-:Y:S01]  /*116e0*/  FMUL R51, R56.reuse, R50 ;  /* 0x0000003238337220 */ /* 0x040fe20000400000 */
[C---:B------:R-:W-:Y:S01]  /*116f0*/  FMUL R50, R56.reuse, R49 ;  /* 0x0000003138327220 */ /* 0x040fe20000400000 */
[C---:B------:R-:W-:Y:S01]  /*11700*/  FMUL R48, R56.reuse, R48 ;  /* 0x0000003038307220 */ /* 0x040fe20000400000 */
[----:B------:R-:W-:Y:S01]  /*11710*/  STL [R1+0x70], R55 ;  /* 0x0000703701007387 */ /* 0x000fe20000100800 */
[----:B------:R-:W-:Y:S01]  /*11720*/  FMUL R49, R56, R47 ;  /* 0x0000002f38317220 */ /* 0x000fe20000400000 */
[----:B------:R-:W-:-:S02]  /*11730*/  MOV R47, R56 ;  /* 0x00000038002f7202 */ /* 0x000fc40000000f00 */
[----:B------:R-:W-:Y:S01]  /*11740*/  STL [R1+0x64], R54 ;  /* 0x0000643601007387 */ /* 0x000fe20000100800 */
[----:B------:R-:W-:Y:S01]  /*11750*/  @!P2 FMUL R46, R46, 16777216 ;  /* 0x4b8000002e2ea820 */ /* 0x000fe20000400000 */
[----:B------:R-:W-:Y:S02]  /*11760*/  @!P2 FMUL R45, R45, 16777216 ;  /* 0x4b8000002d2da820 */ /* 0x000fe40000400000 */
[----:B------:R-:W-:Y:S01]  /*11770*/  STL [R1+0x60], R53 ;  /* 0x0000603501007387 */ /* 0x000fe20000100800 */
[----:B------:R-:W-:-:S03]  /*11780*/  @!P2 FMUL R44, R44, 16777216 ;  /* 0x4b8000002c2ca820 */ /* 0x000fc60000400000 */
[----:B------:R-:W-:Y:S01]  /*11790*/  STL [R1+0x54], R52 ;  /* 0x0000543401007387 */ /* 0x000fe20000100800 */
[----:B------:R-:W-:-:S03]  /*117a0*/  @!P2 FMUL R43, R43, 16777216 ;  /* 0x4b8000002b2ba820 */ /* 0x000fc60000400000 */
[----:B------:R-:W-:Y:S01]  /*117b0*/  STL [R1+0x50], R51 ;  /* 0x0000503301007387 */ /* 0x000fe20000100800 */
[----:B------:R-:W-:-:S03]  /*117c0*/  @!P2 FMUL R42, R42, 16777216 ;  /* 0x4b8000002a2aa820 */ /* 0x000fc60000400000 */
[----:B------:R-:W-:Y:S04]  /*117d0*/  STL [R1+0x48], R50 ;  /* 0x0000483201007387 */ /* 0x000fe80000100800 */
[----:B------:R0:W-:Y:S01]  /*117e0*/  STL [R1+0x3c], R48 ;  /* 0x00003c3001007387 */ /* 0x0001e20000100800 */
[----:B------:R-:W-:Y:S01]  /*117f0*/  @!P2 FMUL R41, R41, 16777216 ;  /* 0x4b8000002929a820 */ /* 0x000fe20000400000 */
[C---:B------:R-:W-:Y:S02]  /*11800*/  FMUL R42, R47.reuse, R42 ;  /* 0x0000002a2f2a7220 */ /* 0x040fe40000400000 */
[----:B------:R-:W-:Y:S01]  /*11810*/  STL [R1+0x38], R49 ;  /* 0x0000383101007387 */ /* 0x000fe20000100800 */
[C---:B0-----:R-:W-:Y:S01]  /*11820*/  FMUL R48, R47.reuse, R46 ;  /* 0x0000002e2f307220 */ /* 0x041fe20000400000 */
[C---:B------:R-:W-:Y:S01]  /*11830*/  FMUL R46, R47.reuse, R45 ;  /* 0x0000002d2f2e7220 */ /* 0x040fe20000400000 */
[C---:B------:R-:W-:Y:S01]  /*11840*/  FMUL R45, R47.reuse, R44 ;  /* 0x0000002c2f2d7220 */ /* 0x040fe20000400000 */
[----:B------:R-:W-:-:S02]  /*11850*/  FMUL R44, R47, R43 ;  /* 0x0000002b2f2c7220 */ /* 0x000fc40000400000 */
[----:B------:R-:W-:Y:S01]  /*11860*/  STL [R1+0x34], R48 ;  /* 0x0000343001007387 */ /* 0x000fe20000100800 */
[----:B------:R-:W-:Y:S01]  /*11870*/  @!P2 FMUL R40, R40, 16777216 ;  /* 0x4b8000002828a820 */ /* 0x000fe20000400000 */
[----:B------:R-:W-:Y:S02]  /*11880*/  FMUL R43, R47, R41 ;  /* 0x000000292f2b7220 */ /* 0x000fe40000400000 */
[----:B------:R-:W-:Y:S01]  /*11890*/  STL [R1+0x30], R46 ;  /* 0x0000302e01007387 */ /* 0x000fe20000100800 */
[----:B------:R-:W-:-:S03]  /*118a0*/  @!P2 FMUL R39, R39, 16777216 ;  /* 0x4b8000002727a820 */ /* 0x000fc60000400000 */
[----:B------:R-:W-:Y:S04]  /*118b0*/  STL [R1+0x2c], R45 ;  /* 0x00002c2d01007387 */ /* 0x000fe80000100800 */
[----:B------:R-:W-:Y:S01]  /*118c0*/  STL [R1+0x28], R44 ;  /* 0x0000282c01007387 */ /* 0x000fe20000100800 */
[----:B------:R-:W-:-:S03]  /*118d0*/  FMUL R60, R47, R40 ;  /* 0x000000282f3c7220 */ /* 0x000fc60000400000 */
[----:B------:R-:W3:Y:S01]  /*118e0*/  LDL.LU R41, [R1+0x68] ;  /* 0x0000680001297983 */ /* 0x000ee20000300800 */
[----:B------:R-:W-:-:S03]  /*118f0*/  FMUL R59, R47, R39 ;  /* 0x000000272f3b7220 */ /* 0x000fc60000400000 */
[----:B------:R0:W-:Y:S04]  /*11900*/  STL [R1+0x24], R42 ;  /* 0x0000242a01007387 */ /* 0x0001e80000100800 */
[----:B0-----:R-:W3:Y:S04]  /*11910*/  LDL.LU R42, [R1+0x58] ;  /* 0x00005800012a7983 */ /* 0x001ee80000300800 */
[----:B------:R-:W-:Y:S04]  /*11920*/  STL [R1+0x20], R43 ;  /* 0x0000202b01007387 */ /* 0x000fe80000100800 */
[----:B------:R-:W4:Y:S04]  /*11930*/  LDL.LU R40, [R1+0x4c] ;  /* 0x00004c0001287983 */ /* 0x000f280000300800 */
[----:B------:R-:W5:Y:S01]  /*11940*/  LDL.LU R39, [R1+0x5c] ;  /* 0x00005c0001277983 */ /* 0x000f620000300800 */
[----:B------:R-:W-:Y:S01]  /*11950*/  @P1 FMUL R38, R38, 0.25 ;  /* 0x3e80000026261820 */ /* 0x000fe20000400000 */
[----:B------:R-:W-:Y:S01]  /*11960*/  @P1 FMUL R37, R37, 0.25 ;  /* 0x3e80000025251820 */ /* 0x000fe20000400000 */
[----:B------:R-:W-:Y:S01]  /*11970*/  @P1 FMUL R36, R36, 0.25 ;  /* 0x3e80000024241820 */ /* 0x000fe20000400000 */
[----:B------:R-:W-:Y:S01]  /*11980*/  @P1 FMUL R35, R35, 0.25 ;  /* 0x3e80000023231820 */ /* 0x000fe20000400000 */
[----:B------:R-:W-:Y:S01]  /*11990*/  @!P2 FMUL R38, R38, 16777216 ;  /* 0x4b8000002626a820 */ /* 0x000fe20000400000 */
[----:B------:R-:W-:Y:S01]  /*119a0*/  @!P2 FMUL R37, R37, 16777216 ;  /* 0x4b8000002525a820 */ /* 0x000fe20000400000 */
[----:B------:R-:W-:Y:S01]  /*119b0*/  @P1 FMUL R31, R31, 0.25 ;  /* 0x3e8000001f1f1820 */ /* 0x000fe20000400000 */
[----:B------:R-:W-:Y:S01]  /*119c0*/  @!P2 FMUL R36, R36, 16777216 ;  /* 0x4b8000002424a820 */ /* 0x000fe20000400000 */
[----:B------:R-:W-:Y:S01]  /*119d0*/  @P1 FMUL R30, R30, 0.25 ;  /* 0x3e8000001e1e1820 */ /* 0x000fe20000400000 */
[----:B------:R-:W-:Y:S01]  /*119e0*/  @!P2 FMUL R35, R35, 16777216 ;  /* 0x4b8000002323a820 */ /* 0x000fe20000400000 */
[----:B------:R-:W-:Y:S01]  /*119f0*/  FMUL R58, R47, R38 ;  /* 0x000000262f3a7220 */ /* 0x000fe20000400000 */
[----:B------:R-:W-:Y:S01]  /*11a00*/  @!P2 FMUL R31, R31, 16777216 ;  /* 0x4b8000001f1fa820 */ /* 0x000fe20000400000 */
[----:B------:R-:W2:Y:S01]  /*11a10*/  LDL.LU R38, [R1+0x1c] ;  /* 0x00001c0001267983 */ /* 0x000ea20000300800 */
[C---:B------:R-:W-:Y:S01]  /*11a20*/  FMUL R57, R47.reuse, R37 ;  /* 0x000000252f397220 */ /* 0x040fe20000400000 */
[----:B------:R-:W-:Y:S01]  /*11a30*/  @!P2 FMUL R30, R30, 16777216 ;  /* 0x4b8000001e1ea820 */ /* 0x000fe20000400000 */
[C---:B------:R-:W-:Y:S01]  /*11a40*/  FMUL R56, R47.reuse, R36 ;  /* 0x000000242f387220 */ /* 0x040fe20000400000 */
[----:B------:R-:W2:Y:S01]  /*11a50*/  LDL.LU R37, [R1+0x44] ;  /* 0x0000440001257983 */ /* 0x000ea20000300800 */
[----:B------:R-:W-:-:S03]  /*11a60*/  FMUL R55, R47, R35 ;  /* 0x000000232f377220 */ /* 0x000fc60000400000 */
[----:B------:R-:W2:Y:S01]  /*11a70*/  LDL.LU R36, [R1+0x18] ;  /* 0x0000180001247983 */ /* 0x000ea20000300800 */
[C---:B------:R-:W-:Y:S01]  /*11a80*/  FMUL R51, R47.reuse, R31 ;  /* 0x0000001f2f337220 */ /* 0x040fe20000400000 */
[----:B------:R-:W-:Y:S02]  /*11a90*/  FMUL R50, R47, R30 ;  /* 0x0000001e2f327220 */ /* 0x000fe40000400000 */
[----:B-----5:R0:W-:Y:S04]  /*11aa0*/  STL [R1+0x728], R39 ;  /* 0x0007282701007387 */ /* 0x0201e80000100800 */
[----:B0-----:R-:W5:Y:S04]  /*11ab0*/  LDL.LU R39, [R1+0x40] ;  /* 0x0000400001277983 */ /* 0x001f680000300800 */
[----:B------:R-:W3:Y:S04]  /*11ac0*/  LDL.LU R35, [R1+0x14] ;  /* 0x0000140001237983 */ /* 0x000ee80000300800 */
[----:B------:R-:W3:Y:S04]  /*11ad0*/  LDL.LU R31, [R1+0x4] ;  /* 0x00000400011f7983 */ /* 0x000ee80000300800 */
[----:B------:R-:W3:Y:S01]  /*11ae0*/  LDL.LU R30, [R1+0x10] ;  /* 0x00001000011e7983 */ /* 0x000ee20000300800 */
        /* <DEDUP_REMOVED lines=32> */
[----:B------:R-:W0:Y:S01]  /*11cf0*/  S2R R43, SR_TID.X ;  /* 0x00000000002b7919 */ /* 0x000e220000002100 */
        /* <DEDUP_REMOVED lines=32> */
[C---:B------:R-:W-:Y:S01]  /*11f00*/  FMUL R54, R47.reuse, R34 ;  /* 0x000000222f367220 */ /* 0x040fe20000400000 */
[C---:B------:R-:W-:Y:S01]  /*11f10*/  FMUL R49, R47.reuse, R29 ;  /* 0x0000001d2f317220 */ /* 0x040fe20000400000 */
[C---:B------:R-:W-:Y:S01]  /*11f20*/  FMUL R34, R47.reuse, R13 ;  /* 0x0000000d2f227220 */ /* 0x040fe20000400000 */
[----:B------:R-:W4:Y:S01]  /*11f30*/  LDL.LU R44, [R1+0x7c] ;  /* 0x00007c00012c7983 */ /* 0x000f220000300800 */
[C---:B------:R-:W-:Y:S01]  /*11f40*/  FMUL R53, R47.reuse, R33 ;  /* 0x000000212f357220 */ /* 0x040fe20000400000 */
[C---:B------:R-:W-:Y:S01]  /*11f50*/  FMUL R52, R47.reuse, R32 ;  /* 0x000000202f347220 */ /* 0x040fe20000400000 */
        /* <DEDUP_REMOVED lines=27> */
[----:B------:R-:W-:Y:S01]  /*12110*/  FMUL R5, R47, R5 ;  /* 0x000000052f057220 */ /* 0x000fe20000400000 */
[----:B------:R-:W4:Y:S04]  /*12120*/  LDL.LU R46, [R1+0x88] ;  /* 0x00008800012e7983 */ /* 0x000f280000300800 */
[----:B------:R-:W4:Y:S01]  /*12130*/  LDL.LU R47, [R1+0x78] ;  /* 0x00007800012f7983 */ /* 0x000f220000300800 */
[----:B------:R-:W-:-:S02]  /*12140*/  F2FP.BF16.F32.PACK_AB R28, R28, R0 ;  /* 0x000000001c1c723e */ /* 0x000fc400000010ff */
[----:B0-----:R-:W-:Y:S02]  /*12150*/  LOP3.LUT R0, R43, 0x1ff, RZ, 0xc0, !PT ;  /* 0x000001ff2b007812 */ /* 0x001fe400078ec0ff */
[----:B------:R-:W-:Y:S02]  /*12160*/  F2FP.BF16.F32.PACK_AB R4, R4, R5 ;  /* 0x000000050404723e */ /* 0x000fe400000010ff */
[----:B------:R-:W-:Y:S02]  /*12170*/  LEA R0, R0, UR7, 0x4 ;  /* 0x0000000700007c11 */ /* 0x000fe4000f8e20ff */
[----:B------:R-:W-:Y:S02]  /*12180*/  F2FP.BF16.F32.PACK_AB R5, R8, R6 ;  /* 0x000000060805723e */ /* 0x000fe400000010ff */
[----:B--2---:R-:W-:Y:S02]  /*12190*/  F2FP.BF16.F32.PACK_AB R7, R37, R38 ;  /* 0x000000262507723e */ /* 0x004fe400000010ff */
[----:B---3--:R-:W-:-:S02]  /*121a0*/  F2FP.BF16.F32.PACK_AB R30, R30, R31 ;  /* 0x0000001f1e1e723e */ /* 0x008fc400000010ff */
[----:B------:R-:W-:Y:S02]  /*121b0*/  F2FP.BF16.F32.PACK_AB R31, R35, R61 ;  /* 0x0000003d231f723e */ /* 0x000fe400000010ff */
[----:B------:R-:W2:Y:S01]  /*121c0*/  LDL.LU R61, [R1+0x72c] ;  /* 0x00072c00013d7983 */ /* 0x000ea20000300800 */
[----:B-----5:R-:W-:-:S03]  /*121d0*/  F2FP.BF16.F32.PACK_AB R6, R39, R36 ;  /* 0x000000242706723e */ /* 0x020fc600000010ff */
[----:B------:R-:W0:Y:S04]  /*121e0*/  LDS.128 R36, [R0] ;  /* 0x0000000000247984 */ /* 0x000e280000000c00 */
[----:B0-----:R-:W-:Y:S04]  /*121f0*/  STL.64 [R1+0x10], R36 ;  /* 0x0000102401007387 */ /* 0x001fe80000100a00 */
[----:B------:R0:W-:Y:S04]  /*12200*/  STL.64 [R1+0x18], R38 ;  /* 0x0000182601007387 */ /* 0x0001e80000100a00 */
[----:B0-----:R-:W3:Y:S01]  /*12210*/  LDL.LU R39, [R1+0x728] ;  /* 0x0007280001277983 */ /* 0x001ee20000300800 */
[----:B------:R-:W-:Y:S01]  /*12220*/  F2FP.BF16.F32.PACK_AB R29, R29, R2 ;  /* 0x000000021d1d723e */ /* 0x000fe200000010ff */
[----:B------:R-:W-:Y:S01]  /*12230*/  BAR.SYNC.DEFER_BLOCKING 0x0 ;  /* 0x0000000000007b1d */ /* 0x000fe20000010000 */
[----:B------:R-:W-:-:S02]  /*12240*/  F2FP.BF16.F32.PACK_AB R13, R13, R10 ;  /* 0x0000000a0d0d723e */ /* 0x000fc400000010ff */
[----:B----4-:R-:W-:Y:S02]  /*12250*/  F2FP.BF16.F32.PACK_AB R10, R44, R45 ;  /* 0x0000002d2c0a723e */ /* 0x010fe400000010ff */
[----:B------:R-:W-:Y:S01]  /*12260*/  F2FP.BF16.F32.PACK_AB R11, R46, R47 ;  /* 0x0000002f2e0b723e */ /* 0x000fe200000010ff */
[----:B--2---:R-:W-:Y:S02]  /*12270*/  STSM.16.M88.4 [R61], R28 ;  /* 0x0000001c3d007844 */ /* 0x004fe40000000200 */
[----:B------:R-:W-:Y:S06]  /*12280*/  BAR.SYNC.DEFER_BLOCKING 0x0 ;  /* 0x0000000000007b1d */ /* 0x000fec0000010000 */
[----:B------:R-:W0:Y:S02]  /*12290*/  LDS.128 R28, [R0] ;  /* 0x00000000001c7984 */ /* 0x000e240000000c00 */
[----:B------:R-:W-:Y:S06]  /*122a0*/  BAR.SYNC.DEFER_BLOCKING 0x0 ;  /* 0x0000000000007b1d */ /* 0x000fec0000010000 */
[----:B------:R1:W-:Y:S01]  /*122b0*/  STSM.16.M88.4 [R61], R4 ;  /* 0x000000043d007844 */ /* 0x0003e20000000200 */
[----:B---3--:R-:W-:Y:S01]  /*122c0*/  F2FP.BF16.F32.PACK_AB R14, R39, R40 ;  /* 0x00000028270e723e */ /* 0x008fe200000010ff */
[----:B------:R-:W-:Y:S06]  /*122d0*/  BAR.SYNC.DEFER_BLOCKING 0x0 ;  /* 0x0000000000007b1d */ /* 0x000fec0000010000 */
[----:B0-----:R-:W-:Y:S04]  /*122e0*/  STL.64 [R1], R28 ;  /* 0x0000001c01007387 */ /* 0x001fe80000100a00 */
[----:B------:R-:W-:Y:S04]  /*122f0*/  STL.64 [R1+0x8], R30 ;  /* 0x0000081e01007387 */ /* 0x000fe80000100a00 */
[----:B-1----:R-:W2:Y:S04]  /*12300*/  LDL.LU R7, [R1+0x94] ;  /* 0x0000940001077983 */ /* 0x002ea80000300800 */
[----:B------:R-:W2:Y:S04]  /*12310*/  LDL.LU R2, [R1+0x8c] ;  /* 0x00008c0001027983 */ /* 0x000ea80000300800 */
[----:B------:R-:W3:Y:S04]  /*12320*/  LDL.LU R3, [R1+0x98] ;  /* 0x0000980001037983 */ /* 0x000ee80000300800 */
[----:B------:R-:W3:Y:S04]  /*12330*/  LDL.LU R35, [R1+0x90] ;  /* 0x0000900001237983 */ /* 0x000ee80000300800 */
[----:B------:R-:W4:Y:S04]  /*12340*/  LDL.LU R36, [R1+0xb8] ;  /* 0x0000b80001247983 */ /* 0x000f280000300800 */
[----:B------:R-:W4:Y:S04]  /*12350*/  LDL.LU R37, [R1+0xa8] ;  /* 0x0000a80001257983 */ /* 0x000f280000300800 */
[----:B------:R-:W5:Y:S04]  /*12360*/  LDL.LU R38, [R1+0xbc] ;  /* 0x0000bc0001267983 */ /* 0x000f680000300800 */
[----:B------:R-:W5:Y:S04]  /*12370*/  LDL.LU R39, [R1+0xac] ;  /* 0x0000ac0001277983 */ /* 0x000f680000300800 */
[----:B------:R-:W0:Y:S04]  /*12380*/  LDS.128 R44, [R0] ;  /* 0x00000000002c7984 */ /* 0x000e280000000c00 */
[----:B0-----:R0:W-:Y:S04]  /*12390*/  STL.64 [R1+0x720], R46 ;  /* 0x0007202e01007387 */ /* 0x0011e80000100a00 */
[----:B0-----:R-:W3:Y:S04]  /*123a0*/  LDL.LU R46, [R1+0xd4] ;  /* 0x0000d400012e7983 */ /* 0x001ee80000300800 */
[----:B------:R-:W3:Y:S04]  /*123b0*/  LDL.LU R28, [R1+0xcc] ;  /* 0x0000cc00011c7983 */ /* 0x000ee80000300800 */
[----:B------:R-:W3:Y:S04]  /*123c0*/  LDL.LU R29, [R1+0xe0] ;  /* 0x0000e000011d7983 */ /* 0x000ee80000300800 */
[----:B------:R-:W3:Y:S04]  /*123d0*/  LDL.LU R30, [R1+0xd8] ;  /* 0x0000d800011e7983 */ /* 0x000ee80000300800 */
[----:B------:R-:W3:Y:S04]  /*123e0*/  LDL.LU R31, [R1+0xe4] ;  /* 0x0000e400011f7983 */ /* 0x000ee80000300800 */
[----:B------:R-:W3:Y:S01]  /*123f0*/  LDL.LU R0, [R1+0xdc] ;  /* 0x0000dc0001007983 */ /* 0x000ee20000300800 */
[----:B------:R-:W-:-:S02]  /*12400*/  F2FP.BF16.F32.PACK_AB R12, R12, R9 ;  /* 0x000000090c0c723e */ /* 0x000fc400000010ff */
[----:B------:R-:W-:Y:S01]  /*12410*/  F2FP.BF16.F32.PACK_AB R15, R41, R42 ;  /* 0x0000002a290f723e */ /* 0x000fe200000010ff */
[----:B------:R-:W-:Y:S01]  /*12420*/  BAR.SYNC.DEFER_BLOCKING 0x0 ;  /* 0x0000000000007b1d */ /* 0x000fe20000010000 */
[----:B------:R-:W-:-:S05]  /*12430*/  LOP3.LUT R47, R43, 0x1ff, RZ, 0xc0, !PT ;  /* 0x000001ff2b2f7812 */ /* 0x000fca00078ec0ff */
[----:B------:R0:W-:Y:S01]  /*12440*/  STSM.16.M88.4 [R61], R12 ;  /* 0x0000000c3d007844 */ /* 0x0001e20000000200 */
[----:B------:R-:W-:Y:S01]  /*12450*/  LEA R47, R47, UR7, 0x4 ;  /* 0x000000072f2f7c11 */ /* 0x000fe2000f8e20ff */
[----:B------:R-:W-:Y:S01]  /*12460*/  BAR.SYNC.DEFER_BLOCKING 0x0 ;  /* 0x0000000000007b1d */ /* 0x000fe20000010000 */
[----:B------:R-:W-:Y:S02]  /*12470*/  F2FP.BF16.F32.PACK_AB R8, R32, R34 ;  /* 0x000000222008723e */ /* 0x000fe400000010ff */
[----:B------:R-:W-:-:S03]  /*12480*/  F2FP.BF16.F32.PACK_AB R9, R16, R33 ;  /* 0x000000211009723e */ /* 0x000fc600000010ff */
[----:B0-----:R-:W3:Y:S04]  /*12490*/  LDL.LU R14, [R1+0xd0] ;  /* 0x0000d000010e7983 */ /* 0x001ee80000300800 */
[----:B------:R-:W3:Y:S04]  /*124a0*/  LDL.LU R15, [R1+0xc8] ;  /* 0x0000c800010f7983 */ /* 0x000ee80000300800 */
[----:B------:R-:W-:Y:S01]  /*124b0*/  LDS.128 R40, [R47] ;  /* 0x000000002f287984 */ /* 0x000fe20000000c00 */
[----:B------:R-:W-:Y:S01]  /*124c0*/  BAR.SYNC.DEFER_BLOCKING 0x0 ;  /* 0x0000000000007b1d */ /* 0x000fe20000010000 */
[----:B------:R-:W-:-:S05]  /*124d0*/  F2FP.BF16.F32.PACK_AB R4, R19, R17 ;  /* 0x000000111304723e */ /* 0x000fca00000010ff */
[----:B------:R-:W-:Y:S01]  /*124e0*/  STSM.16.M88.4 [R61], R8 ;  /* 0x000000083d007844 */ /* 0x000fe20000000200 */
[----:B------:R-:W-:Y:S02]  /*124f0*/  F2FP.BF16.F32.PACK_AB R5, R20, R18 ;  /* 0x000000121405723e */ /* 0x000fe400000010ff */
[----:B------:R-:W-:Y:S02]  /*12500*/  F2FP.BF16.F32.PACK_AB R16, R23, R21 ;  /* 0x000000151710723e */ /* 0x000fe400000010ff */
[----:B------:R-:W-:Y:S02]  /*12510*/  F2FP.BF16.F32.PACK_AB R17, R24, R22 ;  /* 0x000000161811723e */ /* 0x000fe400000010ff */
[----:B----4-:R-:W-:Y:S02]  /*12520*/  F2FP.BF16.F32.PACK_AB R18, R36, R37 ;  /* 0x000000252412723e */ /* 0x010fe400000010ff */
[----:B-----5:R-:W-:Y:S01]  /*12530*/  F2FP.BF16.F32.PACK_AB R19, R38, R39 ;  /* 0x000000272613723e */ /* 0x020fe200000010ff */
[----:B------:R-:W-:Y:S01]  /*12540*/  BAR.SYNC.DEFER_BLOCKING 0x0 ;  /* 0x0000000000007b1d */ /* 0x000fe20000010000 */
[----:B--2---:R-:W-:-:S02]  /*12550*/  F2FP.BF16.F32.PACK_AB R6, R7, R2 ;  /* 0x000000020706723e */ /* 0x004fc400000010ff */
[----:B---3--:R-:W-:-:S03]  /*12560*/  F2FP.BF16.F32.PACK_AB R7, R3, R35 ;  /* 0x000000230307723e */ /* 0x008fc600000010ff */
[----:B------:R-:W2:Y:S04]  /*12570*/  LDL.LU R2, [R1+0xf0] ;  /* 0x0000f00001027983 */ /* 0x000ea80000300800 */
[----:B------:R-:W2:Y:S04]  /*12580*/  LDL.LU R3, [R1+0xe8] ;  /* 0x0000e80001037983 */ /* 0x000ea80000300800 */
[----:B------:R-:W-:Y:S01]  /*12590*/  LDS.128 R36, [R47] ;  /* 0x000000002f247984 */ /* 0x000fe20000000c00 */
[----:B------:R-:W-:Y:S06]  /*125a0*/  BAR.SYNC.DEFER_BLOCKING 0x0 ;  /* 0x0000000000007b1d */ /* 0x000fec0000010000 */
[----:B------:R-:W-:Y:S02]  /*125b0*/  STSM.16.M88.4 [R61], R4 ;  /* 0x000000043d007844 */ /* 0x000fe40000000200 */
[----:B------:R-:W-:Y:S06]  /*125c0*/  BAR.SYNC.DEFER_BLOCKING 0x0 ;  /* 0x0000000000007b1d */ /* 0x000fec0000010000 */
[----:B------:R-:W-:Y:S02]  /*125d0*/  LDS.128 R32, [R47] ;  /* 0x000000002f207984 */ /* 0x000fe40000000c00 */
[----:B------:R-:W-:Y:S06]  /*125e0*/  BAR.SYNC.DEFER_BLOCKING 0x0 ;  /* 0x0000000000007b1d */ /* 0x000fec0000010000 */
[----:B------:R0:W-:Y:S04]  /*125f0*/  STSM.16.M88.4 [R61], R16 ;  /* 0x000000103d007844 */ /* 0x0001e80000000200 */
[----:B0-----:R-:W3:Y:S04]  /*12600*/  LDL.LU R16, [R1+0xf4] ;  /* 0x0000f40001107983 */ /* 0x001ee80000300800 */
[----:B------:R-:W3:Y:S04]  /*12610*/  LDL.LU R7, [R1+0xec] ;  /* 0x0000ec0001077983 */ /* 0x000ee80000300800 */
[----:B------:R-:W4:Y:S04]  /*12620*/  LDL.LU R22, [R1+0x100] ;  /* 0x0001000001167983 */ /* 0x000f280000300800 */
[----:B------:R-:W4:Y:S04]  /*12630*/  LDL.LU R21, [R1+0xf8] ;  /* 0x0000f80001157983 */ /* 0x000f280000300800 */
[----:B------:R-:W5:Y:S04]  /*12640*/  LDL.LU R23, [R1+0x104] ;  /* 0x0001040001177983 */ /* 0x000f680000300800 */
[----:B------:R-:W5:Y:S01]  /*12650*/  LDL.LU R20, [R1+0xfc] ;  /* 0x0000fc0001147983 */ /* 0x000f620000300800 */
[----:B------:R-:W-:-:S02]  /*12660*/  F2FP.BF16.F32.PACK_AB R8, R27, R25 ;  /* 0x000000191b08723e */ /* 0x000fc400000010ff */
[----:B------:R-:W-:Y:S02]  /*12670*/  F2FP.BF16.F32.PACK_AB R11, R46, R28 ;  /* 0x0000001c2e0b723e */ /* 0x000fe400000010ff */
[----:B------:R-:W-:Y:S01]  /*12680*/  F2FP.BF16.F32.PACK_AB R27, R31, R0 ;  /* 0x000000001f1b723e */ /* 0x000fe200000010ff */
[----:B------:R-:W3:Y:S04]  /*12690*/  LDL.LU R46, [R1+0x28] ;  /* 0x00002800012e7983 */ /* 0x000ee80000300800 */
[----:B------:R-:W3:Y:S01]  /*126a0*/  LDL.LU R0, [R1+0x20] ;  /* 0x0000200001007983 */ /* 0x000ee20000300800 */
[----:B------:R-:W-:Y:S02]  /*126b0*/  F2FP.BF16.F32.PACK_AB R9, R48, R26 ;  /* 0x0000001a3009723e */ /* 0x000fe400000010ff */
[----:B------:R-:W-:Y:S01]  /*126c0*/  F2FP.BF16.F32.PACK_AB R26, R29, R30 ;  /* 0x0000001e1d1a723e */ /* 0x000fe200000010ff */
[----:B------:R-:W-:Y:S01]  /*126d0*/  BAR.SYNC.DEFER_BLOCKING 0x0 ;  /* 0x0000000000007b1d */ /* 0x000fe20000010000 */
[----:B------:R-:W-:-:S02]  /*126e0*/  F2FP.BF16.F32.PACK_AB R10, R14, R15 ;  /* 0x0000000f0e0a723e */ /* 0x000fc400000010ff */
[----:B------:R-:W-:Y:S02]  /*126f0*/  F2FP.BF16.F32.PACK_AB R24, R51, R49 ;  /* 0x000000313318723e */ /* 0x000fe400000010ff */
[----:B------:R-:W-:Y:S01]  /*12700*/  F2FP.BF16.F32.PACK_AB R25, R52, R50 ;  /* 0x000000323419723e */ /* 0x000fe200000010ff */
[----:B------:R-:W3:Y:S04]  /*12710*/  LDL.LU R17, [R1+0x24] ;  /* 0x0000240001117983 */ /* 0x000ee80000300800 */
[----:B------:R-:W3:Y:S04]  /*12720*/  LDL.LU R18, [R1+0x108] ;  /* 0x0001080001127983 */ /* 0x000ee80000300800 */
[----:B------:R-:W3:Y:S04]  /*12730*/  LDL.LU R19, [R1+0x10c] ;  /* 0x00010c0001137983 */ /* 0x000ee80000300800 */
[----:B------:R-:W-:Y:S01]  /*12740*/  LDS.128 R28, [R47] ;  /* 0x000000002f1c7984 */ /* 0x000fe20000000c00 */
[----:B------:R-:W-:Y:S06]  /*12750*/  BAR.SYNC.DEFER_BLOCKING 0x0 ;  /* 0x0000000000007b1d */ /* 0x000fec0000010000 */
[----:B------:R-:W-:Y:S02]  /*12760*/  STSM.16.M88.4 [R61], R8 ;  /* 0x000000083d007844 */ /* 0x000fe40000000200 */
[----:B------:R-:W-:Y:S06]  /*12770*/  BAR.SYNC.DEFER_BLOCKING 0x0 ;  /* 0x0000000000007b1d */ /* 0x000fec0000010000 */
[----:B------:R-:W-:Y:S02]  /*12780*/  LDS.128 R12, [R47] ;  /* 0x000000002f0c7984 */ /* 0x000fe40000000c00 */
[----:B------:R-:W-:Y:S01]  /*12790*/  BAR.SYNC.DEFER_BLOCKING 0x0 ;  /* 0x0000000000007b1d */ /* 0x000fe20000010000 */
[----:B------:R-:W-:-:S02]  /*127a0*/  F2FP.BF16.F32.PACK_AB R5, R56, R54 ;  /* 0x000000363805723e */ /* 0x000fc400000010ff */
[----:B------:R-:W-:Y:S02]  /*127b0*/  F2FP.BF16.F32.PACK_AB R48, R59, R57 ;  /* 0x000000393b30723e */ /* 0x000fe400000010ff */
[----:B------:R-:W-:Y:S01]  /*127c0*/  F2FP.BF16.F32.PACK_AB R49, R60, R58 ;  /* 0x0000003a3c31723e */ /* 0x000fe200000010ff */
[----:B------:R0:W-:Y:S04]  /*127d0*/  STSM.16.M88.4 [R61], R24 ;  /* 0x000000183d007844 */ /* 0x0001e80000000200 */
[----:B0-----:R-:W3:Y:S04]  /*127e0*/  LDL.LU R24, [R1+0x38] ;  /* 0x0000380001187983 */ /* 0x001ee80000300800 */
[----:B------:R-:W3:Y:S01]  /*127f0*/  LDL.LU R25, [R1+0x30] ;  /* 0x0000300001197983 */ /* 0x000ee20000300800 */
[----:B--2---:R-:W-:-:S03]  /*12800*/  F2FP.BF16.F32.PACK_AB R6, R2, R3 ;  /* 0x000000030206723e */ /* 0x004fc600000010ff */
        /* <DEDUP_REMOVED lines=8> */
[----:B------:R-:W2:Y:S01]  /*12890*/  LDL.LU R58, [R1+0x2c] ;  /* 0x00002c00013a7983 */ /* 0x000ea20000300800 */
[----:B------:R-:W-:-:S02]  /*128a0*/  F2FP.BF16.F32.PACK_AB R4, R55, R53 ;  /* 0x000000353704723e */ /* 0x000fc400000010ff */
[----:B----4-:R-:W-:Y:S02]  /*128b0*/  F2FP.BF16.F32.PACK_AB R50, R22, R21 ;  /* 0x000000151632723e */ /* 0x010fe400000010ff */
[----:B-----5:R-:W-:Y:S01]  /*128c0*/  F2FP.BF16.F32.PACK_AB R51, R23, R20 ;  /* 0x000000141733723e */ /* 0x020fe200000010ff */
[----:B------:R-:W-:Y:S01]  /*128d0*/  BAR.SYNC.DEFER_BLOCKING 0x0 ;  /* 0x0000000000007b1d */ /* 0x000fe20000010000 */
[----:B---3--:R-:W-:-:S05]  /*128e0*/  F2FP.BF16.F32.PACK_AB R7, R16, R7 ;  /* 0x000000071007723e */ /* 0x008fca00000010ff */
[----:B------:R-:W-:Y:S02]  /*128f0*/  LDS.128 R20, [R47] ;  /* 0x000000002f147984 */ /* 0x000fe40000000c00 */
[----:B------:R-:W-:Y:S06]  /*12900*/  BAR.SYNC.DEFER_BLOCKING 0x0 ;  /* 0x0000000000007b1d */ /* 0x000fec0000010000 */
[----:B------:R-:W-:Y:S02]  /*12910*/  STSM.16.M88.4 [R61], R4 ;  /* 0x000000043d007844 */ /* 0x000fe40000000200 */
[----:B------:R-:W-:Y:S06]  /*12920*/  BAR.SYNC.DEFER_BLOCKING 0x0 ;  /* 0x0000000000007b1d */ /* 0x000fec0000010000 */
[----:B------:R-:W-:Y:S02]  /*12930*/  LDS.128 R8, [R47] ;  /* 0x000000002f087984 */ /* 0x000fe40000000c00 */
[----:B------:R-:W-:Y:S01]  /*12940*/  BAR.SYNC.DEFER_BLOCKING 0x0 ;  /* 0x0000000000007b1d */ /* 0x000fe20000010000 */
[----:B------:R-:W-:-:S05]  /*12950*/  F2FP.BF16.F32.PACK_AB R16, R46, R0 ;  /* 0x000000002e10723e */ /* 0x000fca00000010ff */
[----:B------:R0:W-:Y:S02]  /*12960*/  STSM.16.M88.4 [R61], R48 ;  /* 0x000000303d007844 */ /* 0x0001e40000000200 */
[----:B------:R-:W-:Y:S06]  /*12970*/  BAR.SYNC.DEFER_BLOCKING 0x0 ;  /* 0x0000000000007b1d */ /* 0x000fec0000010000 */
[----:B0-----:R-:W3:Y:S04]  /*12980*/  LDL.LU R50, [R1+0x54] ;  /* 0x0000540001327983 */ /* 0x001ee80000300800 */
[----:B------:R-:W3:Y:S04]  /*12990*/  LDL.LU R51, [R1+0x48] ;  /* 0x0000480001337983 */ /* 0x000ee80000300800 */
[----:B------:R-:W4:Y:S04]  /*129a0*/  LDL.LU R60, [R1+0x60] ;  /* 0x00006000013c7983 */ /* 0x000f280000300800 */
[----:B------:R-:W4:Y:S04]  /*129b0*/  LDL.LU R54, [R1+0x50] ;  /* 0x0000500001367983 */ /* 0x000f280000300800 */
[----:B------:R-:W5:Y:S04]  /*129c0*/  LDL.LU R53, [R1+0x130] ;  /* 0x0001300001357983 */ /* 0x000f680000300800 */
[----:B------:R-:W5:Y:S04]  /*129d0*/  LDL.LU R55, [R1+0x128] ;  /* 0x0001280001377983 */ /* 0x000f680000300800 */
[----:B------:R-:W3:Y:S04]  /*129e0*/  LDL.LU R46, [R1+0x134] ;  /* 0x00013400012e7983 */ /* 0x000ee80000300800 */
[----:B------:R-:W5:Y:S04]  /*129f0*/  LDL.LU R0, [R1+0x12c] ;  /* 0x00012c0001007983 */ /* 0x000f680000300800 */
[----:B------:R-:W0:Y:S01]  /*12a00*/  LDS.128 R4, [R47] ;  /* 0x000000002f047984 */ /* 0x000e220000000c00 */
[----:B--2---:R-:W-:-:S02]  /*12a10*/  F2FP.BF16.F32.PACK_AB R18, R57, R18 ;  /* 0x000000123912723e */ /* 0x004fc400000010ff */
[----:B------:R-:W-:Y:S02]  /*12a20*/  F2FP.BF16.F32.PACK_AB R19, R59, R19 ;  /* 0x000000133b13723e */ /* 0x000fe400000010ff */
[----:B------:R-:W-:Y:S01]  /*12a30*/  F2FP.BF16.F32.PACK_AB R17, R58, R17 ;  /* 0x000000113a11723e */ /* 0x000fe200000010ff */
[----:B------:R-:W-:Y:S06]  /*12a40*/  BAR.SYNC.DEFER_BLOCKING 0x0 ;  /* 0x0000000000007b1d */ /* 0x000fec0000010000 */
[----:B------:R-:W-:Y:S02]  /*12a50*/  STSM.16.M88.4 [R61], R16 ;  /* 0x000000103d007844 */ /* 0x000fe40000000200 */
[----:B------:R-:W-:Y:S01]  /*12a60*/  BAR.SYNC.DEFER_BLOCKING 0x0 ;  /* 0x0000000000007b1d */ /* 0x000fe20000010000 */
[----:B------:R-:W-:-:S02]  /*12a70*/  F2FP.BF16.F32.PACK_AB R24, R24, R25 ;  /* 0x000000191818723e */ /* 0x000fc400000010ff */
[----:B------:R-:W-:Y:S02]  /*12a80*/  F2FP.BF16.F32.PACK_AB R25, R2, R3 ;  /* 0x000000030219723e */ /* 0x000fe400000010ff */
[----:B------:R-:W-:-:S03]  /*12a90*/  F2FP.BF16.F32.PACK_AB R26, R56, R26 ;  /* 0x0000001a381a723e */ /* 0x000fc600000010ff */
[----:B------:R-:W1:Y:S01]  /*12aa0*/  LDC.64 R2, c[0x0][0x398] ;  /* 0x0000e600ff027b82 */ /* 0x000e620000000a00 */
[----:B------:R-:W-:Y:S01]  /*12ab0*/  F2FP.BF16.F32.PACK_AB R27, R27, R52 ;  /* 0x000000341b1b723e */ /* 0x000fe200000010ff */
[----:B------:R-:W2:Y:S01]  /*12ac0*/  S2R R48, SR_CTAID.X ;  /* 0x0000000000307919 */ /* 0x000ea20000002500 */
[----:B------:R-:W0:Y:S05]  /*12ad0*/  LDS.128 R16, [R47] ;  /* 0x000000002f107984 */ /* 0x000e2a0000000c00 */
[----:B------:R-:W-:Y:S06]  /*12ae0*/  BAR.SYNC.DEFER_BLOCKING 0x0 ;  /* 0x0000000000007b1d */ /* 0x000fec0000010000 */
[----:B------:R-:W2:Y:S01]  /*12af0*/  S2R R52, SR_TID.X ;  /* 0x0000000000347919 */ /* 0x000ea20000002100 */
[----:B------:R-:W5:Y:S04]  /*12b00*/  LDL.LU R56, [R1+0x64] ;  /* 0x0000640001387983 */ /* 0x000f680000300800 */
[----:B------:R-:W5:Y:S04]  /*12b10*/  LDL.LU R57, [R1+0x70] ;  /* 0x0000700001397983 */ /* 0x000f680000300800 */
[----:B------:R-:W5:Y:S04]  /*12b20*/  LDL.LU R58, [R1+0x138] ;  /* 0x00013800013a7983 */ /* 0x000f680000300800 */
[----:B------:R-:W-:Y:S01]  /*12b30*/  STSM.16.M88.4 [R61], R24 ;  /* 0x000000183d007844 */ /* 0x000fe20000000200 */
[----:B------:R-:W-:Y:S06]  /*12b40*/  BAR.SYNC.DEFER_BLOCKING 0x0 ;  /* 0x0000000000007b1d */ /* 0x000fec0000010000 */
[----:B------:R-:W5:Y:S04]  /*12b50*/  LDL.LU R59, [R1+0x13c] ;  /* 0x00013c00013b7983 */ /* 0x000f680000300800 */
[----:B------:R-:W1:Y:S01]  /*12b60*/  LDS.128 R24, [R47] ;  /* 0x000000002f187984 */ /* 0x000e620000000c00 */
[----:B--2---:R-:W-:-:S05]  /*12b70*/  LOP3.LUT R52, R52, 0xff, RZ, 0xc0, !PT ;  /* 0x000000ff34347812 */ /* 0x004fca00078ec0ff */
[----:B------:R-:W-:Y:S01]  /*12b80*/  IMAD R48, R48, 0x100, R52 ;  /* 0x0000010030307824 */ /* 0x000fe200078e0234 */
[----:B0-----:R-:W-:Y:S03]  /*12b90*/  STL [R1+0x710], R5 ;  /* 0x0007100501007387 */ /* 0x001fe60000100800 */
[----:B------:R-:W-:Y:S01]  /*12ba0*/  IMAD R52, R48, UR5, RZ ;  /* 0x0000000530347c24 */ /* 0x000fe2000f8e02ff */
[----:B------:R0:W-:Y:S04]  /*12bb0*/  STL.64 [R1+0x700], R6 ;  /* 0x0007000601007387 */ /* 0x0001e80000100a00 */
[----:B------:R-:W-:Y:S04]  /*12bc0*/  STL.64 [R1+0x6d0], R16 ;  /* 0x0006d01001007387 */ /* 0x000fe80000100a00 */
[----:B------:R2:W-:Y:S01]  /*12bd0*/  STL.64 [R1+0x6c0], R18 ;  /* 0x0006c01201007387 */ /* 0x0005e20000100a00 */
[----:B------:R-:W-:Y:S01]  /*12be0*/  UIMAD UR4, UR6, UR4, URZ ;  /* 0x00000004060472a4 */ /* 0x000fe2000f8e02ff */
[----:B0-----:R-:W0:Y:S01]  /*12bf0*/  LDC R6, c[0x0][0x3e8] ;  /* 0x0000fa00ff067b82 */ /* 0x001e220000000800 */
[----:B---3--:R-:W-:-:S02]  /*12c00*/  F2FP.BF16.F32.PACK_AB R48, R50, R51 ;  /* 0x000000333230723e */ /* 0x008fc400000010ff */
[----:B----4-:R-:W-:Y:S02]  /*12c10*/  F2FP.BF16.F32.PACK_AB R49, R60, R54 ;  /* 0x000000363c31723e */ /* 0x010fe400000010ff */
[----:B-----5:R-:W-:Y:S02]  /*12c20*/  F2FP.BF16.F32.PACK_AB R50, R53, R55 ;  /* 0x000000373532723e */ /* 0x020fe400000010ff */
[----:B------:R-:W3:Y:S01]  /*12c30*/  LDL.LU R53, [R1+0x84] ;  /* 0x0000840001357983 */ /* 0x000ee20000300800 */
[----:B------:R-:W-:Y:S01]  /*12c40*/  F2FP.BF16.F32.PACK_AB R51, R46, R0 ;  /* 0x000000002e33723e */ /* 0x000fe200000010ff */
[----:B------:R-:W-:Y:S06]  /*12c50*/  BAR.SYNC.DEFER_BLOCKING 0x0 ;  /* 0x0000000000007b1d */ /* 0x000fec0000010000 */
[----:B------:R-:W4:Y:S04]  /*12c60*/  LDL.LU R46, [R1+0xa4] ;  /* 0x0000a400012e7983 */ /* 0x000f280000300800 */
[----:B------:R-:W4:Y:S04]  /*12c70*/  LDL.LU R47, [R1+0x9c] ;  /* 0x00009c00012f7983 */ /* 0x000f280000300800 */
[----:B--2---:R-:W2:Y:S04]  /*12c80*/  LDL.LU R18, [R1+0x154] ;  /* 0x0001540001127983 */ /* 0x004ea80000300800 */
[----:B------:R-:W2:Y:S04]  /*12c90*/  LDL.LU R54, [R1+0x14c] ;  /* 0x00014c0001367983 */ /* 0x000ea80000300800 */
[----:B------:R-:W5:Y:S04]  /*12ca0*/  LDL.LU R60, [R1+0x158] ;  /* 0x00015800013c7983 */ /* 0x000f680000300800 */
[----:B------:R-:W5:Y:S04]  /*12cb0*/  LDL.LU R55, [R1+0x150] ;  /* 0x0001500001377983 */ /* 0x000f680000300800 */
[----:B-1----:R-:W-:Y:S04]  /*12cc0*/  STL.64 [R1+0x6b0], R24 ;  /* 0x0006b01801007387 */ /* 0x002fe80000100a00 */
[----:B------:R1:W-:Y:S04]  /*12cd0*/  STL.64 [R1+0x6a8], R26 ;  /* 0x0006a81a01007387 */ /* 0x0003e80000100a00 */
[----:B------:R0:W-:Y:S04]  /*12ce0*/  STSM.16.M88.4 [R61], R48 ;  /* 0x000000303d007844 */ /* 0x0001e80000000200 */
[----:B-1----:R-:W3:Y:S04]  /*12cf0*/  LDL.LU R27, [R1+0xa0] ;  /* 0x0000a000011b7983 */ /* 0x002ee80000300800 */
[----:B0-----:R-:W2:Y:S04]  /*12d00*/  LDL.LU R48, [R1+0x74] ;  /* 0x0000740001307983 */ /* 0x001ea80000300800 */
[----:B------:R-:W3:Y:S04]  /*12d10*/  LDL.LU R49, [R1+0x80] ;  /* 0x0000800001317983 */ /* 0x000ee80000300800 */
[----:B------:R-:W3:Y:S04]  /*12d20*/  LDL.LU R50, [R1+0x140] ;  /* 0x0001400001327983 */ /* 0x000ee80000300800 */
[----:B------:R-:W4:Y:S01]  /*12d30*/  LDL.LU R51, [R1+0x144] ;  /* 0x0001440001337983 */ /* 0x000f220000300800 */
[----:B------:R-:W0:Y:S01]  /*12d40*/  S2R R26, SR_TID.X ;  /* 0x00000000001a7919 */ /* 0x000e220000002100 */
[----:B------:R-:W-:Y:S01]  /*12d50*/  USHF.L.U32 UR5, UR4, 0x1, URZ ;  /* 0x0000000104057899 */ /* 0x000fe200080006ff */
[----:B------:R-:W-:-:S05]  /*12d60*/  SHF.L.U32 R0, R52, 0x1, RZ ;  /* 0x0000000134007819 */ /* 0x000fca00000006ff */
[----:B------:R-:W-:Y:S01]  /*12d70*/  IADD3 R0, P1, P2, R0, UR5, R2 ;  /* 0x0000000500007c10 */ /* 0x000fe2000fa3e002 */
[----:B------:R-:W-:Y:S01]  /*12d80*/  IMAD.HI R2, R52, 0x2, RZ ;  /* 0x0000000234027827 */ /* 0x000fe200078e02ff */
[----:B------:R-:W-:-:S06]  /*12d90*/  UIMAD.WIDE UR4, UR4, 0x2, URZ ;  /* 0x00000002040478a5 */ /* 0x000fcc000f8e02ff */
[----:B------:R-:W-:Y:S02]  /*12da0*/  IADD3.X R2, PT, PT, R2, UR5, R3, P1, P2 ;  /* 0x0000000502027c10 */ /* 0x000fe40008fe4403 */
[----:B------:R-:W-:-:S03]  /*12db0*/  PRMT R5, R11, 0x7632, R5 ;  /* 0x000076320b057816 */ /* 0x000fc60000000005 */
[----:B------:R-:W1:Y:S01]  /*12dc0*/  LDCU UR4, c[0x0][0x3ec] ;  /* 0x00007d80ff0477ac */ /* 0x000e620008000800 */
[----:B------:R-:W-:Y:S01]  /*12dd0*/  BAR.SYNC.DEFER_BLOCKING 0x0 ;  /* 0x0000000000007b1d */ /* 0x000fe20000010000 */
[----:B--2---:R-:W-:Y:S02]  /*12de0*/  F2FP.BF16.F32.PACK_AB R56, R48, R56 ;  /* 0x000000383038723e */ /* 0x004fe400000010ff */
[----:B0-----:R-:W-:Y:S02]  /*12df0*/  SHF.R.U32.HI R48, RZ, 0x8, R26 ;  /* 0x00000008ff307819 */ /* 0x001fe4000001161a */
[----:B------:R-:W-:-:S04]  /*12e00*/  LOP3.LUT R26, R26, 0x1ff, RZ, 0xc0, !PT ;  /* 0x000001ff1a1a7812 */ /* 0x000fc800078ec0ff */
[----:B------:R-:W-:Y:S02]  /*12e10*/  LEA R26, R26, UR7, 0x4 ;  /* 0x000000071a1a7c11 */ /* 0x000fe4000f8e20ff */
[----:B---3--:R-:W-:Y:S02]  /*12e20*/  F2FP.BF16.F32.PACK_AB R57, R49, R57 ;  /* 0x000000393139723e */ /* 0x008fe400000010ff */
[----:B------:R-:W-:Y:S02]  /*12e30*/  F2FP.BF16.F32.PACK_AB R58, R50, R58 ;  /* 0x0000003a323a723e */ /* 0x000fe400000010ff */
[----:B----4-:R-:W-:Y:S02]  /*12e40*/  F2FP.BF16.F32.PACK_AB R59, R51, R59 ;  /* 0x0000003b333b723e */ /* 0x010fe400000010ff */
[----:B------:R-:W-:Y:S02]  /*12e50*/  SGXT.U32 R52, R48, 0x1 ;  /* 0x000000013034781a */ /* 0x000fe40000000000 */
[----:B------:R-:W0:Y:S01]  /*12e60*/  LDS.128 R48, [R26] ;  /* 0x000000001a307984 */ /* 0x000e220000000c00 */
[----:B------:R-:W-:Y:S06]  /*12e70*/  BAR.SYNC.DEFER_BLOCKING 0x0 ;  /* 0x0000000000007b1d */ /* 0x000fec0000010000 */
[----:B------:R2:W-:Y:S02]  /*12e80*/  STSM.16.M88.4 [R61], R56 ;  /* 0x000000383d007844 */ /* 0x0005e40000000200 */
[----:B--2---:R-:W-:Y:S01]  /*12e90*/  IMAD R56, R52, R6, RZ ;  /* 0x0000000634387224 */ /* 0x004fe200078e02ff */
[----:B------:R-:W-:-:S02]  /*12ea0*/  F2FP.BF16.F32.PACK_AB R52, R27, R53 ;  /* 0x000000351b34723e */ /* 0x000fc400000010ff */
[----:B------:R-:W-:Y:S01]  /*12eb0*/  F2FP.BF16.F32.PACK_AB R53, R46, R47 ;  /* 0x0000002f2e35723e */ /* 0x000fe200000010ff */
[----:B------:R-:W-:Y:S01]  /*12ec0*/  BAR.SYNC.DEFER_BLOCKING 0x0 ;  /* 0x0000000000007b1d */ /* 0x000fe20000010000 */
[----:B------:R-:W-:Y:S01]  /*12ed0*/  LEA R46, P1, R56, R0, 0x1 ;  /* 0x00000000382e7211 */ /* 0x000fe200078208ff */
[----:B------:R-:W-:-:S03]  /*12ee0*/  IMAD R3, R6, 0x2, R56 ;  /* 0x0000000206037824 */ /* 0x000fc600078e0238 */
[----:B------:R-:W-:Y:S02]  /*12ef0*/  LEA.HI.X.SX32 R47, R56, R2, 0x1, P1 ;  /* 0x00000002382f7211 */ /* 0x000fe400008f0eff */
[----:B------:R-:W2:Y:S01]  /*12f00*/  LDS.128 R56, [R26] ;  /* 0x000000001a387984 */ /* 0x000ea20000000c00 */
[----:B------:R-:W-:Y:S02]  /*12f10*/  F2FP.BF16.F32.PACK_AB R54, R18, R54 ;  /* 0x000000361236723e */ /* 0x000fe400000010ff */
[----:B-----5:R-:W-:Y:S01]  /*12f20*/  F2FP.BF16.F32.PACK_AB R55, R60, R55 ;  /* 0x000000373c37723e */ /* 0x020fe200000010ff */
[----:B------:R-:W-:Y:S06]  /*12f30*/  BAR.SYNC.DEFER_BLOCKING 0x0 ;  /* 0x0000000000007b1d */ /* 0x000fec0000010000 */
[----:B0-----:R-:W-:Y:S04]  /*12f40*/  STL.64 [R1+0x6a0], R48 ;  /* 0x0006a03001007387 */ /* 0x001fe80000100a00 */
[----:B------:R0:W-:Y:S04]  /*12f50*/  STL.64 [R1+0x698], R50 ;  /* 0x0006983201007387 */ /* 0x0001e80000100a00 */
[----:B0-----:R-:W3:Y:S04]  /*12f60*/  LDL.LU R51, [R1+0x18] ;  /* 0x0000180001337983 */ /* 0x001ee80000300800 */
[----:B------:R-:W4:Y:S04]  /*12f70*/  LDL.LU R27, [R1+0x1c] ;  /* 0x00001c00011b7983 */ /* 0x000f280000300800 */
[----:B------:R0:W-:Y:S04]  /*12f80*/  STSM.16.M88.4 [R61], R52 ;  /* 0x000000343d007844 */ /* 0x0001e80000000200 */
[----:B--2---:R-:W-:Y:S04]  /*12f90*/  STL.64 [R1+0x690], R56 ;  /* 0x0006903801007387 */ /* 0x004fe80000100a00 */
[----:B------:R2:W-:Y:S04]  /*12fa0*/  STL.64 [R1+0x688], R58 ;  /* 0x0006883a01007387 */ /* 0x0005e80000100a00 */
[----:B0-----:R-:W5:Y:S04]  /*12fb0*/  LDL.LU R54, [R1+0x10] ;  /* 0x0000100001367983 */ /* 0x001f680000300800 */
[----:B------:R-:W3:Y:S01]  /*12fc0*/  LDL.LU R55, [R1+0x14] ;  /* 0x0000140001377983 */ /* 0x000ee20000300800 */
[----:B------:R-:W-:Y:S01]  /*12fd0*/  BAR.SYNC.DEFER_BLOCKING 0x0 ;  /* 0x0000000000007b1d */ /* 0x000fe20000010000 */
[----:B------:R-:W-:-:S02]  /*12fe0*/  LEA R18, R6, R3, 0x1 ;  /* 0x0000000306127211 */ /* 0x000fc400078e08ff */
[CC--:B------:R-:W-:Y:S02]  /*12ff0*/  LEA R60, P1, R3.reuse, R0.reuse, 0x1 ;  /* 0x00000000033c7211 */ /* 0x0c0fe400078208ff */
[----:B------:R-:W-:Y:S02]  /*13000*/  LEA R52, P2, R18, R0, 0x1 ;  /* 0x0000000012347211 */ /* 0x000fe400078408ff */
[-C--:B------:R-:W-:Y:S01]  /*13010*/  LEA.HI.X.SX32 R61, R3, R2.reuse, 0x1, P1 ;  /* 0x00000002033d7211 */ /* 0x080fe200008f0eff */
[----:B------:R-:W-:Y:S01]  /*13020*/  IMAD R3, R6, 0x2, R18 ;  /* 0x0000000206037824 */ /* 0x000fe200078e0212 */
[----:B------:R-:W-:-:S04]  /*13030*/  LEA.HI.X.SX32 R53, R18, R2, 0x1, P2 ;  /* 0x0000000212357211 */ /* 0x000fc800010f0eff */
[----:B--2---:R-:W-:-:S04]  /*13040*/  LEA R58, P1, R3, R0, 0x1 ;  /* 0x00000000033a7211 */ /* 0x004fc800078208ff */
[----:B------:R-:W-:Y:S01]  /*13050*/  LEA.HI.X.SX32 R59, R3, R2, 0x1, P1 ;  /* 0x00000002033b7211 */ /* 0x000fe200008f0eff */
[----:B-----5:R0:W-:Y:S04]  /*13060*/  STG.E.U16 desc[UR8][R46.64], R54 ;  /* 0x000000362e007986 */ /* 0x0201e8000c101508 */
[----:B0-----:R-:W2:Y:S04]  /*13070*/  LDL.LU.64 R46, [R1+0x720] ;  /* 0x00072000012e7983 */ /* 0x001ea80000300a00 */
[----:B------:R-:W5:Y:S04]  /*13080*/  LDL.LU R49, [R1] ;  /* 0x0000000001317983 */ /* 0x000f680000300800 */
[----:B------:R-:W2:Y:S04]  /*13090*/  LDL.LU R26, [R1+0x4] ;  /* 0x00000400011a7983 */ /* 0x000ea80000300800 */
[----:B------:R-:W2:Y:S01]  /*130a0*/  LDL.LU R18, [R1+0x8] ;  /* 0x0000080001127983 */ /* 0x000ea20000300800 */
[----:B----4-:R-:W-:-:S03]  /*130b0*/  PRMT R48, R27, 0x7632, R48 ;  /* 0x000076321b307816 */ /* 0x010fc60000000030 */
[----:B---3--:R-:W-:Y:S04]  /*130c0*/  STG.E.U16 desc[UR8][R60.64], R55 ;  /* 0x000000373c007986 */ /* 0x008fe8000c101508 */
[----:B------:R-:W-:Y:S04]  /*130d0*/  STG.E.U16 desc[UR8][R52.64], R51 ;  /* 0x0000003334007986 */ /* 0x000fe8000c101508 */
[----:B------:R0:W-:Y:S04]  /*130e0*/  STG.E.U16 desc[UR8][R58.64], R27 ;  /* 0x0000001b3a007986 */ /* 0x0001e8000c101508 */
[----:B0-----:R-:W3:Y:S01]  /*130f0*/  LDL.LU R27, [R1+0xc] ;  /* 0x00000c00011b7983 */ /* 0x001ee20000300800 */
[----:B------:R-:W-:-:S04]  /*13100*/  LEA R52, R6, R3, 0x1 ;  /* 0x0000000306347211 */ /* 0x000fc800078e08ff */
[----:B------:R-:W-:Y:S01]  /*13110*/  LEA R60, P1, R52, R0, 0x1 ;  /* 0x00000000343c7211 */ /* 0x000fe200078208ff */
[----:B------:R-:W-:Y:S01]  /*13120*/  IMAD R3, R6, 0x2, R52 ;  /* 0x0000000206037824 */ /* 0x000fe200078e0234 */
[----:B------:R-:W-:Y:S02]  /*13130*/  PRMT R50, R54, 0x7632, R50 ;  /* 0x0000763236327816 */ /* 0x000fe40000000032 */
[----:B------:R-:W-:Y:S02]  /*13140*/  LEA.HI.X.SX32 R61, R52, R2, 0x1, P1 ;  /* 0x00000002343d7211 */ /* 0x000fe400008f0eff */
[----:B------:R-:W-:Y:S02]  /*13150*/  LEA R54, P1, R3, R0, 0x1 ;  /* 0x0000000003367211 */ /* 0x000fe400078208ff */
[----:B------:R-:W-:Y:S02]  /*13160*/  LEA R53, R6, R3, 0x1 ;  /* 0x0000000306357211 */ /* 0x000fe400078e08ff */
[----:B------:R-:W-:-:S02]  /*13170*/  PRMT R57, R55, 0x7632, R57 ;  /* 0x0000763237397816 */ /* 0x000fc40000000039 */
[----:B------:R-:W-:Y:S01]  /*13180*/  LEA.HI.X.SX32 R55, R3, R2, 0x1, P1 ;  /* 0x0000000203377211 */ /* 0x000fe200008f0eff */
[C---:B------:R-:W-:Y:S01]  /*13190*/  IMAD R3, R6.reuse, 0x2, R53 ;  /* 0x0000000206037824 */ /* 0x040fe200078e0235 */
[C---:B------:R-:W-:Y:S01]  /*131a0*/  LEA R52, P1, R53.reuse, R0, 0x1 ;  /* 0x0000000035347211 */ /* 0x040fe200078208ff */
[----:B------:R0:W-:Y:S03]  /*131b0*/  STG.E.U16 desc[UR8][R60.64], R50 ;  /* 0x000000323c007986 */ /* 0x0001e6000c101508 */
[----:B------:R-:W-:Y:S01]  /*131c0*/  LEA.HI.X.SX32 R53, R53, R2, 0x1, P1 ;  /* 0x0000000235357211 */ /* 0x000fe200008f0eff */
[----:B------:R4:W-:Y:S01]  /*131d0*/  STG.E.U16 desc[UR8][R54.64], R57 ;  /* 0x0000003936007986 */ /* 0x0009e2000c101508 */
[----:B------:R-:W-:Y:S02]  /*131e0*/  PRMT R56, R51, 0x7632, R56 ;  /* 0x0000763233387816 */ /* 0x000fe40000000038 */
[----:B0-----:R-:W-:-:S02]  /*131f0*/  LEA R61, R6, R3, 0x1 ;  /* 0x00000003063d7211 */ /* 0x001fc400078e08ff */
[----:B------:R-:W-:-:S03]  /*13200*/  LEA R50, P1, R3, R0, 0x1 ;  /* 0x0000000003327211 */ /* 0x000fc600078208ff */
[C---:B----4-:R-:W-:Y:S01]  /*13210*/  IMAD R55, R6.reuse, 0x2, R61 ;  /* 0x0000000206377824 */ /* 0x050fe200078e023d */
[----:B------:R-:W-:Y:S02]  /*13220*/  LEA.HI.X.SX32 R51, R3, R2, 0x1, P1 ;  /* 0x0000000203337211 */ /* 0x000fe400008f0eff */
[C---:B------:R-:W-:Y:S02]  /*13230*/  LEA R60, P1, R61.reuse, R0, 0x1 ;  /* 0x000000003d3c7211 */ /* 0x040fe400078208ff */
[----:B------:R-:W-:Y:S02]  /*13240*/  LEA R3, R6, R55, 0x1 ;  /* 0x0000003706037211 */ /* 0x000fe400078e08ff */
[----:B------:R-:W-:Y:S02]  /*13250*/  LEA.HI.X.SX32 R61, R61, R2, 0x1, P1 ;  /* 0x000000023d3d7211 */ /* 0x000fe400008f0eff */
[C---:B------:R-:W-:Y:S01]  /*13260*/  LEA R54, P2, R55.reuse, R0, 0x1 ;  /* 0x0000000037367211 */ /* 0x040fe200078408ff */
[----:B------:R0:W-:Y:S03]  /*13270*/  STG.E.U16 desc[UR8][R52.64], R56 ;  /* 0x0000003834007986 */ /* 0x0001e6000c101508 */
[----:B------:R-:W-:Y:S01]  /*13280*/  LEA.HI.X.SX32 R55, R55, R2, 0x1, P2 ;  /* 0x0000000237377211 */ /* 0x000fe200010f0eff */
[----:B------:R-:W-:Y:S01]  /*13290*/  STG.E.U16 desc[UR8][R50.64], R48 ;  /* 0x0000003032007986 */ /* 0x000fe2000c101508 */
[----:B0-----:R-:W-:-:S04]  /*132a0*/  LEA R52, P1, R3, R0, 0x1 ;  /* 0x0000000003347211 */ /* 0x001fc800078208ff */
[----:B------:R-:W-:Y:S01]  /*132b0*/  LEA.HI.X.SX32 R53, R3, R2, 0x1, P1 ;  /* 0x0000000203357211 */ /* 0x000fe200008f0eff */
[----:B-----5:R0:W-:Y:S04]  /*132c0*/  STG.E.U16 desc[UR8][R60.64], R49 ;  /* 0x000000313c007986 */ /* 0x0201e8000c101508 */
[----:B--2---:R2:W-:Y:S01]  /*132d0*/  STG.E.U16 desc[UR8][R54.64], R26 ;  /* 0x0000001a36007986 */ /* 0x0045e2000c101508 */
[----:B0-----:R-:W-:-:S03]  /*132e0*/  IMAD R60, R6, 0x2, R3 ;  /* 0x00000002063c7824 */ /* 0x001fc600078e0203 */
[----:B------:R0:W-:Y:S02]  /*132f0*/  STG.E.U16 desc[UR8][R52.64], R18 ;  /* 0x0000001234007986 */ /* 0x0001e4000c101508 */
[----:B--2---:R-:W-:-:S05]  /*13300*/  LEA R55, R6, R60, 0x1 ;  /* 0x0000003c06377211 */ /* 0x004fca00078e08ff */
[----:B------:R-:W-:Y:S01]  /*13310*/  IMAD R3, R6, 0x2, R55 ;  /* 0x0000000206037824 */ /* 0x000fe200078e0237 */
[----:B0-----:R-:W-:Y:S02]  /*13320*/  LEA R52, P1, R60, R0, 0x1 ;  /* 0x000000003c347211 */ /* 0x001fe400078208ff */
[----:B------:R-:W-:Y:S02]  /*13330*/  PRMT R24, R18, 0x7632, R24 ;  /* 0x0000763212187816 */ /* 0x000fe40000000018 */
[----:B------:R-:W-:Y:S02]  /*13340*/  LEA.HI.X.SX32 R53, R60, R2, 0x1, P1 ;  /* 0x000000023c357211 */ /* 0x000fe400008f0eff */
[-C--:B------:R-:W-:Y:S02]  /*13350*/  LEA R54, P2, R55, R0.reuse, 0x1 ;  /* 0x0000000037367211 */ /* 0x080fe400078408ff */
[----:B------:R-:W-:Y:S02]  /*13360*/  LEA R60, P1, R3, R0, 0x1 ;  /* 0x00000000033c7211 */ /* 0x000fe400078208ff */
[----:B------:R-:W-:-:S02]  /*13370*/  LEA R18, R6, R3, 0x1 ;  /* 0x0000000306127211 */ /* 0x000fc400078e08ff */
[----:B------:R-:W-:Y:S02]  /*13380*/  PRMT R19, R49, 0x7632, R19 ;  /* 0x0000763231137816 */ /* 0x000fe40000000013 */
[-C--:B------:R-:W-:Y:S02]  /*13390*/  LEA.HI.X.SX32 R55, R55, R2.reuse, 0x1, P2 ;  /* 0x0000000237377211 */ /* 0x080fe400010f0eff */
[----:B------:R-:W-:Y:S01]  /*133a0*/  LEA.HI.X.SX32 R61, R3, R2, 0x1, P1 ;  /* 0x00000002033d7211 */ /* 0x000fe200008f0eff */
[----:B------:R-:W-:Y:S01]  /*133b0*/  IMAD R3, R6, 0x2, R18 ;  /* 0x0000000206037824 */ /* 0x000fe200078e0212 */
[----:B---3--:R0:W-:Y:S04]  /*133c0*/  STG.E.U16 desc[UR8][R52.64], R27 ;  /* 0x0000001b34007986 */ /* 0x0081e8000c101508 */
[----:B------:R2:W-:Y:S01]  /*133d0*/  STG.E.U16 desc[UR8][R54.64], R19 ;  /* 0x0000001336007986 */ /* 0x0005e2000c101508 */
[----:B------:R-:W-:-:S02]  /*133e0*/  PRMT R25, R26, 0x7632, R25 ;  /* 0x000076321a197816 */ /* 0x000fc40000000019 */
[----:B0-----:R-:W-:Y:S02]  /*133f0*/  LEA R52, P1, R18, R0, 0x1 ;  /* 0x0000000012347211 */ /* 0x001fe400078208ff */
[----:B--2---:R-:W-:Y:S02]  /*13400*/  LEA R54, R6, R3, 0x1 ;  /* 0x0000000306367211 */ /* 0x004fe400078e08ff */
[----:B------:R-:W-:Y:S02]  /*13410*/  LEA.HI.X.SX32 R53, R18, R2, 0x1, P1 ;  /* 0x0000000212357211 */ /* 0x000fe400008f0eff */
[C---:B------:R-:W-:Y:S01]  /*13420*/  LEA R18, P1, R3.reuse, R0, 0x1 ;  /* 0x0000000003127211 */ /* 0x040fe200078208ff */
[----:B------:R-:W-:Y:S01]  /*13430*/  IMAD R55, R6, 0x2, R54 ;  /* 0x0000000206377824 */ /* 0x000fe200078e0236 */
[----:B------:R0:W-:Y:S02]  /*13440*/  STG.E.U16 desc[UR8][R60.64], R25 ;  /* 0x000000193c007986 */ /* 0x0001e4000c101508 */
[----:B------:R-:W-:-:S02]  /*13450*/  LEA.HI.X.SX32 R19, R3, R2, 0x1, P1 ;  /* 0x0000000203137211 */ /* 0x000fc400008f0eff */
[----:B------:R-:W-:Y:S01]  /*13460*/  LEA R3, R6, R55, 0x1 ;  /* 0x0000003706037211 */ /* 0x000fe200078e08ff */
[----:B------:R2:W-:Y:S01]  /*13470*/  STG.E.U16 desc[UR8][R52.64], R24 ;  /* 0x0000001834007986 */ /* 0x0005e2000c101508 */
[----:B0-----:R-:W-:-:S04]  /*13480*/  LEA R60, P1, R54, R0, 0x1 ;  /* 0x00000000363c7211 */ /* 0x001fc800078208ff */
[----:B------:R-:W-:Y:S02]  /*13490*/  LEA.HI.X.SX32 R61, R54, R2, 0x1, P1 ;  /* 0x00000002363d7211 */ /* 0x000fe400008f0eff */
[-C--:B--2---:R-:W-:Y:S02]  /*134a0*/  LEA R52, P2, R55, R0.reuse, 0x1 ;  /* 0x0000000037347211 */ /* 0x084fe400078408ff */
[----:B------:R-:W-:Y:S02]  /*134b0*/  LEA R54, P1, R3, R0, 0x1 ;  /* 0x0000000003367211 */ /* 0x000fe400078208ff */
[----:B------:R-:W-:Y:S02]  /*134c0*/  PRMT R17, R27, 0x7632, R17 ;  /* 0x000076321b117816 */ /* 0x000fe40000000011 */
[-C--:B------:R-:W-:Y:S02]  /*134d0*/  LEA.HI.X.SX32 R53, R55, R2.reuse, 0x1, P2 ;  /* 0x0000000237357211 */ /* 0x080fe400010f0eff */
[----:B------:R-:W-:Y:S01]  /*134e0*/  LEA.HI.X.SX32 R55, R3, R2, 0x1, P1 ;  /* 0x0000000203377211 */ /* 0x000fe200008f0eff */
[C---:B------:R-:W-:Y:S01]  /*134f0*/  IMAD R3, R6.reuse, 0x2, R3 ;  /* 0x0000000206037824 */ /* 0x040fe200078e0203 */
[----:B------:R-:W-:Y:S04]  /*13500*/  STG.E.U16 desc[UR8][R18.64], R17 ;  /* 0x0000001112007986 */ /* 0x000fe8000c101508 */
[----:B------:R0:W-:Y:S04]  /*13510*/  STG.E.U16 desc[UR8][R60.64], R44 ;  /* 0x0000002c3c007986 */ /* 0x0001e8000c101508 */
[----:B------:R2:W-:Y:S04]  /*13520*/  STG.E.U16 desc[UR8][R52.64], R45 ;  /* 0x0000002d34007986 */ /* 0x0005e8000c101508 */
[----:B------:R3:W-:Y:S01]  /*13530*/  STG.E.U16 desc[UR8][R54.64], R46 ;  /* 0x0000002e36007986 */ /* 0x0007e2000c101508 */
[----:B0-----:R-:W-:-:S02]  /*13540*/  LEA R60, R6, R3, 0x1 ;  /* 0x00000003063c7211 */ /* 0x001fc400078e08ff */
[----:B--2---:R-:W-:-:S03]  /*13550*/  LEA R52, P1, R3, R0, 0x1 ;  /* 0x0000000003347211 */ /* 0x004fc600078208ff */
[----:B---3--:R-:W-:Y:S01]  /*13560*/  IMAD R55, R6, 0x2, R60 ;  /* 0x0000000206377824 */ /* 0x008fe200078e023c */
[----:B------:R-:W-:Y:S02]  /*13570*/  LEA.HI.X.SX32 R53, R3, R2, 0x1, P1 ;  /* 0x0000000203357211 */ /* 0x000fe400008f0eff */
[----:B------:R-:W-:Y:S02]  /*13580*/  PRMT R54, R44, 0x7632, R54 ;  /* 0x000076322c367816 */ /* 0x000fe40000000036 */
[----:B------:R-:W-:Y:S02]  /*13590*/  PRMT R16, R46, 0x7632, R16 ;  /* 0x000076322e107816 */ /* 0x000fe40000000010 */
[-C--:B------:R-:W-:Y:S02]  /*135a0*/  LEA R44, P2, R60, R0.reuse, 0x1 ;  /* 0x000000003c2c7211 */ /* 0x080fe400078408ff */
[----:B------:R-:W-:Y:S02]  /*135b0*/  LEA R46, P1, R55, R0, 0x1 ;  /* 0x00000000372e7211 */ /* 0x000fe400078208ff */
[----:B------:R-:W-:Y:S01]  /*135c0*/  LEA R3, R6, R55, 0x1 ;  /* 0x0000003706037211 */ /* 0x000fe200078e08ff */
[----:B------:R0:W-:Y:S01]  /*135d0*/  STG.E.U16 desc[UR8][R52.64], R47 ;  /* 0x0000002f34007986 */ /* 0x0001e2000c101508 */
[----:B------:R-:W-:-:S02]  /*135e0*/  PRMT R61, R45, 0x7632, R61 ;  /* 0x000076322d3d7816 */ /* 0x000fc4000000003d */
[----:B------:R-:W-:Y:S02]  /*135f0*/  PRMT R7, R47, 0x7632, R7 ;  /* 0x000076322f077816 */ /* 0x000fe40000000007 */
[-C--:B------:R-:W-:Y:S02]  /*13600*/  LEA.HI.X.SX32 R45, R60, R2.reuse, 0x1, P2 ;  /* 0x000000023c2d7211 */ /* 0x080fe400010f0eff */
[----:B0-----:R-:W-:Y:S01]  /*13610*/  LEA.HI.X.SX32 R47, R55, R2, 0x1, P1 ;  /* 0x00000002372f7211 */ /* 0x001fe200008f0eff */
[C---:B------:R-:W-:Y:S01]  /*13620*/  IMAD R55, R6.reuse, 0x2, R3 ;  /* 0x0000000206377824 */ /* 0x040fe200078e0203 */
[C---:B------:R-:W-:Y:S01]  /*13630*/  LEA R52, P1, R3.reuse, R0, 0x1 ;  /* 0x0000000003347211 */ /* 0x040fe200078208ff */
[----:B------:R0:W-:Y:S03]  /*13640*/  STG.E.U16 desc[UR8][R44.64], R54 ;  /* 0x000000362c007986 */ /* 0x0001e6000c101508 */
[----:B------:R-:W-:Y:S01]  /*13650*/  LEA.HI.X.SX32 R53, R3, R2, 0x1, P1 ;  /* 0x0000000203357211 */ /* 0x000fe200008f0eff */
[----:B------:R2:W-:Y:S01]  /*13660*/  STG.E.U16 desc[UR8][R46.64], R61 ;  /* 0x0000003d2e007986 */ /* 0x0005e2000c101508 */
[----:B0-----:R-:W-:-:S02]  /*13670*/  LEA R54, R6, R55, 0x1 ;  /* 0x0000003706367211 */ /* 0x001fc400078e08ff */
[----:B------:R-:W-:-:S03]  /*13680*/  LEA R44, P1, R55, R0, 0x1 ;  /* 0x00000000372c7211 */ /* 0x000fc600078208ff */
[----:B------:R-:W-:Y:S01]  /*13690*/  IMAD R3, R6, 0x2, R54 ;  /* 0x0000000206037824 */ /* 0x000fe200078e0236 */
[----:B------:R-:W-:Y:S02]  /*136a0*/  LEA.HI.X.SX32 R45, R55, R2, 0x1, P1 ;  /* 0x00000002372d7211 */ /* 0x000fe400008f0eff */
[----:B--2---:R-:W-:Y:S02]  /*136b0*/  LEA R46, P1, R54, R0, 0x1 ;  /* 0x00000000362e7211 */ /* 0x004fe400078208ff */
[----:B------:R-:W-:Y:S01]  /*136c0*/  LEA R60, R6, R3, 0x1 ;  /* 0x00000003063c7211 */ /* 0x000fe200078e08ff */
[----:B------:R0:W-:Y:S01]  /*136d0*/  STG.E.U16 desc[UR8][R52.64], R16 ;  /* 0x0000001034007986 */ /* 0x0001e2000c101508 */
[----:B------:R-:W-:Y:S02]  /*136e0*/  LEA.HI.X.SX32 R47, R54, R2, 0x1, P1 ;  /* 0x00000002362f7211 */ /* 0x000fe400008f0eff */
[C---:B------:R-:W-:Y:S01]  /*136f0*/  LEA R54, P1, R60.reuse, R0, 0x1 ;  /* 0x000000003c367211 */ /* 0x040fe200078208ff */
[----:B------:R2:W-:Y:S03]  /*13700*/  STG.E.U16 desc[UR8][R44.64], R7 ;  /* 0x000000072c007986 */ /* 0x0005e6000c101508 */
[----:B------:R-:W-:-:S02]  /*13710*/  LEA.HI.X.SX32 R55, R60, R2, 0x1, P1 ;  /* 0x000000023c377211 */ /* 0x000fc400008f0eff */
[----:B0-----:R-:W-:Y:S01]  /*13720*/  LEA R52, P2, R3, R0, 0x1 ;  /* 0x0000000003347211 */ /* 0x001fe200078408ff */
[----:B------:R-:W-:-:S03]  /*13730*/  IMAD R60, R6, 0x2, R60 ;  /* 0x00000002063c7824 */ /* 0x000fc600078e023c */
[----:B------:R-:W-:Y:S01]  /*13740*/  LEA.HI.X.SX32 R53, R3, R2, 0x1, P2 ;  /* 0x0000000203357211 */ /* 0x000fe200010f0eff */
[----:B------:R-:W-:Y:S04]  /*13750*/  STG.E.U16 desc[UR8][R46.64], R40 ;  /* 0x000000282e007986 */ /* 0x000fe8000c101508 */
[----:B------:R0:W-:Y:S01]  /*13760*/  STG.E.U16 desc[UR8][R52.64], R41 ;  /* 0x0000002934007986 */ /* 0x0001e2000c101508 */
[----:B--2---:R-:W-:Y:S02]  /*13770*/  LEA R45, R6, R60, 0x1 ;  /* 0x0000003c062d7211 */ /* 0x004fe400078e08ff */
[----:B0-----:R-:W-:Y:S02]  /*13780*/  PRMT R53, R40, 0x7632, R53 ;  /* 0x0000763228357816 */ /* 0x001fe40000000035 */
[----:B------:R-:W-:-:S02]  /*13790*/  LEA R40, P1, R60, R0, 0x1 ;  /* 0x000000003c287211 */ /* 0x000fc400078208ff */
[----:B------:R-:W-:Y:S02]  /*137a0*/  PRMT R52, R41, 0x7632, R52 ;  /* 0x0000763229347816 */ /* 0x000fe40000000034 */
[----:B------:R-:W-:Y:S02]  /*137b0*/  LEA.HI.X.SX32 R41, R60, R2, 0x1, P1 ;  /* 0x000000023c297211 */ /* 0x000fe400008f0eff */
[----:B------:R-:W0:Y:S01]  /*137c0*/  LDC R60, c[0x0][0x3e8] ;  /* 0x0000fa00ff3c7b82 */ /* 0x000e220000000800 */
[----:B------:R-:W-:Y:S01]  /*137d0*/  IMAD R47, R6, 0x2, R45 ;  /* 0x00000002062f7824 */ /* 0x000fe200078e022d */
[----:B------:R0:W-:Y:S01]  /*137e0*/  STG.E.U16 desc[UR8][R54.64], R42 ;  /* 0x0000002a36007986 */ /* 0x0001e2000c101508 */
[----:B------:R-:W-:Y:S02]  /*137f0*/  LEA R44, P2, R45, R0, 0x1 ;  /* 0x000000002d2c7211 */ /* 0x000fe400078408ff */
[----:B------:R-:W-:Y:S01]  /*13800*/  PRMT R3, R43, 0x7632, R3 ;  /* 0x000076322b037816 */ /* 0x000fe20000000003 */
[----:B------:R2:W-:Y:S01]  /*13810*/  STG.E.U16 desc[UR8][R40.64], R43 ;  /* 0x0000002b28007986 */ /* 0x0005e2000c101508 */
[----:B------:R-:W-:-:S02]  /*13820*/  LEA.HI.X.SX32 R45, R45, R2, 0x1, P2 ;  /* 0x000000022d2d7211 */ /* 0x000fc400010f0eff */
[----:B------:R-:W-:-:S03]  /*13830*/  LEA R46, P1, R47, R0, 0x1 ;  /* 0x000000002f2e7211 */ /* 0x000fc600078208ff */
[----:B------:R3:W-:Y:S01]  /*13840*/  STG.E.U16 desc[UR8][R44.64], R53 ;  /* 0x000000352c007986 */ /* 0x0007e2000c101508 */
[----:B0-----:R-:W-:Y:S02]  /*13850*/  LEA R54, R60, R47, 0x1 ;  /* 0x0000002f3c367211 */ /* 0x001fe400078e08ff */
[----:B------:R-:W-:-:S03]  /*13860*/  LEA.HI.X.SX32 R47, R47, R2, 0x1, P1 ;  /* 0x000000022f2f7211 */ /* 0x000fc600008f0eff */
[----:B--2---:R-:W-:Y:S01]  /*13870*/  IMAD R43, R60, 0x2, R54 ;  /* 0x000000023c2b7824 */ /* 0x004fe200078e0236 */
[----:B------:R-:W-:-:S04]  /*13880*/  LEA R40, P1, R54, R0, 0x1 ;  /* 0x0000000036287211 */ /* 0x000fc800078208ff */
[----:B---3--:R-:W-:Y:S01]  /*13890*/  LEA R53, R60, R43, 0x1 ;  /* 0x0000002b3c357211 */ /* 0x008fe200078e08ff */
[----:B------:R0:W-:Y:S01]  /*138a0*/  STG.E.U16 desc[UR8][R46.64], R52 ;  /* 0x000000342e007986 */ /* 0x0001e2000c101508 */
[----:B------:R-:W-:Y:S02]  /*138b0*/  LEA.HI.X.SX32 R41, R54, R2, 0x1, P1 ;  /* 0x0000000236297211 */ /* 0x000fe400008f0eff */
[C---:B------:R-:W-:Y:S02]  /*138c0*/  LEA R44, P1, R43.reuse, R0, 0x1 ;  /* 0x000000002b2c7211 */ /* 0x040fe400078208ff */
[----:B------:R-:W-:Y:S02]  /*138d0*/  PRMT R42, R42, 0x7632, R42 ;  /* 0x000076322a2a7816 */ /* 0x000fe4000000002a */
[----:B------:R-:W-:Y:S01]  /*138e0*/  LEA.HI.X.SX32 R45, R43, R2, 0x1, P1 ;  /* 0x000000022b2d7211 */ /* 0x000fe200008f0eff */
[C---:B0-----:R-:W-:Y:S01]  /*138f0*/  IMAD R52, R60.reuse, 0x2, R53 ;  /* 0x000000023c347824 */ /* 0x041fe200078e0235 */
[----:B------:R-:W-:Y:S01]  /*13900*/  LEA R46, P1, R53, R0, 0x1 ;  /* 0x00000000352e7211 */ /* 0x000fe200078208ff */
[----:B------:R0:W-:Y:S03]  /*13910*/  STG.E.U16 desc[UR8][R40.64], R42 ;  /* 0x0000002a28007986 */ /* 0x0001e6000c101508 */
[----:B------:R-:W-:-:S02]  /*13920*/  LEA R54, R60, R52, 0x1 ;  /* 0x000000343c367211 */ /* 0x000fc400078e08ff */
[----:B------:R-:W-:Y:S02]  /*13930*/  LEA.HI.X.SX32 R47, R53, R2, 0x1, P1 ;  /* 0x00000002352f7211 */ /* 0x000fe400008f0eff */
[-C--:B0-----:R-:W-:Y:S02]  /*13940*/  LEA R42, P1, R54, R0.reuse, 0x1 ;  /* 0x00000000362a7211 */ /* 0x081fe400078208ff */
[----:B------:R-:W-:Y:S02]  /*13950*/  LEA R40, P2, R52, R0, 0x1 ;  /* 0x0000000034287211 */ /* 0x000fe400078408ff */
[-C--:B------:R-:W-:Y:S01]  /*13960*/  LEA.HI.X.SX32 R43, R54, R2.reuse, 0x1, P1 ;  /* 0x00000002362b7211 */ /* 0x080fe200008f0eff */
[----:B------:R-:W-:Y:S01]  /*13970*/  IMAD R54, R60, 0x2, R54 ;  /* 0x000000023c367824 */ /* 0x000fe200078e0236 */
[----:B------:R-:W-:Y:S01]  /*13980*/  LEA.HI.X.SX32 R41, R52, R2, 0x1, P2 ;  /* 0x0000000234297211 */ /* 0x000fe200010f0eff */
[----:B------:R0:W-:Y:S04]  /*13990*/  STG.E.U16 desc[UR8][R44.64], R3 ;  /* 0x000000032c007986 */ /* 0x0001e8000c101508 */
[----:B------:R2:W-:Y:S04]  /*139a0*/  STG.E.U16 desc[UR8][R46.64], R36 ;  /* 0x000000242e007986 */ /* 0x0005e8000c101508 */
[----:B------:R3:W-:Y:S01]  /*139b0*/  STG.E.U16 desc[UR8][R40.64], R37 ;  /* 0x0000002528007986 */ /* 0x0007e2000c101508 */
[----:B0-----:R-:W-:-:S02]  /*139c0*/  PRMT R45, R36, 0x7632, R45 ;  /* 0x00007632242d7816 */ /* 0x001fc4000000002d */
[----:B--2---:R-:W-:Y:S01]  /*139d0*/  LEA R36, R60, R54, 0x1 ;  /* 0x000000363c247211 */ /* 0x004fe200078e08ff */
[----:B------:R0:W-:Y:S01]  /*139e0*/  STG.E.U16 desc[UR8][R42.64], R38 ;  /* 0x000000262a007986 */ /* 0x0001e2000c101508 */
[----:B------:R-:W-:-:S03]  /*139f0*/  PRMT R46, R37, 0x7632, R46 ;  /* 0x00007632252e7816 */ /* 0x000fc6000000002e */
[----:B---3--:R-:W-:Y:S01]  /*13a00*/  IMAD R37, R60, 0x2, R36 ;  /* 0x000000023c257824 */ /* 0x008fe200078e0224 */
[-C--:B------:R-:W-:Y:S02]  /*13a10*/  LEA R40, P2, R36, R0.reuse, 0x1 ;  /* 0x0000000024287211 */ /* 0x080fe400078408ff */
[----:B0-----:R-:W-:Y:S02]  /*13a20*/  LEA R42, P1, R54, R0, 0x1 ;  /* 0x00000000362a7211 */ /* 0x001fe400078208ff */
[----:B------:R-:W-:Y:S02]  /*13a30*/  LEA R47, R60, R37, 0x1 ;  /* 0x000000253c2f7211 */ /* 0x000fe400078e08ff */
[-C--:B------:R-:W-:Y:S02]  /*13a40*/  LEA.HI.X.SX32 R43, R54, R2.reuse, 0x1, P1 ;  /* 0x00000002362b7211 */ /* 0x080fe400008f0eff */
[----:B------:R-:W-:Y:S02]  /*13a50*/  LEA.HI.X.SX32 R41, R36, R2, 0x1, P2 ;  /* 0x0000000224297211 */ /* 0x000fe400010f0eff */
[----:B------:R-:W-:Y:S01]  /*13a60*/  LEA R36, P1, R37, R0, 0x1 ;  /* 0x0000000025247211 */ /* 0x000fe200078208ff */
[----:B------:R0:W-:Y:S01]  /*13a70*/  STG.E.U16 desc[UR8][R42.64], R39 ;  /* 0x000000272a007986 */ /* 0x0001e2000c101508 */
[----:B------:R-:W-:-:S02]  /*13a80*/  PRMT R44, R38, 0x7632, R44 ;  /* 0x00007632262c7816 */ /* 0x000fc4000000002c */
[----:B------:R-:W-:Y:S01]  /*13a90*/  LEA.HI.X.SX32 R37, R37, R2, 0x1, P1 ;  /* 0x0000000225257211 */ /* 0x000fe200008f0eff */
[----:B------:R2:W-:Y:S01]  /*13aa0*/  STG.E.U16 desc[UR8][R40.64], R45 ;  /* 0x0000002d28007986 */ /* 0x0005e2000c101508 */
[----:B------:R-:W-:Y:S01]  /*13ab0*/  LEA R38, P1, R47, R0, 0x1 ;  /* 0x000000002f267211 */ /* 0x000fe200078208ff */
[----:B0-----:R-:W-:Y:S01]  /*13ac0*/  IMAD R42, R60, 0x2, R47 ;  /* 0x000000023c2a7824 */ /* 0x001fe200078e022f */
[----:B------:R-:W-:-:S04]  /*13ad0*/  PRMT R3, R39, 0x7632, R3 ;  /* 0x0000763227037816 */ /* 0x000fc80000000003 */
[----:B--2---:R-:W-:Y:S02]  /*13ae0*/  LEA R45, R60, R42, 0x1 ;  /* 0x0000002a3c2d7211 */ /* 0x004fe400078e08ff */
[----:B------:R-:W-:-:S03]  /*13af0*/  LEA.HI.X.SX32 R39, R47, R2, 0x1, P1 ;  /* 0x000000022f277211 */ /* 0x000fc600008f0eff */
[----:B------:R-:W-:Y:S01]  /*13b00*/  IMAD R43, R60, 0x2, R45 ;  /* 0x000000023c2b7824 */ /* 0x000fe200078e022d */
[----:B------:R0:W-:Y:S01]  /*13b10*/  STG.E.U16 desc[UR8][R36.64], R46 ;  /* 0x0000002e24007986 */ /* 0x0001e2000c101508 */
[----:B------:R-:W-:-:S03]  /*13b20*/  LEA R40, P1, R42, R0, 0x1 ;  /* 0x000000002a287211 */ /* 0x000fc600078208ff */
[----:B------:R2:W-:Y:S01]  /*13b30*/  STG.E.U16 desc[UR8][R38.64], R44 ;  /* 0x0000002c26007986 */ /* 0x0005e2000c101508 */
[----:B------:R-:W-:Y:S02]  /*13b40*/  LEA.HI.X.SX32 R41, R42, R2, 0x1, P1 ;  /* 0x000000022a297211 */ /* 0x000fe400008f0eff */
[C---:B0-----:R-:W-:Y:S02]  /*13b50*/  LEA R36, P2, R45.reuse, R0, 0x1 ;  /* 0x000000002d247211 */ /* 0x041fe400078408ff */
[C---:B--2---:R-:W-:Y:S02]  /*13b60*/  LEA R44, R60.reuse, R43, 0x1 ;  /* 0x0000002b3c2c7211 */ /* 0x044fe400078e08ff */
[----:B------:R-:W-:Y:S02]  /*13b70*/  LEA.HI.X.SX32 R37, R45, R2, 0x1, P2 ;  /* 0x000000022d257211 */ /* 0x000fe400010f0eff */
[-C--:B------:R-:W-:Y:S01]  /*13b80*/  LEA R38, P1, R43, R0.reuse, 0x1 ;  /* 0x000000002b267211 */ /* 0x080fe200078208ff */
[----:B------:R-:W-:Y:S01]  /*13b90*/  IMAD R47, R60, 0x2, R44 ;  /* 0x000000023c2f7824 */ /* 0x000fe200078e022c */
[----:B------:R-:W-:-:S02]  /*13ba0*/  LEA R42, P2, R44, R0, 0x1 ;  /* 0x000000002c2a7211 */ /* 0x000fc400078408ff */
[-C--:B------:R-:W-:Y:S02]  /*13bb0*/  LEA.HI.X.SX32 R39, R43, R2.reuse, 0x1, P1 ;  /* 0x000000022b277211 */ /* 0x080fe400008f0eff */
[----:B------:R-:W-:Y:S01]  /*13bc0*/  LEA.HI.X.SX32 R43, R44, R2, 0x1, P2 ;  /* 0x000000022c2b7211 */ /* 0x000fe200010f0eff */
[----:B------:R-:W-:Y:S01]  /*13bd0*/  STG.E.U16 desc[UR8][R40.64], R3 ;  /* 0x0000000328007986 */ /* 0x000fe2000c101508 */
[----:B------:R-:W-:-:S03]  /*13be0*/  LEA R45, R60, R47, 0x1 ;  /* 0x0000002f3c2d7211 */ /* 0x000fc600078e08ff */
[----:B------:R0:W-:Y:S04]  /*13bf0*/  STG.E.U16 desc[UR8][R36.64], R32 ;  /* 0x0000002024007986 */ /* 0x0001e8000c101508 */
[----:B------:R-:W-:Y:S04]  /*13c00*/  STG.E.U16 desc[UR8][R38.64], R33 ;  /* 0x0000002126007986 */ /* 0x000fe8000c101508 */
[----:B------:R2:W-:Y:S01]  /*13c10*/  STG.E.U16 desc[UR8][R42.64], R34 ;  /* 0x000000222a007986 */ /* 0x0005e2000c101508 */
[----:B0-----:R-:W-:Y:S02]  /*13c20*/  LEA R36, P1, R47, R0, 0x1 ;  /* 0x000000002f247211 */ /* 0x001fe400078208ff */
[----:B------:R-:W-:-:S02]  /*13c30*/  PRMT R41, R32, 0x7632, R41 ;  /* 0x0000763220297816 */ /* 0x000fc40000000029 */
[----:B------:R-:W-:Y:S01]  /*13c40*/  LEA.HI.X.SX32 R37, R47, R2, 0x1, P1 ;  /* 0x000000022f257211 */ /* 0x000fe200008f0eff */
[----:B--2---:R-:W-:Y:S01]  /*13c50*/  IMAD R42, R60, 0x2, R45 ;  /* 0x000000023c2a7824 */ /* 0x004fe200078e022d */
[----:B------:R-:W-:-:S04]  /*13c60*/  LEA R32, P1, R45, R0, 0x1 ;  /* 0x000000002d207211 */ /* 0x000fc800078208ff */
[----:B------:R-:W-:Y:S02]  /*13c70*/  LEA R40, R60, R42, 0x1 ;  /* 0x0000002a3c287211 */ /* 0x000fe400078e08ff */
[----:B------:R-:W-:Y:S02]  /*13c80*/  PRMT R39, R33, 0x7632, R39 ;  /* 0x0000763221277816 */ /* 0x000fe40000000027 */
[----:B------:R-:W-:Y:S01]  /*13c90*/  PRMT R38, R34, 0x7632, R38 ;  /* 0x0000763222267816 */ /* 0x000fe20000000026 */
[----:B------:R-:W-:Y:S01]  /*13ca0*/  IMAD R43, R60, 0x2, R40 ;  /* 0x000000023c2b7824 */ /* 0x000fe200078e0228 */
[----:B------:R-:W-:Y:S02]  /*13cb0*/  LEA.HI.X.SX32 R33, R45, R2, 0x1, P1 ;  /* 0x000000022d217211 */ /* 0x000fe400008f0eff */
[----:B------:R-:W-:Y:S01]  /*13cc0*/  LEA R34, P1, R42, R0, 0x1 ;  /* 0x000000002a227211 */ /* 0x000fe200078208ff */
[----:B------:R0:W-:Y:S01]  /*13cd0*/  STG.E.U16 desc[UR8][R36.64], R35 ;  /* 0x0000002324007986 */ /* 0x0001e2000c101508 */
[----:B------:R-:W-:-:S02]  /*13ce0*/  PRMT R3, R35, 0x7632, R3 ;  /* 0x0000763223037816 */ /* 0x000fc40000000003 */
[----:B------:R-:W-:Y:S01]  /*13cf0*/  LEA R45, R60, R43, 0x1 ;  /* 0x0000002b3c2d7211 */ /* 0x000fe200078e08ff */
[----:B------:R2:W-:Y:S01]  /*13d00*/  STG.E.U16 desc[UR8][R32.64], R41 ;  /* 0x0000002920007986 */ /* 0x0005e2000c101508 */
[----:B0-----:R-:W-:Y:S02]  /*13d10*/  LEA.HI.X.SX32 R35, R42, R2, 0x1, P1 ;  /* 0x000000022a237211 */ /* 0x001fe400008f0eff */
[CC--:B--2---:R-:W-:Y:S02]  /*13d20*/  LEA R32, P1, R43.reuse, R0.reuse, 0x1 ;  /* 0x000000002b207211 */ /* 0x0c4fe400078208ff */
[----:B------:R-:W-:Y:S02]  /*13d30*/  LEA R36, P2, R40, R0, 0x1 ;  /* 0x0000000028247211 */ /* 0x000fe400078408ff */
[-C--:B------:R-:W-:Y:S01]  /*13d40*/  LEA.HI.X.SX32 R33, R43, R2.reuse, 0x1, P1 ;  /* 0x000000022b217211 */ /* 0x080fe200008f0eff */
[----:B------:R-:W-:Y:S01]  /*13d50*/  IMAD R43, R60, 0x2, R45 ;  /* 0x000000023c2b7824 */ /* 0x000fe200078e022d */
[----:B------:R-:W-:Y:S01]  /*13d60*/  LEA.HI.X.SX32 R37, R40, R2, 0x1, P2 ;  /* 0x0000000228257211 */ /* 0x000fe200010f0eff */
[----:B------:R0:W-:Y:S03]  /*13d70*/  STG.E.U16 desc[UR8][R34.64], R39 ;  /* 0x0000002722007986 */ /* 0x0001e6000c101508 */
[C---:B------:R-:W-:Y:S01]  /*13d80*/  LEA R47, R60.reuse, R43, 0x1 ;  /* 0x0000002b3c2f7211 */ /* 0x040fe200078e08ff */
[----:B------:R2:W-:Y:S04]  /*13d90*/  STG.E.U16 desc[UR8][R36.64], R38 ;  /* 0x0000002624007986 */ /* 0x0005e8000c101508 */
[----:B------:R3:W-:Y:S01]  /*13da0*/  STG.E.U16 desc[UR8][R32.64], R3 ;  /* 0x0000000320007986 */ /* 0x0007e2000c101508 */
[----:B0-----:R-:W-:Y:S01]  /*13db0*/  LEA R34, P1, R45, R0, 0x1 ;  /* 0x000000002d227211 */ /* 0x001fe200078208ff */
[----:B--2---:R-:W-:-:S03]  /*13dc0*/  IMAD R38, R60, 0x2, R47 ;  /* 0x000000023c267824 */ /* 0x004fc600078e022f */
[----:B------:R-:W-:Y:S02]  /*13dd0*/  LEA.HI.X.SX32 R35, R45, R2, 0x1, P1 ;  /* 0x000000022d237211 */ /* 0x000fe400008f0eff */
[----:B---3--:R-:W-:-:S03]  /*13de0*/  LEA R3, R60, R38, 0x1 ;  /* 0x000000263c037211 */ /* 0x008fc600078e08ff */
[----:B------:R0:W-:Y:S01]  /*13df0*/  STG.E.U16 desc[UR8][R34.64], R28 ;  /* 0x0000001c22007986 */ /* 0x0001e2000c101508 */
[-C--:B------:R-:W-:Y:S02]  /*13e00*/  LEA R36, P1, R43, R0.reuse, 0x1 ;  /* 0x000000002b247211 */ /* 0x080fe400078208ff */
[----:B------:R-:W-:Y:S02]  /*13e10*/  LEA R32, P2, R47, R0, 0x1 ;  /* 0x000000002f207211 */ /* 0x000fe400078408ff */
[-C--:B------:R-:W-:Y:S02]  /*13e20*/  LEA.HI.X.SX32 R37, R43, R2.reuse, 0x1, P1 ;  /* 0x000000022b257211 */ /* 0x080fe400008f0eff */
[----:B------:R-:W-:Y:S01]  /*13e30*/  LEA.HI.X.SX32 R33, R47, R2, 0x1, P2 ;  /* 0x000000022f217211 */ /* 0x000fe200010f0eff */
[C---:B0-----:R-:W-:Y:S02]  /*13e40*/  IMAD R35, R60.reuse, 0x2, R3 ;  /* 0x000000023c237824 */ /* 0x041fe400078e0203 */
[----:B------:R-:W-:Y:S03]  /*13e50*/  STG.E.U16 desc[UR8][R36.64], R29 ;  /* 0x0000001d24007986 */ /* 0x000fe6000c101508 */
[C---:B------:R-:W-:Y:S01]  /*13e60*/  LEA R42, R60.reuse, R35, 0x1 ;  /* 0x000000233c2a7211 */ /* 0x040fe200078e08ff */
[----:B------:R0:W-:Y:S04]  /*13e70*/  STG.E.U16 desc[UR8][R32.64], R30 ;  /* 0x0000001e20007986 */ /* 0x0001e8000c101508 */
[----:B------:R-:W-:Y:S01]  /*13e80*/  IMAD R40, R60, 0x2, R42 ;  /* 0x000000023c287824 */ /* 0x000fe200078e022a */
[----:B0-----:R-:W-:-:S02]  /*13e90*/  LEA R32, P1, R38, R0, 0x1 ;  /* 0x0000000026207211 */ /* 0x001fc400078208ff */
[----:B------:R-:W-:Y:S02]  /*13ea0*/  PRMT R30, R28, 0x7632, R30 ;  /* 0x000076321c1e7816 */ /* 0x000fe4000000001e */
[----:B------:R-:W-:Y:S02]  /*13eb0*/  LEA.HI.X.SX32 R33, R38, R2, 0x1, P1 ;  /* 0x0000000226217211 */ /* 0x000fe400008f0eff */
[----:B------:R-:W-:Y:S02]  /*13ec0*/  LEA R28, P1, R3, R0, 0x1 ;  /* 0x00000000031c7211 */ /* 0x000fe400078208ff */
[C---:B------:R-:W-:Y:S02]  /*13ed0*/  LEA R41, R60.reuse, R40, 0x1 ;  /* 0x000000283c297211 */ /* 0x040fe400078e08ff */
[----:B------:R-:W-:Y:S02]  /*13ee0*/  PRMT R43, R29, 0x7632, R43 ;  /* 0x000076321d2b7816 */ /* 0x000fe4000000002b */
[----:B------:R-:W-:Y:S01]  /*13ef0*/  LEA.HI.X.SX32 R29, R3, R2, 0x1, P1 ;  /* 0x00000002031d7211 */ /* 0x000fe200008f0eff */
[----:B------:R-:W-:-:S05]  /*13f00*/  IMAD R3, R60, 0x2, R41 ;  /* 0x000000023c037824 */ /* 0x000fca00078e0229 */
[C---:B------:R-:W-:Y:S01]  /*13f10*/  LEA R37, R60.reuse, R3, 0x1 ;  /* 0x000000033c257211 */ /* 0x040fe200078e08ff */
[----:B------:R0:W-:Y:S04]  /*13f20*/  STG.E.U16 desc[UR8][R32.64], R31 ;  /* 0x0000001f20007986 */ /* 0x0001e8000c101508 */
[----:B------:R-:W-:Y:S01]  /*13f30*/  IMAD R38, R60, 0x2, R37 ;  /* 0x000000023c267824 */ /* 0x000fe200078e0225 */
[C---:B------:R-:W-:Y:S01]  /*13f40*/  LEA R34, P1, R35.reuse, R0, 0x1 ;  /* 0x0000000023227211 */ /* 0x040fe200078208ff */
[----:B------:R2:W-:Y:S01]  /*13f50*/  STG.E.U16 desc[UR8][R28.64], R30 ;  /* 0x0000001e1c007986 */ /* 0x0005e2000c101508 */
[----:B------:R-:W-:Y:S02]  /*13f60*/  PRMT R39, R30, 0x7632, R39 ;  /* 0x000076321e277816 */ /* 0x000fe40000000027 */
[----:B------:R-:W-:-:S02]  /*13f70*/  LEA.HI.X.SX32 R35, R35, R2, 0x1, P1 ;  /* 0x0000000223237211 */ /* 0x000fc400008f0eff */
[----:B0-----:R-:W-:Y:S02]  /*13f80*/  LEA R32, P2, R42, R0, 0x1 ;  /* 0x000000002a207211 */ /* 0x001fe400078408ff */
[----:B--2---:R-:W-:Y:S02]  /*13f90*/  LEA R28, R60, R38, 0x1 ;  /* 0x000000263c1c7211 */ /* 0x004fe400078e08ff */
[----:B------:R-:W-:-:S03]  /*13fa0*/  LEA.HI.X.SX32 R33, R42, R2, 0x1, P2 ;  /* 0x000000022a217211 */ /* 0x000fc600010f0eff */
[----:B------:R-:W-:Y:S01]  /*13fb0*/  IMAD R29, R60, 0x2, R28 ;  /* 0x000000023c1d7824 */ /* 0x000fe200078e021c */
[----:B------:R-:W-:Y:S01]  /*13fc0*/  STG.E.U16 desc[UR8][R34.64], R43 ;  /* 0x0000002b22007986 */ /* 0x000fe2000c101508 */
[----:B------:R-:W-:-:S03]  /*13fd0*/  LEA R30, P1, R40, R0, 0x1 ;  /* 0x00000000281e7211 */ /* 0x000fc600078208ff */
[----:B------:R0:W-:Y:S01]  /*13fe0*/  STG.E.U16 desc[UR8][R32.64], R39 ;  /* 0x0000002720007986 */ /* 0x0001e2000c101508 */
[----:B------:R-:W-:Y:S02]  /*13ff0*/  PRMT R36, R31, 0x7632, R36 ;  /* 0x000076321f247816 */ /* 0x000fe40000000024 */
[----:B------:R-:W-:Y:S02]  /*14000*/  LEA.HI.X.SX32 R31, R40, R2, 0x1, P1 ;  /* 0x00000002281f7211 */ /* 0x000fe400008f0eff */
[C---:B------:R-:W-:Y:S02]  /*14010*/  LEA R40, P1, R41.reuse, R0, 0x1 ;  /* 0x0000000029287211 */ /* 0x040fe400078208ff */
[C---:B0-----:R-:W-:Y:S01]  /*14020*/  LEA R39, R60.reuse, R29, 0x1 ;  /* 0x0000001d3c277211 */ /* 0x041fe200078e08ff */
[----:B------:R0:W-:Y:S04]  /*14030*/  STG.E.U16 desc[UR8][R30.64], R36 ;  /* 0x000000241e007986 */ /* 0x0001e8000c101508 */
[----:B------:R-:W-:Y:S01]  /*14040*/  IMAD R32, R60, 0x2, R39 ;  /* 0x000000023c207824 */ /* 0x000fe200078e0227 */
[----:B------:R-:W-:-:S02]  /*14050*/  LEA.HI.X.SX32 R41, R41, R2, 0x1, P1 ;  /* 0x0000000229297211 */ /* 0x000fc400008f0eff */
[C---:B------:R-:W-:Y:S02]  /*14060*/  LEA R34, P1, R3.reuse, R0, 0x1 ;  /* 0x0000000003227211 */ /* 0x040fe400078208ff */
[C---:B0-----:R-:W-:Y:S02]  /*14070*/  LEA R36, R60.reuse, R32, 0x1 ;  /* 0x000000203c247211 */ /* 0x041fe400078e08ff */
[----:B------:R-:W-:Y:S02]  /*14080*/  LEA.HI.X.SX32 R35, R3, R2, 0x1, P1 ;  /* 0x0000000203237211 */ /* 0x000fe400008f0eff */
[----:B------:R-:W-:Y:S01]  /*14090*/  LEA R30, P2, R37, R0, 0x1 ;  /* 0x00000000251e7211 */ /* 0x000fe200078408ff */
[----:B------:R-:W-:-:S03]  /*140a0*/  IMAD R3, R60, 0x2, R36 ;  /* 0x000000023c037824 */ /* 0x000fc600078e0224 */
[----:B------:R-:W-:Y:S02]  /*140b0*/  LEA.HI.X.SX32 R31, R37, R2, 0x1, P2 ;  /* 0x00000002251f7211 */ /* 0x000fe400010f0eff */
[C---:B------:R-:W-:Y:S01]  /*140c0*/  LEA R37, R60.reuse, R3, 0x1 ;  /* 0x000000033c257211 */ /* 0x040fe200078e08ff */
[----:B------:R-:W-:Y:S04]  /*140d0*/  STG.E.U16 desc[UR8][R40.64], R12 ;  /* 0x0000000c28007986 */ /* 0x000fe8000c101508 */
[----:B------:R0:W-:Y:S01]  /*140e0*/  STG.E.U16 desc[UR8][R34.64], R13 ;  /* 0x0000000d22007986 */ /* 0x0001e2000c101508 */
[----:B------:R-:W-:Y:S01]  /*140f0*/  IMAD R33, R60, 0x2, R37 ;  /* 0x000000023c217824 */ /* 0x000fe200078e0225 */
[----:B------:R-:W-:Y:S02]  /*14100*/  PRMT R42, R12, 0x7632, R42 ;  /* 0x000076320c2a7816 */ /* 0x000fe4000000002a */
[----:B------:R2:W-:Y:S01]  /*14110*/  STG.E.U16 desc[UR8][R30.64], R14 ;  /* 0x0000000e1e007986 */ /* 0x0005e2000c101508 */
[----:B0-----:R-:W-:-:S04]  /*14120*/  LEA R34, P1, R38, R0, 0x1 ;  /* 0x0000000026227211 */ /* 0x001fc800078208ff */
[----:B------:R-:W-:Y:S02]  /*14130*/  LEA.HI.X.SX32 R35, R38, R2, 0x1, P1 ;  /* 0x0000000226237211 */ /* 0x000fe400008f0eff */
[----:B------:R-:W-:Y:S02]  /*14140*/  LEA R12, P1, R28, R0, 0x1 ;  /* 0x000000001c0c7211 */ /* 0x000fe400078208ff */
[----:B--2---:R-:W-:Y:S02]  /*14150*/  LEA R30, R60, R33, 0x1 ;  /* 0x000000213c1e7211 */ /* 0x004fe400078e08ff */
[----:B------:R-:W-:Y:S02]  /*14160*/  PRMT R41, R13, 0x7632, R41 ;  /* 0x000076320d297816 */ /* 0x000fe40000000029 */
[----:B------:R-:W-:Y:S01]  /*14170*/  LEA.HI.X.SX32 R13, R28, R2, 0x1, P1 ;  /* 0x000000021c0d7211 */ /* 0x000fe200008f0eff */
[C---:B------:R-:W-:Y:S01]  /*14180*/  IMAD R28, R60.reuse, 0x2, R30 ;  /* 0x000000023c1c7824 */ /* 0x040fe200078e021e */
[----:B------:R0:W-:Y:S04]  /*14190*/  STG.E.U16 desc[UR8][R34.64], R15 ;  /* 0x0000000f22007986 */ /* 0x0001e8000c101508 */
[----:B------:R-:W-:-:S02]  /*141a0*/  LEA R31, R60, R28, 0x1 ;  /* 0x0000001c3c1f7211 */ /* 0x000fc400078e08ff */
[----:B------:R-:W-:Y:S02]  /*141b0*/  PRMT R38, R14, 0x7632, R38 ;  /* 0x000076320e267816 */ /* 0x000fe40000000026 */
[-C--:B0-----:R-:W-:Y:S02]  /*141c0*/  LEA R34, P1, R29, R0.reuse, 0x1 ;  /* 0x000000001d227211 */ /* 0x081fe400078208ff */
[----:B------:R-:W-:Y:S02]  /*141d0*/  LEA R14, P2, R39, R0, 0x1 ;  /* 0x00000000270e7211 */ /* 0x000fe400078408ff */
[-C--:B------:R-:W-:Y:S01]  /*141e0*/  LEA.HI.X.SX32 R35, R29, R2.reuse, 0x1, P1 ;  /* 0x000000021d237211 */ /* 0x080fe200008f0eff */
[----:B------:R-:W-:Y:S01]  /*141f0*/  IMAD R29, R60, 0x2, R31 ;  /* 0x000000023c1d7824 */ /* 0x000fe200078e021f */
[----:B------:R-:W-:Y:S01]  /*14200*/  PRMT R40, R15, 0x7632, R40 ;  /* 0x000076320f287816 */ /* 0x000fe20000000028 */
[----:B------:R0:W-:Y:S01]  /*14210*/  STG.E.U16 desc[UR8][R12.64], R42 ;  /* 0x0000002a0c007986 */ /* 0x0001e2000c101508 */
[----:B------:R-:W-:-:S02]  /*14220*/  LEA.HI.X.SX32 R15, R39, R2, 0x1, P2 ;  /* 0x00000002270f7211 */ /* 0x000fc400010f0eff */
[----:B------:R-:W-:Y:S01]  /*14230*/  LEA R39, R60, R29, 0x1 ;  /* 0x0000001d3c277211 */ /* 0x000fe200078e08ff */
[----:B------:R2:W-:Y:S01]  /*14240*/  STG.E.U16 desc[UR8][R34.64], R41 ;  /* 0x0000002922007986 */ /* 0x0005e2000c101508 */
[----:B0-----:R-:W-:-:S04]  /*14250*/  LEA R12, P1, R32, R0, 0x1 ;  /* 0x00000000200c7211 */ /* 0x001fc800078208ff */
[----:B------:R-:W-:Y:S01]  /*14260*/  LEA.HI.X.SX32 R13, R32, R2, 0x1, P1 ;  /* 0x00000002200d7211 */ /* 0x000fe200008f0eff */
[----:B------:R-:W-:Y:S01]  /*14270*/  IMAD R32, R60, 0x2, R39 ;  /* 0x000000023c207824 */ /* 0x000fe200078e0227 */
[----:B------:R0:W-:Y:S01]  /*14280*/  STG.E.U16 desc[UR8][R14.64], R38 ;  /* 0x000000260e007986 */ /* 0x0001e2000c101508 */
[----:B--2---:R-:W-:-:S04]  /*14290*/  LEA R34, P1, R36, R0, 0x1 ;  /* 0x0000000024227211 */ /* 0x004fc800078208ff */
[----:B------:R-:W-:Y:S02]  /*142a0*/  LEA.HI.X.SX32 R35, R36, R2, 0x1, P1 ;  /* 0x0000000224237211 */ /* 0x000fe400008f0eff */
[----:B0-----:R-:W-:Y:S02]  /*142b0*/  LEA R38, R60, R32, 0x1 ;  /* 0x000000203c267211 */ /* 0x001fe400078e08ff */
[----:B------:R-:W-:-:S03]  /*142c0*/  LEA R14, P1, R3, R0, 0x1 ;  /* 0x00000000030e7211 */ /* 0x000fc600078208ff */
[----:B------:R-:W-:Y:S01]  /*142d0*/  IMAD R36, R60, 0x2, R38 ;  /* 0x000000023c247824 */ /* 0x000fe200078e0226 */
[----:B------:R0:W-:Y:S01]  /*142e0*/  STG.E.U16 desc[UR8][R12.64], R40 ;  /* 0x000000280c007986 */ /* 0x0001e2000c101508 */
[----:B------:R-:W-:-:S03]  /*142f0*/  LEA.HI.X.SX32 R15, R3, R2, 0x1, P1 ;  /* 0x00000002030f7211 */ /* 0x000fc600008f0eff */
[----:B------:R-:W-:Y:S02]  /*14300*/  LEA R3, R60, R36, 0x1 ;  /* 0x000000243c037211 */ /* 0x000fe400078e08ff */
[----:B0-----:R-:W-:-:S04]  /*14310*/  LEA R12, P2, R37, R0, 0x1 ;  /* 0x00000000250c7211 */ /* 0x001fc800078408ff */
[----:B------:R-:W-:Y:S01]  /*14320*/  LEA.HI.X.SX32 R13, R37, R2, 0x1, P2 ;  /* 0x00000002250d7211 */ /* 0x000fe200010f0eff */
[C---:B------:R-:W-:Y:S01]  /*14330*/  IMAD R37, R60.reuse, 0x2, R3 ;  /* 0x000000023c257824 */ /* 0x040fe200078e0203 */
[----:B------:R0:W-:Y:S04]  /*14340*/  STG.E.U16 desc[UR8][R34.64], R20 ;  /* 0x0000001422007986 */ /* 0x0001e8000c101508 */
[----:B------:R-:W-:Y:S02]  /*14350*/  LEA R41, R60, R37, 0x1 ;  /* 0x000000253c297211 */ /* 0x000fe400078e08ff */
[----:B------:R-:W-:-:S03]  /*14360*/  PRMT R43, R20, 0x7632, R43 ;  /* 0x00007632142b7816 */ /* 0x000fc6000000002b */
[----:B0-----:R-:W-:-:S05]  /*14370*/  IMAD R20, R60, 0x2, R41 ;  /* 0x000000023c147824 */ /* 0x001fca00078e0229 */
[C---:B------:R-:W-:Y:S01]  /*14380*/  LEA R35, R60.reuse, R20, 0x1 ;  /* 0x000000143c237211 */ /* 0x040fe200078e08ff */
[----:B------:R0:W-:Y:S04]  /*14390*/  STG.E.U16 desc[UR8][R14.64], R21 ;  /* 0x000000150e007986 */ /* 0x0001e8000c101508 */
[----:B------:R-:W-:Y:S01]  /*143a0*/  IMAD R40, R60, 0x2, R35 ;  /* 0x000000023c287824 */ /* 0x000fe200078e0223 */
[----:B------:R2:W-:Y:S01]  /*143b0*/  STG.E.U16 desc[UR8][R12.64], R22 ;  /* 0x000000160c007986 */ /* 0x0005e2000c101508 */
[----:B------:R-:W-:-:S03]  /*143c0*/  PRMT R42, R21, 0x7632, R42 ;  /* 0x00007632152a7816 */ /* 0x000fc6000000002a */
[----:B0-----:R-:W-:Y:S02]  /*143d0*/  LEA R21, R60, R40, 0x1 ;  /* 0x000000283c157211 */ /* 0x001fe400078e08ff */
[----:B--2---:R-:W-:-:S03]  /*143e0*/  LEA R12, P1, R33, R0, 0x1 ;  /* 0x00000000210c7211 */ /* 0x004fc600078208ff */
[----:B------:R-:W-:Y:S01]  /*143f0*/  IMAD R34, R60, 0x2, R21 ;  /* 0x000000023c227824 */ /* 0x000fe200078e0215 */
[----:B------:R-:W-:Y:S02]  /*14400*/  LEA.HI.X.SX32 R13, R33, R2, 0x1, P1 ;  /* 0x00000002210d7211 */ /* 0x000fe400008f0eff */
[----:B------:R-:W-:Y:S02]  /*14410*/  LEA R14, P1, R30, R0, 0x1 ;  /* 0x000000001e0e7211 */ /* 0x000fe400078208ff */
[----:B------:R-:W-:Y:S01]  /*14420*/  PRMT R33, R22, 0x7632, R33 ;  /* 0x0000763216217816 */ /* 0x000fe20000000021 */
[----:B------:R0:W-:Y:S01]  /*14430*/  STG.E.U16 desc[UR8][R12.64], R23 ;  /* 0x000000170c007986 */ /* 0x0001e2000c101508 */
[----:B------:R-:W-:Y:S02]  /*14440*/  LEA.HI.X.SX32 R15, R30, R2, 0x1, P1 ;  /* 0x000000021e0f7211 */ /* 0x000fe400008f0eff */
[----:B------:R-:W-:Y:S02]  /*14450*/  PRMT R22, R23, 0x7632, R22 ;  /* 0x0000763217167816 */ /* 0x000fe40000000016 */
[-C--:B------:R-:W-:Y:S01]  /*14460*/  LEA R30, P2, R31, R0.reuse, 0x1 ;  /* 0x000000001f1e7211 */ /* 0x080fe200078408ff */
[----:B------:R2:W-:Y:S01]  /*14470*/  STG.E.U16 desc[UR8][R14.64], R43 ;  /* 0x0000002b0e007986 */ /* 0x0005e2000c101508 */
[----:B0-----:R-:W-:-:S02]  /*14480*/  LEA R12, P1, R28, R0, 0x1 ;  /* 0x000000001c0c7211 */ /* 0x001fc400078208ff */
[----:B------:R-:W-:Y:S02]  /*14490*/  LEA R23, R60, R34, 0x1 ;  /* 0x000000223c177211 */ /* 0x000fe400078e08ff */
[-C--:B------:R-:W-:Y:S02]  /*144a0*/  LEA.HI.X.SX32 R13, R28, R2.reuse, 0x1, P1 ;  /* 0x000000021c0d7211 */ /* 0x080fe400008f0eff */
[----:B------:R-:W-:Y:S01]  /*144b0*/  LEA.HI.X.SX32 R31, R31, R2, 0x1, P2 ;  /* 0x000000021f1f7211 */ /* 0x000fe200010f0eff */
[----:B--2---:R-:W-:Y:S01]  /*144c0*/  IMAD R15, R60, 0x2, R23 ;  /* 0x000000023c0f7824 */ /* 0x004fe200078e0217 */
[C---:B------:R-:W-:Y:S01]  /*144d0*/  LEA R28, P1, R29.reuse, R0, 0x1 ;  /* 0x000000001d1c7211 */ /* 0x040fe200078208ff */
[----:B------:R0:W-:Y:S03]  /*144e0*/  STG.E.U16 desc[UR8][R12.64], R42 ;  /* 0x0000002a0c007986 */ /* 0x0001e6000c101508 */
[----:B------:R-:W-:Y:S01]  /*144f0*/  LEA.HI.X.SX32 R29, R29, R2, 0x1, P1 ;  /* 0x000000021d1d7211 */ /* 0x000fe200008f0eff */
[----:B------:R2:W-:Y:S01]  /*14500*/  STG.E.U16 desc[UR8][R30.64], R33 ;  /* 0x000000211e007986 */ /* 0x0005e2000c101508 */
[----:B0-----:R-:W-:-:S02]  /*14510*/  LEA R12, P1, R39, R0, 0x1 ;  /* 0x00000000270c7211 */ /* 0x001fc400078208ff */
[----:B--2---:R-:W-:Y:S02]  /*14520*/  LEA R33, R60, R15, 0x1 ;  /* 0x0000000f3c217211 */ /* 0x004fe400078e08ff */
[----:B------:R-:W-:Y:S02]  /*14530*/  LEA.HI.X.SX32 R13, R39, R2, 0x1, P1 ;  /* 0x00000002270d7211 */ /* 0x000fe400008f0eff */
[----:B------:R-:W-:Y:S01]  /*14540*/  LEA R30, P1, R32, R0, 0x1 ;  /* 0x00000000201e7211 */ /* 0x000fe200078208ff */
[----:B------:R-:W-:-:S03]  /*14550*/  IMAD R14, R60, 0x2, R33 ;  /* 0x000000023c0e7824 */ /* 0x000fc600078e0221 */
[----:B------:R-:W-:Y:S02]  /*14560*/  LEA.HI.X.SX32 R31, R32, R2, 0x1, P1 ;  /* 0x00000002201f7211 */ /* 0x000fe400008f0eff */
[C---:B------:R-:W-:Y:S01]  /*14570*/  LEA R32, R60.reuse, R14, 0x1 ;  /* 0x0000000e3c207211 */ /* 0x040fe200078e08ff */
[----:B------:R-:W-:Y:S04]  /*14580*/  STG.E.U16 desc[UR8][R28.64], R22 ;  /* 0x000000161c007986 */ /* 0x000fe8000c101508 */
[----:B------:R0:W-:Y:S02]  /*14590*/  STG.E.U16 desc[UR8][R12.64], R8 ;  /* 0x000000080c007986 */ /* 0x0001e4000c101508 */
[----:B0-----:R-:W-:Y:S01]  /*145a0*/  IMAD R13, R60, 0x2, R32 ;  /* 0x000000023c0d7824 */ /* 0x001fe200078e0220 */
[----:B------:R-:W-:-:S04]  /*145b0*/  LEA R28, P2, R38, R0, 0x1 ;  /* 0x00000000261c7211 */ /* 0x000fc800078408ff */
[----:B------:R-:W-:Y:S01]  /*145c0*/  LEA R12, R60, R13, 0x1 ;  /* 0x0000000d3c0c7211 */ /* 0x000fe200078e08ff */
[----:B------:R0:W-:Y:S01]  /*145d0*/  STG.E.U16 desc[UR8][R30.64], R9 ;  /* 0x000000091e007986 */ /* 0x0001e2000c101508 */
[----:B------:R-:W-:Y:S02]  /*145e0*/  LEA.HI.X.SX32 R29, R38, R2, 0x1, P2 ;  /* 0x00000002261d7211 */ /* 0x000fe400010f0eff */
[----:B------:R-:W-:Y:S02]  /*145f0*/  PRMT R42, R10, 0x7632, R42 ;  /* 0x000076320a2a7816 */ /* 0x000fe4000000002a */
[----:B------:R-:W-:Y:S01]  /*14600*/  LEA R38, P1, R36, R0, 0x1 ;  /* 0x0000000024267211 */ /* 0x000fe200078208ff */
[----:B------:R2:W-:Y:S01]  /*14610*/  STG.E.U16 desc[UR8][R28.64], R10 ;  /* 0x0000000a1c007986 */ /* 0x0005e2000c101508 */
[----:B0-----:R-:W-:Y:S02]  /*14620*/  IMAD R30, R60, 0x2, R12 ;  /* 0x000000023c1e7824 */ /* 0x001fe400078e020c */
[----:B------:R-:W-:-:S03]  /*14630*/  LEA.HI.X.SX32 R39, R36, R2, 0x1, P1 ;  /* 0x0000000224277211 */ /* 0x000fc600008f0eff */
[----:B--2---:R-:W-:Y:S02]  /*14640*/  LEA R10, R60, R30, 0x1 ;  /* 0x0000001e3c0a7211 */ /* 0x004fe400078e08ff */
[----:B------:R-:W-:-:S03]  /*14650*/  LEA R28, P1, R3, R0, 0x1 ;  /* 0x00000000031c7211 */ /* 0x000fc600078208ff */
[----:B------:R-:W-:Y:S01]  /*14660*/  IMAD R31, R60, 0x2, R10 ;  /* 0x000000023c1f7824 */ /* 0x000fe200078e020a */
[----:B------:R-:W-:-:S04]  /*14670*/  LEA.HI.X.SX32 R29, R3, R2, 0x1, P1 ;  /* 0x00000002031d7211 */ /* 0x000fc800008f0eff */
[----:B------:R-:W-:Y:S01]  /*14680*/  LEA R3, R60, R31, 0x1 ;  /* 0x0000001f3c037211 */ /* 0x000fe200078e08ff */
[----:B------:R0:W-:Y:S01]  /*14690*/  STG.E.U16 desc[UR8][R38.64], R11 ;  /* 0x0000000b26007986 */ /* 0x0001e2000c101508 */
[----:B------:R-:W-:Y:S02]  /*146a0*/  PRMT R22, R8, 0x7632, R22 ;  /* 0x0000763208167816 */ /* 0x000fe40000000016 */
[CC--:B------:R-:W-:Y:S01]  /*146b0*/  LEA R36, P1, R37.reuse, R0.reuse, 0x1 ;  /* 0x0000000025247211 */ /* 0x0c0fe200078208ff */
[----:B------:R-:W-:Y:S01]  /*146c0*/  IMAD R8, R60, 0x2, R3 ;  /* 0x000000023c087824 */ /* 0x000fe200078e0203 */
[----:B------:R-:W-:Y:S01]  /*146d0*/  LEA R6, P4, R40, R0, 0x1 ;  /* 0x0000000028067211 */ /* 0x000fe200078808ff */
[----:B------:R2:W-:Y:S01]  /*146e0*/  STG.E.U16 desc[UR8][R28.64], R22 ;  /* 0x000000161c007986 */ /* 0x0005e2000c101508 */
[----:B------:R-:W-:Y:S02]  /*146f0*/  LEA.HI.X.SX32 R37, R37, R2, 0x1, P1 ;  /* 0x0000000225257211 */ /* 0x000fe400008f0eff */
[----:B0-----:R-:W-:-:S02]  /*14700*/  LEA R38, P2, R41, R0, 0x1 ;  /* 0x0000000029267211 */ /* 0x001fc400078408ff */
[----:B------:R-:W-:Y:S02]  /*14710*/  PRMT R9, R9, 0x7632, R9 ;  /* 0x0000763209097816 */ /* 0x000fe40000000009 */
[----:B------:R-:W-:Y:S02]  /*14720*/  LEA.HI.X.SX32 R39, R41, R2, 0x1, P2 ;  /* 0x0000000229277211 */ /* 0x000fe400010f0eff */
[----:B------:R-:W-:Y:S02]  /*14730*/  LEA R18, P1, R20, R0, 0x1 ;  /* 0x0000000014127211 */ /* 0x000fe400078208ff */
[----:B--2---:R-:W-:Y:S02]  /*14740*/  LEA R29, R60, R8, 0x1 ;  /* 0x000000083c1d7211 */ /* 0x004fe400078e08ff */
[----:B------:R-:W-:Y:S02]  /*14750*/  LEA R16, P2, R35, R0, 0x1 ;  /* 0x0000000023107211 */ /* 0x000fe400078408ff */
[-C--:B------:R-:W-:Y:S01]  /*14760*/  LEA.HI.X.SX32 R7, R40, R2.reuse, 0x1, P4 ;  /* 0x0000000228077211 */ /* 0x080fe200020f0eff */
[----:B------:R0:W-:Y:S01]  /*14770*/  STG.E.U16 desc[UR8][R36.64], R9 ;  /* 0x0000000924007986 */ /* 0x0001e2000c101508 */
[----:B------:R-:W-:-:S02]  /*14780*/  LEA.HI.X.SX32 R19, R20, R2, 0x1, P1 ;  /* 0x0000000214137211 */ /* 0x000fc400008f0eff */
[----:B------:R-:W-:Y:S01]  /*14790*/  LEA.HI.X.SX32 R17, R35, R2, 0x1, P2 ;  /* 0x0000000223117211 */ /* 0x000fe200010f0eff */
[----:B------:R-:W-:Y:S01]  /*147a0*/  STL.64 [R1+0x708], R6 ;  /* 0x0007080601007387 */ /* 0x000fe20000100a00 */
[----:B------:R-:W-:-:S03]  /*147b0*/  LEA R24, P1, R21, R0, 0x1 ;  /* 0x0000000015187211 */ /* 0x000fc600078208ff */
[----:B------:R2:W-:Y:S01]  /*147c0*/  STL.64 [R1+0xe8], R18 ;  /* 0x0000e81201007387 */ /* 0x0005e20000100a00 */
[----:B0-----:R-:W-:-:S03]  /*147d0*/  IMAD R9, R60, 0x2, R29 ;  /* 0x000000023c097824 */ /* 0x001fc600078e021d */
[----:B------:R0:W-:Y:S01]  /*147e0*/  STL.64 [R1+0xe0], R16 ;  /* 0x0000e01001007387 */ /* 0x0001e20000100a00 */
[----:B------:R-:W-:Y:S02]  /*147f0*/  LEA.HI.X.SX32 R25, R21, R2, 0x1, P1 ;  /* 0x0000000215197211 */ /* 0x000fe400008f0eff */
[----:B------:R-:W-:Y:S02]  /*14800*/  LEA R22, R60, R9, 0x1 ;  /* 0x000000093c167211 */ /* 0x000fe400078e08ff */
[CC--:B--2---:R-:W-:Y:S02]  /*14810*/  LEA R18, P2, R34.reuse, R0.reuse, 0x1 ;  /* 0x0000000022127211 */ /* 0x0c4fe400078408ff */
[C---:B0-----:R-:W-:Y:S02]  /*14820*/  LEA R16, P4, R23.reuse, R0, 0x1 ;  /* 0x0000000017107211 */ /* 0x041fe400078808ff */
[-C--:B------:R-:W-:Y:S01]  /*14830*/  LEA.HI.X.SX32 R19, R34, R2.reuse, 0x1, P2 ;  /* 0x0000000222137211 */ /* 0x080fe200010f0eff */
[C---:B------:R-:W-:Y:S01]  /*14840*/  IMAD R28, R60.reuse, 0x2, R22 ;  /* 0x000000023c1c7824 */ /* 0x040fe200078e0216 */
[----:B------:R-:W-:Y:S01]  /*14850*/  LEA.HI.X.SX32 R17, R23, R2, 0x1, P4 ;  /* 0x0000000217117211 */ /* 0x000fe200020f0eff */
[----:B------:R-:W-:Y:S04]  /*14860*/  STL.64 [R1+0xd0], R24 ;  /* 0x0000d01801007387 */ /* 0x000fe80000100a00 */
[----:B------:R0:W-:Y:S01]  /*14870*/  STL.64 [R1+0xc8], R18 ;  /* 0x0000c81201007387 */ /* 0x0001e20000100a00 */
[----:B------:R-:W-:-:S03]  /*14880*/  LEA R20, R60, R28, 0x1 ;  /* 0x0000001c3c147211 */ /* 0x000fc600078e08ff */
[----:B------:R2:W-:Y:S01]  /*14890*/  STL.64 [R1+0xc0], R16 ;  /* 0x0000c01001007387 */ /* 0x0005e20000100a00 */
[-C--:B------:R-:W-:Y:S01]  /*148a0*/  LEA R6, P2, R33, R0.reuse, 0x1 ;  /* 0x0000000021067211 */ /* 0x080fe200078408ff */
[----:B------:R-:W-:Y:S01]  /*148b0*/  IMAD R21, R60, 0x2, R20 ;  /* 0x000000023c157824 */ /* 0x000fe200078e0214 */
[CC--:B0-----:R-:W-:Y:S02]  /*148c0*/  LEA R18, P1, R15.reuse, R0.reuse, 0x1 ;  /* 0x000000000f127211 */ /* 0x0c1fe400078208ff */
[C---:B--2---:R-:W-:Y:S02]  /*148d0*/  LEA R16, P4, R14.reuse, R0, 0x1 ;  /* 0x000000000e107211 */ /* 0x044fe400078808ff */
[-C--:B------:R-:W-:Y:S02]  /*148e0*/  LEA.HI.X.SX32 R19, R15, R2.reuse, 0x1, P1 ;  /* 0x000000020f137211 */ /* 0x080fe400008f0eff */
[-C--:B------:R-:W-:Y:S02]  /*148f0*/  LEA.HI.X.SX32 R17, R14, R2.reuse, 0x1, P4 ;  /* 0x000000020e117211 */ /* 0x080fe400020f0eff */
[----:B------:R-:W-:-:S02]  /*14900*/  LEA.HI.X.SX32 R7, R33, R2, 0x1, P2 ;  /* 0x0000000221077211 */ /* 0x000fc400010f0eff */
[----:B------:R-:W-:Y:S01]  /*14910*/  LEA R23, R60, R21, 0x1 ;  /* 0x000000153c177211 */ /* 0x000fe200078e08ff */
[----:B------:R-:W-:Y:S01]  /*14920*/  STL.64 [R1+0x6d8], R16 ;  /* 0x0006d81001007387 */ /* 0x000fe20000100a00 */
[----:B------:R-:W-:-:S03]  /*14930*/  LEA R24, P1, R32, R0, 0x1 ;  /* 0x0000000020187211 */ /* 0x000fc600078208ff */
[----:B------:R0:W-:Y:S01]  /*14940*/  STL.64 [R1+0xb8], R18 ;  /* 0x0000b81201007387 */ /* 0x0001e20000100a00 */
[----:B------:R-:W-:-:S03]  /*14950*/  IMAD R15, R60, 0x2, R23 ;  /* 0x000000023c0f7824 */ /* 0x000fc600078e0217 */
[----:B------:R2:W-:Y:S01]  /*14960*/  STL.64 [R1+0xb0], R6 ;  /* 0x0000b00601007387 */ /* 0x0005e20000100a00 */
[----:B------:R-:W-:Y:S02]  /*14970*/  LEA.HI.X.SX32 R25, R32, R2, 0x1, P1 ;  /* 0x0000000220197211 */ /* 0x000fe400008f0eff */
[CC--:B0-----:R-:W-:Y:S02]  /*14980*/  LEA R18, P2, R13.reuse, R0.reuse, 0x1 ;  /* 0x000000000d127211 */ /* 0x0c1fe400078408ff */
[C---:B--2---:R-:W-:Y:S02]  /*14990*/  LEA R6, P4, R12.reuse, R0, 0x1 ;  /* 0x000000000c067211 */ /* 0x044fe400078808ff */
[-C--:B------:R-:W-:Y:S02]  /*149a0*/  LEA.HI.X.SX32 R19, R13, R2.reuse, 0x1, P2 ;  /* 0x000000020d137211 */ /* 0x080fe400010f0eff */
[----:B------:R-:W-:Y:S02]  /*149b0*/  LEA.HI.X.SX32 R7, R12, R2, 0x1, P4 ;  /* 0x000000020c077211 */ /* 0x000fe400020f0eff */
        /* <DEDUP_REMOVED lines=11> */
[----:B------:R-:W-:Y:S01]  /*14a70*/  LEA R50, P4, R29, R0, 0x1 ;  /* 0x000000001d327211 */ /* 0x000fe200078808ff */
[----:B------:R-:W-:Y:S01]  /*14a80*/  STL.64 [R1+0x6b8], R24 ;  /* 0x0006b81801007387 */ /* 0x000fe20000100a00 */
[----:B------:R-:W-:-:S02]  /*14a90*/  LEA R12, R60, R13, 0x1 ;  /* 0x0000000d3c0c7211 */ /* 0x000fc400078e08ff */
[----:B------:R-:W-:Y:S01]  /*14aa0*/  LEA R48, P2, R8, R0, 0x1 ;  /* 0x0000000008307211 */ /* 0x000fe200078408ff */
[----:B------:R-:W-:Y:S01]  /*14ab0*/  STL.64 [R1+0x6e0], R26 ;  /* 0x0006e01a01007387 */ /* 0x000fe20000100a00 */
[-C--:B------:R-:W-:Y:S01]  /*14ac0*/  LEA.HI.X.SX32 R51, R29, R2.reuse, 0x1, P4 ;  /* 0x000000021d337211 */ /* 0x080fe200020f0eff */
[----:B------:R-:W-:Y:S02]  /*14ad0*/  IMAD R11, R60, 0x2, R12 ;  /* 0x000000023c0b7824 */ /* 0x000fe400078e020c */
[----:B------:R0:W-:Y:S04]  /*14ae0*/  STG.E.U16 desc[UR8][R38.64], R42 ;  /* 0x0000002a26007986 */ /* 0x0001e8000c101508 */
[----:B------:R2:W-:Y:S01]  /*14af0*/  STL.64 [R1+0x18], R6 ;  /* 0x0000180601007387 */ /* 0x0005e20000100a00 */
[----:B------:R-:W-:-:S02]  /*14b00*/  LEA.HI.X.SX32 R49, R8, R2, 0x1, P2 ;  /* 0x0000000208317211 */ /* 0x000fc400010f0eff */
[CC--:B0-----:R-:W-:Y:S02]  /*14b10*/  LEA R38, P4, R28.reuse, R0.reuse, 0x1 ;  /* 0x000000001c267211 */ /* 0x0c1fe400078808ff */
[C---:B--2---:R-:W-:Y:S02]  /*14b20*/  LEA R6, P1, R3.reuse, R0, 0x1 ;  /* 0x0000000003067211 */ /* 0x044fe400078208ff */
[-C--:B------:R-:W-:Y:S02]  /*14b30*/  LEA.HI.X.SX32 R39, R28, R2.reuse, 0x1, P4 ;  /* 0x000000021c277211 */ /* 0x080fe400020f0eff */
[----:B------:R-:W-:Y:S02]  /*14b40*/  LEA.HI.X.SX32 R7, R3, R2, 0x1, P1 ;  /* 0x0000000203077211 */ /* 0x000fe400008f0eff */
[-C--:B------:R-:W-:Y:S02]  /*14b50*/  LEA R42, P4, R23, R0.reuse, 0x1 ;  /* 0x00000000172a7211 */ /* 0x080fe400078808ff */
[----:B------:R-:W-:Y:S01]  /*14b60*/  LEA R10, R60, R11, 0x1 ;  /* 0x0000000b3c0a7211 */ /* 0x000fe200078e08ff */
[----:B------:R-:W-:Y:S01]  /*14b70*/  STL.64 [R1+0x6e8], R48 ;  /* 0x0006e83001007387 */ /* 0x000fe20000100a00 */
[----:B------:R-:W-:-:S02]  /*14b80*/  LEA R54, P1, R9, R0, 0x1 ;  /* 0x0000000009367211 */ /* 0x000fc400078208ff */
[----:B------:R-:W-:Y:S01]  /*14b90*/  LEA R52, P2, R22, R0, 0x1 ;  /* 0x0000000016347211 */ /* 0x000fe200078408ff */
[----:B------:R0:W-:Y:S01]  /*14ba0*/  STL.64 [R1+0x10], R6 ;  /* 0x0000100601007387 */ /* 0x0001e20000100a00 */
[-C--:B------:R-:W-:Y:S01]  /*14bb0*/  LEA.HI.X.SX32 R43, R23, R2.reuse, 0x1, P4 ;  /* 0x00000002172b7211 */ /* 0x080fe200020f0eff */
[----:B------:R-:W-:Y:S01]  /*14bc0*/  IMAD R3, R60, 0x2, R10 ;  /* 0x000000023c037824 */ /* 0x000fe200078e020a */
[-C--:B------:R-:W-:Y:S02]  /*14bd0*/  LEA.HI.X.SX32 R55, R9, R2.reuse, 0x1, P1 ;  /* 0x0000000209377211 */ /* 0x080fe400008f0eff */
[----:B------:R-:W-:Y:S02]  /*14be0*/  LEA.HI.X.SX32 R53, R22, R2, 0x1, P2 ;  /* 0x0000000216357211 */ /* 0x000fe400010f0eff */
[-C--:B------:R-:W-:Y:S02]  /*14bf0*/  LEA R46, P1, R20, R0.reuse, 0x1 ;  /* 0x00000000142e7211 */ /* 0x080fe400078208ff */
[----:B0-----:R-:W-:-:S02]  /*14c00*/  LEA R6, P4, R13, R0, 0x1 ;  /* 0x000000000d067211 */ /* 0x001fc400078808ff */
[----:B------:R-:W-:Y:S02]  /*14c10*/  LEA R44, P2, R21, R0, 0x1 ;  /* 0x00000000152c7211 */ /* 0x000fe400078408ff */
[-C--:B------:R-:W-:Y:S01]  /*14c20*/  LEA.HI.X.SX32 R7, R13, R2.reuse, 0x1, P4 ;  /* 0x000000020d077211 */ /* 0x080fe200020f0eff */
[----:B------:R-:W-:Y:S01]  /*14c30*/  STL.64 [R1+0x6f0], R50 ;  /* 0x0006f03201007387 */ /* 0x000fe20000100a00 */
[----:B------:R-:W-:Y:S02]  /*14c40*/  LEA R8, R60, R3, 0x1 ;  /* 0x000000033c087211 */ /* 0x000fe400078e08ff */
[-C--:B------:R-:W-:Y:S01]  /*14c50*/  LEA.HI.X.SX32 R47, R20, R2.reuse, 0x1, P1 ;  /* 0x00000002142f7211 */ /* 0x080fe200008f0eff */
[----:B------:R-:W-:Y:S01]  /*14c60*/  STL.64 [R1+0x6f8], R54 ;  /* 0x0006f83601007387 */ /* 0x000fe20000100a00 */
[----:B------:R-:W-:Y:S02]  /*14c70*/  LEA.HI.X.SX32 R45, R21, R2, 0x1, P2 ;  /* 0x00000002152d7211 */ /* 0x000fe400010f0eff */
[-C--:B------:R-:W-:Y:S01]  /*14c80*/  LEA R40, P1, R15, R0.reuse, 0x1 ;  /* 0x000000000f287211 */ /* 0x080fe200078208ff */
[----:B------:R-:W-:Y:S01]  /*14c90*/  STL.64 [R1+0x718], R52 ;  /* 0x0007183401007387 */ /* 0x000fe20000100a00 */
[----:B------:R-:W-:Y:S01]  /*14ca0*/  LEA R36, P2, R14, R0, 0x1 ;  /* 0x000000000e247211 */ /* 0x000fe200078408ff */
[----:B------:R-:W-:-:S02]  /*14cb0*/  IMAD R9, R60, 0x2, R8 ;  /* 0x000000023c097824 */ /* 0x000fc400078e0208 */
[----:B------:R0:W-:Y:S01]  /*14cc0*/  STL.64 [R1+0x90], R6 ;  /* 0x0000900601007387 */ /* 0x0001e20000100a00 */
[-C--:B------:R-:W-:Y:S02]  /*14cd0*/  LEA.HI.X.SX32 R41, R15, R2.reuse, 0x1, P1 ;  /* 0x000000020f297211 */ /* 0x080fe400008f0eff */
[----:B------:R-:W-:Y:S02]  /*14ce0*/  LEA.HI.X.SX32 R37, R14, R2, 0x1, P2 ;  /* 0x000000020e257211 */ /* 0x000fe400010f0eff */
[-C--:B------:R-:W-:Y:S02]  /*14cf0*/  LEA R56, P1, R12, R0.reuse, 0x1 ;  /* 0x000000000c387211 */ /* 0x080fe400078208ff */
[-C--:B------:R-:W-:Y:S02]  /*14d00*/  LEA R58, P2, R11, R0.reuse, 0x1 ;  /* 0x000000000b3a7211 */ /* 0x080fe400078408ff */
[----:B0-----:R-:W-:Y:S02]  /*14d10*/  LEA R6, P4, R10, R0, 0x1 ;  /* 0x000000000a067211 */ /* 0x001fe400078808ff */
[----:B------:R-:W-:-:S02]  /*14d20*/  LEA R22, R60, R9, 0x1 ;  /* 0x000000093c167211 */ /* 0x000fc400078e08ff */
[-C--:B------:R-:W-:Y:S02]  /*14d30*/  LEA.HI.X.SX32 R7, R10, R2.reuse, 0x1, P4 ;  /* 0x000000020a077211 */ /* 0x080fe400020f0eff */
[-C--:B------:R-:W-:Y:S02]  /*14d40*/  LEA.HI.X.SX32 R57, R12, R2.reuse, 0x1, P1 ;  /* 0x000000020c397211 */ /* 0x080fe400008f0eff */
[----:B------:R-:W-:Y:S01]  /*14d50*/  LEA.HI.X.SX32 R59, R11, R2, 0x1, P2 ;  /* 0x000000020b3b7211 */ /* 0x000fe200010f0eff */
[----:B------:R0:W-:Y:S01]  /*14d60*/  STL.64 [R1+0x78], R6 ;  /* 0x0000780601007387 */ /* 0x0001e20000100a00 */
[CC--:B------:R-:W-:Y:S02]  /*14d70*/  LEA R18, P1, R3.reuse, R0.reuse, 0x1 ;  /* 0x0000000003127211 */ /* 0x0c0fe400078208ff */
[----:B------:R-:W-:Y:S01]  /*14d80*/  LEA R16, P2, R8, R0, 0x1 ;  /* 0x0000000008107211 */ /* 0x000fe200078408ff */
[----:B------:R-:W-:Y:S01]  /*14d90*/  IMAD R21, R60, 0x2, R22 ;  /* 0x000000023c157824 */ /* 0x000fe200078e0216 */
[----:B------:R-:W-:-:S02]  /*14da0*/  LEA.HI.X.SX32 R19, R3, R2, 0x1, P1 ;  /* 0x0000000203137211 */ /* 0x000fc400008f0eff */
[----:B------:R-:W-:Y:S02]  /*14db0*/  LEA.HI.X.SX32 R17, R8, R2, 0x1, P2 ;  /* 0x0000000208117211 */ /* 0x000fe400010f0eff */
[C---:B0-----:R-:W-:Y:S01]  /*14dc0*/  LEA R6, P4, R9.reuse, R0, 0x1 ;  /* 0x0000000009067211 */ /* 0x041fe200078808ff */
[----:B------:R0:W-:Y:S01]  /*14dd0*/  STL.64 [R1+0x70], R18 ;  /* 0x0000701201007387 */ /* 0x0001e20000100a00 */
[C---:B------:R-:W-:Y:S02]  /*14de0*/  LEA R20, R60.reuse, R21, 0x1 ;  /* 0x000000153c147211 */ /* 0x040fe400078e08ff */
[----:B------:R-:W-:Y:S01]  /*14df0*/  LEA.HI.X.SX32 R7, R9, R2, 0x1, P4 ;  /* 0x0000000209077211 */ /* 0x000fe200020f0eff */
[----:B------:R2:W-:Y:S02]  /*14e00*/  STL.64 [R1+0x68], R16 ;  /* 0x0000681001007387 */ /* 0x0005e40000100a00 */
[----:B------:R-:W-:Y:S02]  /*14e10*/  IMAD R14, R60, 0x2, R20 ;  /* 0x000000023c0e7824 */ /* 0x000fe400078e0214 */
[----:B------:R3:W-:Y:S01]  /*14e20*/  STL.64 [R1+0x60], R6 ;  /* 0x0000600601007387 */ /* 0x0007e20000100a00 */
[----:B0-----:R-:W-:-:S02]  /*14e30*/  LEA R18, P1, R22, R0, 0x1 ;  /* 0x0000000016127211 */ /* 0x001fc400078208ff */
[C---:B--2---:R-:W-:Y:S02]  /*14e40*/  LEA R16, P2, R21.reuse, R0, 0x1 ;  /* 0x0000000015107211 */ /* 0x044fe400078408ff */
[----:B------:R-:W-:Y:S02]  /*14e50*/  LEA.HI.X.SX32 R19, R22, R2, 0x1, P1 ;  /* 0x0000000216137211 */ /* 0x000fe400008f0eff */
[C---:B---3--:R-:W-:Y:S02]  /*14e60*/  LEA R6, P4, R20.reuse, R0, 0x1 ;  /* 0x0000000014067211 */ /* 0x048fe400078808ff */
[-C--:B------:R-:W-:Y:S02]  /*14e70*/  LEA.HI.X.SX32 R17, R21, R2.reuse, 0x1, P2 ;  /* 0x0000000215117211 */ /* 0x080fe400010f0eff */
[----:B------:R-:W-:Y:S01]  /*14e80*/  LEA.HI.X.SX32 R7, R20, R2, 0x1, P4 ;  /* 0x0000000214077211 */ /* 0x000fe200020f0eff */
[----:B------:R-:W-:Y:S01]  /*14e90*/  STL.64 [R1+0x58], R18 ;  /* 0x0000581201007387 */ /* 0x000fe20000100a00 */
[----:B------:R-:W-:-:S03]  /*14ea0*/  LEA R13, R60, R14, 0x1 ;  /* 0x0000000e3c0d7211 */ /* 0x000fc600078e08ff */
[----:B------:R0:W-:Y:S04]  /*14eb0*/  STL.64 [R1+0x50], R16 ;  /* 0x0000501001007387 */ /* 0x0001e80000100a00 */
[----:B------:R2:W-:Y:S04]  /*14ec0*/  STL.64 [R1+0x48], R6 ;  /* 0x0000480601007387 */ /* 0x0005e80000100a00 */
[----:B------:R-:W3:Y:S01]  /*14ed0*/  LDL.LU.64 R52, [R1+0xe8] ;  /* 0x0000e80001347983 */ /* 0x000ee20000300a00 */
[-C--:B0-----:R-:W-:Y:S02]  /*14ee0*/  LEA R16, P1, R14, R0.reuse, 0x1 ;  /* 0x000000000e107211 */ /* 0x081fe400078208ff */
[----:B--2---:R-:W-:-:S02]  /*14ef0*/  LEA R6, P2, R13, R0, 0x1 ;  /* 0x000000000d067211 */ /* 0x004fc400078408ff */
[-C--:B------:R-:W-:Y:S02]  /*14f00*/  LEA.HI.X.SX32 R17, R14, R2.reuse, 0x1, P1 ;  /* 0x000000020e117211 */ /* 0x080fe400008f0eff */
[----:B------:R-:W-:-:S05]  /*14f10*/  LEA.HI.X.SX32 R7, R13, R2, 0x1, P2 ;  /* 0x000000020d077211 */ /* 0x000fca00010f0eff */
[----:B------:R0:W-:Y:S04]  /*14f20*/  STL.64 [R1+0x38], R6 ;  /* 0x0000380601007387 */ /* 0x0001e80000100a00 */
[----:B------:R2:W-:Y:S04]  /*14f30*/  STL.64 [R1+0x40], R16 ;  /* 0x0000401001007387 */ /* 0x0005e80000100a00 */
[----:B0-----:R-:W4:Y:S04]  /*14f40*/  LDL.LU.64 R6, [R1+0xe0] ;  /* 0x0000e00001067983 */ /* 0x001f280000300a00 */
[----:B------:R-:W5:Y:S04]  /*14f50*/  LDL.LU.64 R54, [R1+0xd0] ;  /* 0x0000d00001367983 */ /* 0x000f680000300a00 */
[----:B------:R-:W5:Y:S04]  /*14f60*/  LDL.LU.64 R50, [R1+0xc8] ;  /* 0x0000c80001327983 */ /* 0x000f680000300a00 */
[----:B------:R-:W5:Y:S04]  /*14f70*/  LDL.LU.64 R48, [R1+0xc0] ;  /* 0x0000c00001307983 */ /* 0x000f680000300a00 */
[----:B------:R-:W5:Y:S04]  /*14f80*/  LDL.LU.64 R26, [R1+0xb8] ;  /* 0x0000b800011a7983 */ /* 0x000f680000300a00 */
[----:B--2---:R-:W2:Y:S04]  /*14f90*/  LDL.LU.64 R16, [R1+0xb0] ;  /* 0x0000b00001107983 */ /* 0x004ea80000300a00 */
[----:B------:R-:W2:Y:S04]  /*14fa0*/  LDL.LU.64 R18, [R1+0xa0] ;  /* 0x0000a00001127983 */ /* 0x000ea80000300a00 */
[----:B------:R-:W2:Y:S04]  /*14fb0*/  LDL.LU.64 R24, [R1+0x30] ;  /* 0x0000300001187983 */ /* 0x000ea80000300a00 */
[----:B---3--:R0:W-:Y:S04]  /*14fc0*/  STG.E.U16 desc[UR8][R52.64], R5 ;  /* 0x0000000534007986 */ /* 0x0081e8000c101508 */
[----:B0-----:R-:W3:Y:S04]  /*14fd0*/  LDL.LU.64 R52, [R1+0x718] ;  /* 0x0007180001347983 */ /* 0x001ee80000300a00 */
[----:B------:R-:W2:Y:S04]  /*14fe0*/  LDL.LU R5, [R1+0x710] ;  /* 0x0007100001057983 */ /* 0x000ea80000300800 */
[----:B----4-:R0:W-:Y:S04]  /*14ff0*/  STG.E.U16 desc[UR8][R6.64], R4 ;  /* 0x0000000406007986 */ /* 0x0101e8000c101508 */
[----:B0-----:R-:W2:Y:S01]  /*15000*/  LDL.LU.64 R6, [R1+0x708] ;  /* 0x0007080001067983 */ /* 0x001ea20000300a00 */
[----:B------:R-:W-:-:S03]  /*15010*/  PRMT R4, R4, 0x7632, R4 ;  /* 0x0000763204047816 */ /* 0x000fc60000000004 */
[----:B--2---:R0:W-:Y:S04]  /*15020*/  STG.E.U16 desc[UR8][R6.64], R5 ;  /* 0x0000000506007986 */ /* 0x0041e8000c101508 */
[----:B0-----:R-:W5:Y:S01]  /*15030*/  LDL.LU.64 R6, [R1+0x700] ;  /* 0x0007000001067983 */ /* 0x001f620000300a00 */
[----:B------:R-:W-:Y:S01]  /*15040*/  PRMT R5, R5, 0x7632, R5 ;  /* 0x0000763205057816 */ /* 0x000fe20000000005 */
[----:B------:R-:W-:-:S05]  /*15050*/  IMAD R10, R60, 0x2, R13 ;  /* 0x000000023c0a7824 */ /* 0x000fca00078e020d */
[----:B------:R-:W-:-:S05]  /*15060*/  LEA R15, R60, R10, 0x1 ;  /* 0x0000000a3c0f7211 */ /* 0x000fca00078e08ff */
[----:B------:R-:W-:-:S05]  /*15070*/  IMAD R9, R60, 0x2, R15 ;  /* 0x000000023c097824 */ /* 0x000fca00078e020f */
[----:B------:R-:W-:-:S05]  /*15080*/  LEA R8, R60, R9, 0x1 ;  /* 0x000000093c087211 */ /* 0x000fca00078e08ff */
[----:B------:R-:W-:-:S05]  /*15090*/  IMAD R12, R60, 0x2, R8 ;  /* 0x000000023c0c7824 */ /* 0x000fca00078e0208 */
[----:B------:R-:W-:Y:S01]  /*150a0*/  LEA R11, R60, R12, 0x1 ;  /* 0x0000000c3c0b7211 */ /* 0x000fe200078e08ff */
[----:B-----5:R0:W-:Y:S04]  /*150b0*/  STG.E.U16 desc[UR8][R54.64], R6 ;  /* 0x0000000636007986 */ /* 0x0201e8000c101508 */
[----:B------:R2:W-:Y:S04]  /*150c0*/  STG.E.U16 desc[UR8][R50.64], R7 ;  /* 0x0000000732007986 */ /* 0x0005e8000c101508 */
[----:B------:R4:W-:Y:S01]  /*150d0*/  STG.E.U16 desc[UR8][R48.64], R4 ;  /* 0x0000000430007986 */ /* 0x0009e2000c101508 */
[----:B0-----:R-:W-:-:S03]  /*150e0*/  PRMT R6, R6, 0x7632, R6 ;  /* 0x0000763206067816 */ /* 0x001fc60000000006 */
[----:B------:R-:W5:Y:S04]  /*150f0*/  LDL.LU.64 R54, [R1+0x6f8] ;  /* 0x0006f80001367983 */ /* 0x000f680000300a00 */
[----:B--2---:R-:W2:Y:S04]  /*15100*/  LDL.LU.64 R50, [R1+0x6f0] ;  /* 0x0006f00001327983 */ /* 0x004ea80000300a00 */
[----:B----4-:R-:W4:Y:S04]  /*15110*/  LDL.LU.64 R48, [R1+0x6e8] ;  /* 0x0006e80001307983 */ /* 0x010f280000300a00 */
[----:B------:R0:W-:Y:S04]  /*15120*/  STG.E.U16 desc[UR8][R26.64], R5 ;  /* 0x000000051a007986 */ /* 0x0001e8000c101508 */
[----:B------:R1:W-:Y:S04]  /*15130*/  STG.E.U16 desc[UR8][R16.64], R6 ;  /* 0x0000000610007986 */ /* 0x0003e8000c101508 */
[----:B0-----:R-:W2:Y:S04]  /*15140*/  LDL.LU.64 R26, [R1+0x6e0] ;  /* 0x0006e000011a7983 */ /* 0x001ea80000300a00 */
[----:B------:R-:W2:Y:S04]  /*15150*/  LDL.LU.64 R4, [R1+0x10] ;  /* 0x0000100001047983 */ /* 0x000ea80000300a00 */
[----:B-1----:R-:W2:Y:S01]  /*15160*/  LDL.LU.64 R16, [R1+0x6d8] ;  /* 0x0006d80001107983 */ /* 0x002ea20000300a00 */
[----:B------:R-:W-:Y:S01]  /*15170*/  IMAD R3, R60, 0x2, R11 ;  /* 0x000000023c037824 */ /* 0x000fe200078e020b */
[----:B------:R-:W-:-:S02]  /*15180*/  LEA R34, P4, R10, R0, 0x1 ;  /* 0x000000000a227211 */ /* 0x000fc400078808ff */
[----:B------:R-:W-:Y:S02]  /*15190*/  LEA R32, P1, R15, R0, 0x1 ;  /* 0x000000000f207211 */ /* 0x000fe400078208ff */
[----:B------:R-:W-:Y:S02]  /*151a0*/  LEA R61, R60, R3, 0x1 ;  /* 0x000000033c3d7211 */ /* 0x000fe400078e08ff */
[----:B------:R-:W-:Y:S02]  /*151b0*/  LEA.HI.X.SX32 R35, R10, R2, 0x1, P4 ;  /* 0x000000020a237211 */ /* 0x000fe400020f0eff */
[----:B------:R-:W-:Y:S02]  /*151c0*/  LEA R30, P2, R9, R0, 0x1 ;  /* 0x00000000091e7211 */ /* 0x000fe400078408ff */
[----:B------:R-:W-:Y:S01]  /*151d0*/  LEA.HI.X.SX32 R33, R15, R2, 0x1, P1 ;  /* 0x000000020f217211 */ /* 0x000fe200008f0eff */
[----:B------:R-:W-:Y:S01]  /*151e0*/  IMAD R15, R60, 0x2, R61 ;  /* 0x000000023c0f7824 */ /* 0x000fe200078e023d */
[----:B------:R-:W-:-:S02]  /*151f0*/  LEA R28, P4, R8, R0, 0x1 ;  /* 0x00000000081c7211 */ /* 0x000fc400078808ff */
[-C--:B------:R-:W-:Y:S02]  /*15200*/  LEA.HI.X.SX32 R31, R9, R2.reuse, 0x1, P2 ;  /* 0x00000002091f7211 */ /* 0x080fe400010f0eff */
[----:B------:R-:W-:Y:S02]  /*15210*/  LEA.HI.X.SX32 R29, R8, R2, 0x1, P4 ;  /* 0x00000002081d7211 */ /* 0x000fe400020f0eff */
[-C--:B------:R-:W-:Y:S02]  /*15220*/  LEA R20, P2, R11, R0.reuse, 0x1 ;  /* 0x000000000b147211 */ /* 0x080fe400078408ff */
[----:B------:R-:W-:Y:S02]  /*15230*/  LEA R10, P4, R3, R0, 0x1 ;  /* 0x00000000030a7211 */ /* 0x000fe400078808ff */
[----:B------:R-:W-:Y:S02]  /*15240*/  LEA R13, R60, R15, 0x1 ;  /* 0x0000000f3c0d7211 */ /* 0x000fe400078e08ff */
[----:B------:R-:W-:-:S02]  /*15250*/  LEA.HI.X.SX32 R21, R11, R2, 0x1, P2 ;  /* 0x000000020b157211 */ /* 0x000fc400010f0eff */
[----:B------:R-:W-:Y:S01]  /*15260*/  LEA.HI.X.SX32 R11, R3, R2, 0x1, P4 ;  /* 0x00000002030b7211 */ /* 0x000fe200020f0eff */
[----:B------:R-:W-:Y:S01]  /*15270*/  IMAD R3, R60, 0x2, R13 ;  /* 0x000000023c037824 */ /* 0x000fe200078e020d */
[CC--:B------:R-:W-:Y:S02]  /*15280*/  LEA R22, P1, R12.reuse, R0.reuse, 0x1 ;  /* 0x000000000c167211 */ /* 0x0c0fe400078208ff */
[----:B------:R-:W-:Y:S02]  /*15290*/  LEA R14, P2, R15, R0, 0x1 ;  /* 0x000000000f0e7211 */ /* 0x000fe400078408ff */
[----:B------:R-:W-:Y:S02]  /*152a0*/  LEA.HI.X.SX32 R23, R12, R2, 0x1, P1 ;  /* 0x000000020c177211 */ /* 0x000fe400008f0eff */
[-C--:B------:R-:W-:Y:S02]  /*152b0*/  LEA R8, P1, R61, R0.reuse, 0x1 ;  /* 0x000000003d087211 */ /* 0x080fe400078208ff */
[----:B------:R-:W-:-:S02]  /*152c0*/  LEA R12, P4, R13, R0, 0x1 ;  /* 0x000000000d0c7211 */ /* 0x000fc400078808ff */
[----:B------:R-:W-:Y:S02]  /*152d0*/  LEA R60, P5, R3, R0, 0x1 ;  /* 0x00000000033c7211 */ /* 0x000fe400078a08ff */
[----:B------:R-:W-:Y:S02]  /*152e0*/  PRMT R0, R7, 0x7632, R0 ;  /* 0x0000763207007816 */ /* 0x000fe40000000000 */
[----:B------:R-:W3:Y:S04]  /*152f0*/  LDL.LU.64 R6, [R1+0x18] ;  /* 0x0000180001067983 */ /* 0x000ee80000300a00 */
[----:B--2---:R0:W-:Y:S04]  /*15300*/  STG.E.U16 desc[UR8][R16.64], R0 ;  /* 0x0000000010007986 */ /* 0x0041e8000c101508 */
[----:B0-----:R-:W2:Y:S04]  /*15310*/  LDL.LU.64 R16, [R1+0x6d0] ;  /* 0x0006d00001107983 */ /* 0x001ea80000300a00 */
[----:B--2---:R0:W-:Y:S04]  /*15320*/  STG.E.U16 desc[UR8][R18.64], R16 ;  /* 0x0000001012007986 */ /* 0x0041e8000c101508 */
[----:B0-----:R-:W2:Y:S04]  /*15330*/  LDL.LU.64 R18, [R1+0x6c8] ;  /* 0x0006c80001127983 */ /* 0x001ea80000300a00 */
[----:B--2---:R0:W-:Y:S04]  /*15340*/  STG.E.U16 desc[UR8][R18.64], R17 ;  /* 0x0000001112007986 */ /* 0x0041e8000c101508 */
[----:B0-----:R-:W2:Y:S01]  /*15350*/  LDL.LU.64 R18, [R1+0x6c0] ;  /* 0x0006c00001127983 */ /* 0x001ea20000300a00 */
[----:B------:R-:W-:-:S03]  /*15360*/  PRMT R16, R16, 0x7632, R16 ;  /* 0x0000763210107816 */ /* 0x000fc60000000010 */
[----:B--2---:R0:W-:Y:S04]  /*15370*/  STG.E.U16 desc[UR8][R24.64], R18 ;  /* 0x0000001218007986 */ /* 0x0041e8000c101508 */
[----:B0-----:R-:W2:Y:S01]  /*15380*/  LDL.LU.64 R24, [R1+0x6b8] ;  /* 0x0006b80001187983 */ /* 0x001ea20000300a00 */
[----:B------:R-:W-:Y:S02]  /*15390*/  PRMT R17, R17, 0x7632, R17 ;  /* 0x0000763211117816 */ /* 0x000fe40000000011 */
[----:B------:R-:W-:Y:S02]  /*153a0*/  PRMT R18, R18, 0x7632, R18 ;  /* 0x0000763212127816 */ /* 0x000fe40000000012 */
[----:B------:R-:W-:Y:S01]  /*153b0*/  PRMT R0, R19, 0x7632, R0 ;  /* 0x0000763213007816 */ /* 0x000fe20000000000 */
[----:B--2---:R0:W-:Y:S04]  /*153c0*/  STG.E.U16 desc[UR8][R24.64], R19 ;  /* 0x0000001318007986 */ /* 0x0041e8000c101508 */
[----:B------:R1:W-:Y:S04]  /*153d0*/  STG.E.U16 desc[UR8][R26.64], R16 ;  /* 0x000000101a007986 */ /* 0x0003e8000c101508 */
[----:B0-----:R-:W2:Y:S04]  /*153e0*/  LDL.LU.64 R24, [R1+0x6b0] ;  /* 0x0006b00001187983 */ /* 0x001ea80000300a00 */
[----:B-1----:R-:W5:Y:S04]  /*153f0*/  LDL.LU.64 R26, [R1+0x6a8] ;  /* 0x0006a800011a7983 */ /* 0x002f680000300a00 */
[----:B---3--:R-:W-:Y:S04]  /*15400*/  STG.E.U16 desc[UR8][R6.64], R17 ;  /* 0x0000001106007986 */ /* 0x008fe8000c101508 */
[----:B------:R-:W-:Y:S04]  /*15410*/  STG.E.U16 desc[UR8][R4.64], R18 ;  /* 0x0000001204007986 */ /* 0x000fe8000c101508 */
[----:B----4-:R0:W-:Y:S04]  /*15420*/  STG.E.U16 desc[UR8][R48.64], R0 ;  /* 0x0000000030007986 */ /* 0x0101e8000c101508 */
[----:B0-----:R-:W3:Y:S04]  /*15430*/  LDL.LU.64 R48, [R1+0x6a0] ;  /* 0x0006a00001307983 */ /* 0x001ee80000300a00 */
[----:B--2---:R0:W-:Y:S04]  /*15440*/  STG.E.U16 desc[UR8][R50.64], R24 ;  /* 0x0000001832007986 */ /* 0x0041e8000c101508 */
[----:B-----5:R1:W-:Y:S04]  /*15450*/  STG.E.U16 desc[UR8][R54.64], R25 ;  /* 0x0000001936007986 */ /* 0x0203e8000c101508 */
[----:B------:R2:W-:Y:S04]  /*15460*/  STG.E.U16 desc[UR8][R52.64], R26 ;  /* 0x0000001a34007986 */ /* 0x0005e8000c101508 */
[----:B0-----:R-:W4:Y:S04]  /*15470*/  LDL.LU.64 R50, [R1+0x698] ;  /* 0x0006980001327983 */ /* 0x001f280000300a00 */
[----:B------:R-:W5:Y:S04]  /*15480*/  LDL.LU.64 R16, [R1+0x38] ;  /* 0x0000380001107983 */ /* 0x000f680000300a00 */
[----:B-1----:R-:W4:Y:S04]  /*15490*/  LDL.LU.64 R54, [R1+0x78] ;  /* 0x0000780001367983 */ /* 0x002f280000300a00 */
[----:B--2---:R-:W2:Y:S01]  /*154a0*/  LDL.LU.64 R52, [R1+0x90] ;  /* 0x0000900001347983 */ /* 0x004ea20000300a00 */
[----:B------:R-:W-:-:S02]  /*154b0*/  PRMT R24, R24, 0x7632, R24 ;  /* 0x0000763218187816 */ /* 0x000fc40000000018 */
[----:B------:R-:W-:Y:S02]  /*154c0*/  PRMT R25, R25, 0x7632, R25 ;  /* 0x0000763219197816 */ /* 0x000fe40000000019 */
[----:B------:R-:W-:Y:S01]  /*154d0*/  PRMT R26, R26, 0x7632, R26 ;  /* 0x000076321a1a7816 */ /* 0x000fe2000000001a */
[----:B------:R0:W-:Y:S01]  /*154e0*/  STG.E.U16 desc[UR8][R38.64], R27 ;  /* 0x0000001b26007986 */ /* 0x0001e2000c101508 */
[----:B------:R-:W-:-:S03]  /*154f0*/  PRMT R0, R27, 0x7632, R0 ;  /* 0x000076321b007816 */ /* 0x000fc60000000000 */
[----:B------:R1:W-:Y:S04]  /*15500*/  STG.E.U16 desc[UR8][R46.64], R24 ;  /* 0x000000182e007986 */ /* 0x0003e8000c101508 */
[----:B------:R3:W-:Y:S04]  /*15510*/  STG.E.U16 desc[UR8][R44.64], R25 ;  /* 0x000000192c007986 */ /* 0x0007e8000c101508 */
[----:B0-----:R-:W5:Y:S04]  /*15520*/  LDL.LU.64 R38, [R1+0x40] ;  /* 0x0000400001267983 */ /* 0x001f680000300a00 */
[----:B-1----:R-:W5:Y:S04]  /*15530*/  LDL.LU.64 R46, [R1+0x48] ;  /* 0x00004800012e7983 */ /* 0x002f680000300a00 */
[----:B---3--:R-:W3:Y:S04]  /*15540*/  LDL.LU.64 R44, [R1+0x50] ;  /* 0x00005000012c7983 */ /* 0x008ee80000300a00 */
[----:B------:R0:W-:Y:S04]  /*15550*/  STG.E.U16 desc[UR8][R42.64], R26 ;  /* 0x0000001a2a007986 */ /* 0x0001e8000c101508 */
[----:B------:R1:W-:Y:S04]  /*15560*/  STG.E.U16 desc[UR8][R40.64], R0 ;  /* 0x0000000028007986 */ /* 0x0003e8000c101508 */
[----:B------:R1:W-:Y:S04]  /*15570*/  STG.E.U16 desc[UR8][R36.64], R48 ;  /* 0x0000003024007986 */ /* 0x0003e8000c101508 */
[----:B0-----:R-:W3:Y:S04]  /*15580*/  LDL.LU.64 R26, [R1+0x60] ;  /* 0x00006000011a7983 */ /* 0x001ee80000300a00 */
[----:B------:R-:W3:Y:S04]  /*15590*/  LDL.LU.64 R42, [R1+0x58] ;  /* 0x00005800012a7983 */ /* 0x000ee80000300a00 */
[----:B-1----:R-:W3:Y:S01]  /*155a0*/  LDL.LU.64 R40, [R1+0x68] ;  /* 0x0000680001287983 */ /* 0x002ee20000300a00 */
[----:B------:R-:W-:-:S03]  /*155b0*/  PRMT R48, R48, 0x7632, R48 ;  /* 0x0000763230307816 */ /* 0x000fc60000000030 */
[----:B------:R-:W3:Y:S01]  /*155c0*/  LDL.LU.64 R36, [R1+0x70] ;  /* 0x0000700001247983 */ /* 0x000ee20000300a00 */
[----:B------:R-:W0:Y:S03]  /*155d0*/  S2R R7, SR_TID.X ;  /* 0x0000000000077919 */ /* 0x000e260000002100 */
[----:B--2---:R-:W-:Y:S04]  /*155e0*/  STG.E.U16 desc[UR8][R52.64], R49 ;  /* 0x0000003134007986 */ /* 0x004fe8000c101508 */
[----:B----4-:R1:W-:Y:S04]  /*155f0*/  STG.E.U16 desc[UR8][R56.64], R50 ;  /* 0x0000003238007986 */ /* 0x0103e8000c101508 */
[----:B------:R2:W-:Y:S04]  /*15600*/  STG.E.U16 desc[UR8][R58.64], R51 ;  /* 0x000000333a007986 */ /* 0x0005e8000c101508 */
[----:B-1----:R-:W4:Y:S04]  /*15610*/  LDL.LU.64 R56, [R1+0x690] ;  /* 0x0006900001387983 */ /* 0x002f280000300a00 */
[----:B--2---:R-:W2:Y:S04]  /*15620*/  LDL.LU.64 R58, [R1+0x688] ;  /* 0x00068800013a7983 */ /* 0x004ea80000300a00 */
[----:B------:R-:W5:Y:S04]  /*15630*/  LDL.LU R52, [R1+0x160] ;  /* 0x0001600001347983 */ /* 0x000f680000300800 */
[----:B------:R1:W-:Y:S04]  /*15640*/  STG.E.U16 desc[UR8][R54.64], R48 ;  /* 0x0000003036007986 */ /* 0x0003e8000c101508 */
[----:B-1----:R-:W5:Y:S04]  /*15650*/  LDL.LU R54, [R1+0x15c] ;  /* 0x00015c0001367983 */ /* 0x002f680000300800 */
[----:B------:R-:W5:Y:S04]  /*15660*/  LDL.LU R53, [R1+0x168] ;  /* 0x0001680001357983 */ /* 0x000f680000300800 */
[----:B------:R-:W5:Y:S01]  /*15670*/  LDL.LU R55, [R1+0x164] ;  /* 0x0001640001377983 */ /* 0x000f620000300800 */
[----:B0-----:R-:W-:-:S04]  /*15680*/  LOP3.LUT R7, R7, 0x1ff, RZ, 0xc0, !PT ;  /* 0x000001ff07077812 */ /* 0x001fc800078ec0ff */
[----:B------:R-:W-:-:S06]  /*15690*/  LEA R7, R7, UR7, 0x4 ;  /* 0x0000000707077c11 */ /* 0x000fcc000f8e20ff */
[----:B------:R-:W0:Y:S01]  /*156a0*/  LDS.128 R4, [R7] ;  /* 0x0000000007047984 */ /* 0x000e220000000c00 */
[----:B------:R-:W-:Y:S02]  /*156b0*/  PRMT R49, R49, 0x7632, R49 ;  /* 0x0000763231317816 */ /* 0x000fe40000000031 */
[----:B------:R-:W-:Y:S02]  /*156c0*/  PRMT R50, R50, 0x7632, R50 ;  /* 0x0000763232327816 */ /* 0x000fe40000000032 */
[----:B------:R-:W-:Y:S01]  /*156d0*/  PRMT R0, R51, 0x7632, R0 ;  /* 0x0000763233007816 */ /* 0x000fe20000000000 */
[----:B---3--:R-:W-:Y:S01]  /*156e0*/  STG.E.U16 desc[UR8][R36.64], R49 ;  /* 0x0000003124007986 */ /* 0x008fe2000c101508 */
[-C--:B------:R-:W-:Y:S02]  /*156f0*/  LEA.HI.X.SX32 R9, R61, R2.reuse, 0x1, P1 ;  /* 0x000000023d097211 */ /* 0x080fe400008f0eff */
[-C--:B------:R-:W-:Y:S01]  /*15700*/  LEA.HI.X.SX32 R15, R15, R2.reuse, 0x1, P2 ;  /* 0x000000020f0f7211 */ /* 0x080fe200010f0eff */
[----:B------:R-:W-:Y:S01]  /*15710*/  STG.E.U16 desc[UR8][R40.64], R50 ;  /* 0x0000003228007986 */ /* 0x000fe2000c101508 */
[----:B------:R-:W-:-:S02]  /*15720*/  LEA.HI.X.SX32 R13, R13, R2, 0x1, P4 ;  /* 0x000000020d0d7211 */ /* 0x000fc400020f0eff */
[----:B------:R-:W-:Y:S01]  /*15730*/  LEA.HI.X.SX32 R61, R3, R2, 0x1, P5 ;  /* 0x00000002033d7211 */ /* 0x000fe200028f0eff */
[----:B------:R-:W-:Y:S01]  /*15740*/  STG.E.U16 desc[UR8][R26.64], R0 ;  /* 0x000000001a007986 */ /* 0x000fe2000c101508 */
[----:B0-----:R-:W-:Y:S02]  /*15750*/  PRMT R24, R6, 0x7632, R24 ;  /* 0x0000763206187816 */ /* 0x001fe40000000018 */
[----:B------:R-:W-:Y:S01]  /*15760*/  PRMT R25, R7, 0x7632, R25 ;  /* 0x0000763207197816 */ /* 0x000fe20000000019 */
[----:B------:R-:W-:-:S04]  /*15770*/  UIMAD UR4, UR6, UR4, URZ ;  /* 0x00000004060472a4 */ /* 0x000fc8000f8e02ff */
[----:B------:R-:W-:Y:S02]  /*15780*/  USHF.L.U32 UR6, UR4, 0x2, URZ ;  /* 0x0000000204067899 */ /* 0x000fe400080006ff */
[----:B------:R-:W-:Y:S01]  /*15790*/  UIMAD.WIDE UR4, UR4, 0x4, URZ ;  /* 0x00000004040478a5 */ /* 0x000fe2000f8e02ff */
[----:B----4-:R-:W-:Y:S01]  /*157a0*/  PRMT R2, R56, 0x7632, R2 ;  /* 0x0000763238027816 */ /* 0x010fe20000000002 */
[----:B------:R-:W-:Y:S01]  /*157b0*/  STG.E.U16 desc[UR8][R42.64], R56 ;  /* 0x000000382a007986 */ /* 0x000fe2000c101508 */
[----:B------:R-:W-:-:S03]  /*157c0*/  PRMT R3, R57, 0x7632, R3 ;  /* 0x0000763239037816 */ /* 0x000fc60000000003 */
[----:B------:R-:W-:Y:S01]  /*157d0*/  STG.E.U16 desc[UR8][R44.64], R57 ;  /* 0x000000392c007986 */ /* 0x000fe2000c101508 */
[----:B--2---:R-:W-:-:S03]  /*157e0*/  PRMT R18, R58, 0x7632, R18 ;  /* 0x000076323a127816 */ /* 0x004fc60000000012 */
[----:B-----5:R-:W-:Y:S01]  /*157f0*/  STG.E.U16 desc[UR8][R46.64], R58 ;  /* 0x0000003a2e007986 */ /* 0x020fe2000c101508 */
[----:B------:R-:W-:-:S03]  /*15800*/  PRMT R19, R59, 0x7632, R19 ;  /* 0x000076323b137816 */ /* 0x000fc60000000013 */
[----:B------:R-:W-:Y:S04]  /*15810*/  STG.E.U16 desc[UR8][R38.64], R59 ;  /* 0x0000003b26007986 */ /* 0x000fe8000c101508 */
[----:B------:R0:W-:Y:S04]  /*15820*/  STG.E.U16 desc[UR8][R16.64], R2 ;  /* 0x0000000210007986 */ /* 0x0001e8000c101508 */
[----:B------:R-:W-:Y:S01]  /*15830*/  STG.E.U16 desc[UR8][R34.64], R3 ;  /* 0x0000000322007986 */ /* 0x000fe2000c101508 */
[----:B0-----:R-:W-:Y:S01]  /*15840*/  FSEL R2, R54, -INF , P3 ;  /* 0xff80000036027808 */ /* 0x001fe20001800000 */
[----:B------:R-:W0:Y:S01]  /*15850*/  LDC.64 R16, c[0x0][0x3a0] ;  /* 0x0000e800ff107b82 */ /* 0x000e220000000a00 */
[----:B------:R-:W1:Y:S01]  /*15860*/  S2R R54, SR_TID.X ;  /* 0x0000000000367919 */ /* 0x000e620000002100 */
[----:B------:R-:W-:Y:S04]  /*15870*/  STG.E.U16 desc[UR8][R32.64], R18 ;  /* 0x0000001220007986 */ /* 0x000fe8000c101508 */
[----:B------:R-:W-:Y:S04]  /*15880*/  STG.E.U16 desc[UR8][R30.64], R19 ;  /* 0x000000131e007986 */ /* 0x000fe8000c101508 */
[----:B------:R-:W-:Y:S04]  /*15890*/  STG.E.U16 desc[UR8][R28.64], R4 ;  /* 0x000000041c007986 */ /* 0x000fe8000c101508 */
[----:B------:R2:W-:Y:S04]  /*158a0*/  STG.E.U16 desc[UR8][R22.64], R5 ;  /* 0x0000000516007986 */ /* 0x0005e8000c101508 */
[----:B------:R3:W-:Y:S04]  /*158b0*/  STG.E.U16 desc[UR8][R20.64], R6 ;  /* 0x0000000614007986 */ /* 0x0007e8000c101508 */
[----:B------:R4:W-:Y:S01]  /*158c0*/  STG.E.U16 desc[UR8][R10.64], R7 ;  /* 0x000000070a007986 */ /* 0x0009e2000c101508 */
[----:B--2---:R-:W-:-:S02]  /*158d0*/  PRMT R23, R5, 0x7632, R23 ;  /* 0x0000763205177816 */ /* 0x004fc40000000017 */
[----:B---3--:R-:W-:-:S05]  /*158e0*/  PRMT R21, R4, 0x7632, R21 ;  /* 0x0000763204157816 */ /* 0x008fca0000000015 */
[----:B------:R4:W-:Y:S04]  /*158f0*/  STG.E.U16 desc[UR8][R8.64], R21 ;  /* 0x0000001508007986 */ /* 0x0009e8000c101508 */
[----:B------:R4:W-:Y:S04]  /*15900*/  STG.E.U16 desc[UR8][R14.64], R23 ;  /* 0x000000170e007986 */ /* 0x0009e8000c101508 */
[----:B------:R4:W-:Y:S04]  /*15910*/  STG.E.U16 desc[UR8][R12.64], R24 ;  /* 0x000000180c007986 */ /* 0x0009e8000c101508 */
[----:B------:R4:W-:Y:S01]  /*15920*/  STG.E.U16 desc[UR8][R60.64], R25 ;  /* 0x000000193c007986 */ /* 0x0009e2000c101508 */
[----:B------:R-:W-:-:S02]  /*15930*/  FFMA R5, R2, 0.69314718246459960938, R55 ;  /* 0x3f31721802057823 */ /* 0x000fc40000000037 */
[----:B------:R-:W2:Y:S01]  /*15940*/  S2R R55, SR_CTAID.X ;  /* 0x0000000000377919 */ /* 0x000ea20000002500 */
[----:B------:R-:W-:Y:S01]  /*15950*/  FSEL R0, R52, -INF , P0 ;  /* 0xff80000034007808 */ /* 0x000fe20000000000 */
[----:B-1----:R-:W-:-:S04]  /*15960*/  IMAD.SHL.U32 R6, R54, 0x2, RZ ;  /* 0x0000000236067824 */ /* 0x002fc800078e00ff */
[----:B------:R-:W-:Y:S01]  /*15970*/  FFMA R4, R0, 0.69314718246459960938, R53 ;  /* 0x3f31721800047823 */ /* 0x000fe20000000035 */
[----:B------:R-:W-:Y:S01]  /*15980*/  LOP3.LUT R6, R6, 0x3f8, RZ, 0xc0, !PT ;  /* 0x000003f806067812 */ /* 0x000fe200078ec0ff */
[----:B------:R-:W-:Y:S01]  /*15990*/  BAR.SYNC.DEFER_BLOCKING 0x0 ;  /* 0x0000000000007b1d */ /* 0x000fe20000010000 */
[C---:B------:R-:W-:Y:S02]  /*159a0*/  LOP3.LUT R53, R54.reuse, 0xff, RZ, 0xc0, !PT ;  /* 0x000000ff36357812 */ /* 0x040fe400078ec0ff */
[----:B------:R-:W-:-:S03]  /*159b0*/  LOP3.LUT P0, RZ, R54, 0x100, RZ, 0xc0, !PT ;  /* 0x0000010036ff7812 */ /* 0x000fc6000780c0ff */
[----:B------:R4:W-:Y:S01]  /*159c0*/  STS.64 [R6+UR7], R4 ;  /* 0x0000000406007988 */ /* 0x0009e20008000a07 */
[----:B--2---:R-:W-:-:S04]  /*159d0*/  LEA R55, R55, R53, 0x8 ;  /* 0x0000003537377211 */ /* 0x004fc800078e40ff */
[C---:B------:R-:W-:Y:S01]  /*159e0*/  SHF.L.U32 R3, R55.reuse, 0x2, RZ ;  /* 0x0000000237037819 */ /* 0x040fe200000006ff */
[----:B------:R-:W-:Y:S01]  /*159f0*/  IMAD.HI R0, R55, 0x4, RZ ;  /* 0x0000000437007827 */ /* 0x000fe200078e02ff */
[----:B------:R-:W-:Y:S02]  /*15a00*/  BAR.SYNC.DEFER_BLOCKING 0x0 ;  /* 0x0000000000007b1d */ /* 0x000fe40000010000 */
[----:B0-----:R-:W-:-:S04]  /*15a10*/  IADD3 R2, P1, P2, R3, UR6, R16 ;  /* 0x0000000603027c10 */ /* 0x001fc8000fa3e010 */
[----:B------:R-:W-:Y:S01]  /*15a20*/  IADD3.X R3, PT, PT, R0, UR5, R17, P1, P2 ;  /* 0x0000000500037c10 */ /* 0x000fe20008fe4411 */
[----:B----4-:R-:W-:Y:S08]  /*15a30*/  @P0 EXIT ;  /* 0x000000000000094d */ /* 0x010ff00003800000 */
[----:B------:R-:W2:Y:S04]  /*15a40*/  LDL.LU R55, [R1+0x16c] ;  /* 0x00016c0001377983 */ /* 0x000ea80000300800 */
[----:B--2---:R-:W0:Y:S04]  /*15a50*/  LDS R5, [R55] ;  /* 0x0000000037057984 */ /* 0x004e280000000800 */
[----:B0-----:R-:W-:Y:S01]  /*15a60*/  STG.E desc[UR8][R2.64], R5 ;  /* 0x0000000502007986 */ /* 0x001fe2000c101908 */
[----:B------:R-:W-:Y:S05]  /*15a70*/  EXIT ;  /* 0x000000000000794d */ /* 0x000fea0003800000 */
.L_x_2:
[----:B------:R-:W-:-:S00]  /*15a80*/  BRA `(.L_x_2) ;  /* 0xfffffffc00fc7947 */ /* 0x000fc0000383ffff */
[----:B------:R-:W-:-:S00]  /*15a90*/  NOP ;  /* 0x0000000000007918 */ /* 0x000fc00000000000 */
        /* <DEDUP_REMOVED lines=14> */
.L_x_3:


//--------------------- .nv.global.init           --------------------------
	.section	.nv.global.init,"aw",@progbits
.nv.global.init:
	.type		_$_str,@object
	.size		_$_str,(.L_0 - _$_str)
_$_str:
        /*0000*/ 	.byte	0x5f, 0x5f, 0x43, 0x55, 0x44, 0x41, 0x5f, 0x46, 0x54, 0x5a, 0x00
.L_0:


//--------------------- .nv.shared.attn_fwd       --------------------------
	.section	.nv.shared.attn_fwd,"aw",@nobits
	.sectionflags	@""
	.align	16
	.zero		1024


//--------------------- .nv.shared.reserved.0     --------------------------
	.section	.nv.shared.reserved.0,"aw",@nobits
	.weak		__nv_reservedSMEM_offset_0_alias
	.size		__nv_reservedSMEM_offset_0_alias, 0, 64
	.other		__nv_reservedSMEM_offset_0_alias,@"STO_CUDA_RESERVED_SHARED STV_DEFAULT"
__nv_reservedSMEM_offset_0_alias:
	.zero		0
	.zero		64


//--------------------- .nv.constant0.attn_fwd    --------------------------
	.section	.nv.constant0.attn_fwd,"a",@progbits
	.sectionflags	@""
	.align	4
.nv.constant0.attn_fwd:
	.zero		1032


//--------------------- SYMBOLS --------------------------

	.type		.nv.reservedSmem.offset0,@object
	.size		.nv.reservedSmem.offset0,0x4
	.type		.nv.reservedSmem.cap,@object
	.size		.nv.reservedSmem.cap,0x4
